def matmul_kernel(
    a_ptr,
    b_ptr,
    c_ptr,
    M,
    N,
    K,
    stride_am,
    stride_ak,
    stride_bk,
    stride_bn,
    stride_cm,
    stride_cn,
    BLOCK_M: tl.constexpr,
    BLOCK_N: tl.constexpr,
    BLOCK_K: tl.constexpr,
    GROUP_M: tl.constexpr,
):
    pid = tl.program_id(axis=0)
    num_pid_m = tl.cdiv(M, BLOCK_M)
    num_pid_n = tl.cdiv(N, BLOCK_N)
    num_pid_in_group = GROUP_M * num_pid_n
    group_id = pid // num_pid_in_group
    first_pid_m = group_id * GROUP_M
    group_size_m = min(num_pid_m - first_pid_m, GROUP_M)
    pid_m = first_pid_m + ((pid % num_pid_in_group) % group_size_m)
    pid_n = (pid % num_pid_in_group) // group_size_m

    offs_am = (pid_m * BLOCK_M + tl.arange(0, BLOCK_M)) % M
    offs_bn = (pid_n * BLOCK_N + tl.arange(0, BLOCK_N)) % N
    offs_k = tl.arange(0, BLOCK_K)
    a_ptrs = a_ptr + offs_am[:, None] * stride_am + offs_k[None, :] * stride_ak
    b_ptrs = b_ptr + offs_k[:, None] * stride_bk + offs_bn[None, :] * stride_bn

    acc = tl.zeros((BLOCK_M, BLOCK_N), dtype=tl.float32)
    for kk in range(0, tl.cdiv(K, BLOCK_K)):
        a = tl.load(a_ptrs, mask=offs_k[None, :] < K - kk * BLOCK_K, other=0.0)
        b = tl.load(b_ptrs, mask=offs_k[:, None] < K - kk * BLOCK_K, other=0.0)
        acc = tl.dot(a, b, acc)
        a_ptrs += BLOCK_K * stride_ak
        b_ptrs += BLOCK_K * stride_bk

    c = acc.to(c_ptr.dtype.element_ty)
    offs_cm = pid_m * BLOCK_M + tl.arange(0, BLOCK_M)
    offs_cn = pid_n * BLOCK_N + tl.arange(0, BLOCK_N)
    c_ptrs = c_ptr + offs_cm[:, None] * stride_cm + offs_cn[None, :] * stride_cn
    mask = (offs_cm[:, None] < M) & (offs_cn[None, :] < N)
    tl.store(c_ptrs, c, mask=mask)

# config = {"BLOCK_K": 128, "BLOCK_M": 128, "BLOCK_N": 256, "GROUP_M": 8, "arch": "sm_100", "dtype": "fp8e4m3", "num_ctas": 1, "num_stages": 3, "num_warps": 8}
# arch = sm_100


// ===== COMPILED SASS (sm_100a) =====

	.target	sm_100a

	.elftype	@"ET_EXEC"


//--------------------- .note.nv.tkinfo           --------------------------
	.section	.note.nv.tkinfo,"",@"SHT_NOTE"
	.sectionflags	@"SHF_NOTE_NV_TKINFO"
	.tkinfo
        /*0018*/ 	.word	0x00000081
        /*0030*/ 	.string	""
        /*0030*/ 	.string	"ptxas-blackwell"
        /*0030*/ 	.string	"Cuda compilation tools, release 12.9, V12.9.86"
        /*0030*/ 	.string	"Build cuda_12.9.r12.9/compiler.36037853_0"
        /*0030*/ 	.string	"-v  -suppress-debug-info  -lineinfo  -arch sm_100a "



//--------------------- .note.nv.cuver            --------------------------
	.section	.note.nv.cuver,"",@"SHT_NOTE"
	.sectionflags	@"SHF_NOTE_NV_CUVER"
        /*0018*/ 	.short	0x0001
        /*001a*/ 	.short	0x0064
        /*001c*/ 	.short	0x0001
        /*001e*/ 	.short	0x0000
        /*0020*/ 	.short	0x0001
        /*0022*/ 	.short	0x0000


//--------------------- .nv.info                  --------------------------
	.section	.nv.info,"",@"SHT_CUDA_INFO"
	.align	4


	//----- nvinfo : EIATTR_REGCOUNT
	.align		4
        /*0000*/ 	.byte	0x04, 0x2f
        /*0002*/ 	.short	(.L_4 - .L_3)
	.align		4
.L_3:
        /*0004*/ 	.word	index@(matmul_kernel)
        /*0008*/ 	.word	0x000000ff


	//----- nvinfo : EIATTR_FRAME_SIZE
	.align		4
.L_4:
        /*000c*/ 	.byte	0x04, 0x11
        /*000e*/ 	.short	(.L_6 - .L_5)
	.align		4
.L_5:
        /*0010*/ 	.word	index@($__internal_2_$__cuda_sm10x_tcgen05_guardrail_trap_unallocated_columns_being_dealloced)
        /*0014*/ 	.word	0x000007e8


	//----- nvinfo : EIATTR_FRAME_SIZE
	.align		4
.L_6:
        /*0018*/ 	.byte	0x04, 0x11
        /*001a*/ 	.short	(.L_8 - .L_7)
	.align		4
.L_7:
        /*001c*/ 	.word	index@($__internal_1_$__cuda_sm10x_tcgen05_guardrail_trap_phase_invalid_during_alloc)
        /*0020*/ 	.word	0x000007e8


	//----- nvinfo : EIATTR_FRAME_SIZE
	.align		4
.L_8:
        /*0024*/ 	.byte	0x04, 0x11
        /*0026*/ 	.short	(.L_10 - .L_9)
	.align		4
.L_9:
        /*0028*/ 	.word	index@($__internal_0_$__cuda_sm10x_tcgen05_guardrail_trap_col_being_dealloced_not_returned_by_alloc)
        /*002c*/ 	.word	0x000007e8


	//----- nvinfo : EIATTR_FRAME_SIZE
	.align		4
.L_10:
        /*0030*/ 	.byte	0x04, 0x11
        /*0032*/ 	.short	(.L_12 - .L_11)
	.align		4
.L_11:
        /*0034*/ 	.word	index@(matmul_kernel)
        /*0038*/ 	.word	0x000007e8


	//----- nvinfo : EIATTR_MIN_STACK_SIZE
	.align		4
.L_12:
        /*003c*/ 	.byte	0x04, 0x12
        /*003e*/ 	.short	(.L_14 - .L_13)
	.align		4
.L_13:
        /*0040*/ 	.word	index@(matmul_kernel)
        /*0044*/ 	.word	0x000007e8
.L_14:


//--------------------- .nv.info.matmul_kernel    --------------------------
	.section	.nv.info.matmul_kernel,"",@"SHT_CUDA_INFO"
	.sectionflags	@""
	.align	4


	//----- nvinfo : EIATTR_CUDA_API_VERSION
	.align		4
        /*0000*/ 	.byte	0x04, 0x37
        /*0002*/ 	.short	(.L_16 - .L_15)
.L_15:
        /*0004*/ 	.word	0x00000081


	//----- nvinfo : EIATTR_KPARAM_INFO
	.align		4
.L_16:
        /*0008*/ 	.byte	0x04, 0x17
        /*000a*/ 	.short	(.L_18 - .L_17)
.L_17:
        /*000c*/ 	.word	0x00000000
        /*0010*/ 	.short	0x000d
        /*0012*/ 	.short	0x0048
        /*0014*/ 	.byte	0x00, 0xf4, 0x21, 0x00


	//----- nvinfo : EIATTR_KPARAM_INFO
	.align		4
.L_18:
        /*0018*/ 	.byte	0x04, 0x17
        /*001a*/ 	.short	(.L_20 - .L_19)
.L_19:
        /*001c*/ 	.word	0x00000000
        /*0020*/ 	.short	0x000c
        /*0022*/ 	.short	0x0040
        /*0024*/ 	.byte	0x00, 0xf4, 0x21, 0x00


	//----- nvinfo : EIATTR_KPARAM_INFO
	.align		4
.L_20:
        /*0028*/ 	.byte	0x04, 0x17
        /*002a*/ 	.short	(.L_22 - .L_21)
.L_21:
        /*002c*/ 	.word	0x00000000
        /*0030*/ 	.short	0x000b
        /*0032*/ 	.short	0x0038
        /*0034*/ 	.byte	0x00, 0xf0, 0x11, 0x00


	//----- nvinfo : EIATTR_KPARAM_INFO
	.align		4
.L_22:
        /*0038*/ 	.byte	0x04, 0x17
        /*003a*/ 	.short	(.L_24 - .L_23)
.L_23:
        /*003c*/ 	.word	0x00000000
        /*0040*/ 	.short	0x000a
        /*0042*/ 	.short	0x0034
        /*0044*/ 	.byte	0x00, 0xf0, 0x11, 0x00


	//----- nvinfo : EIATTR_KPARAM_INFO
	.align		4
.L_24:
        /*0048*/ 	.byte	0x04, 0x17
        /*004a*/ 	.short	(.L_26 - .L_25)
.L_25:
        /*004c*/ 	.word	0x00000000
        /*0050*/ 	.short	0x0009
        /*0052*/ 	.short	0x0030
        /*0054*/ 	.byte	0x00, 0xf0, 0x11, 0x00


	//----- nvinfo : EIATTR_KPARAM_INFO
	.align		4
.L_26:
        /*0058*/ 	.byte	0x04, 0x17
        /*005a*/ 	.short	(.L_28 - .L_27)
.L_27:
        /*005c*/ 	.word	0x00000000
        /*0060*/ 	.short	0x0008
        /*0062*/ 	.short	0x002c
        /*0064*/ 	.byte	0x00, 0xf0, 0x11, 0x00


	//----- nvinfo : EIATTR_KPARAM_INFO
	.align		4
.L_28:
        /*0068*/ 	.byte	0x04, 0x17
        /*006a*/ 	.short	(.L_30 - .L_29)
.L_29:
        /*006c*/ 	.word	0x00000000
        /*0070*/ 	.short	0x0007
        /*0072*/ 	.short	0x0028
        /*0074*/ 	.byte	0x00, 0xf0, 0x11, 0x00


	//----- nvinfo : EIATTR_KPARAM_INFO
	.align		4
.L_30:
        /*0078*/ 	.byte	0x04, 0x17
        /*007a*/ 	.short	(.L_32 - .L_31)
.L_31:
        /*007c*/ 	.word	0x00000000
        /*0080*/ 	.short	0x0006
        /*0082*/ 	.short	0x0024
        /*0084*/ 	.byte	0x00, 0xf0, 0x11, 0x00


	//----- nvinfo : EIATTR_KPARAM_INFO
	.align		4
.L_32:
        /*0088*/ 	.byte	0x04, 0x17
        /*008a*/ 	.short	(.L_34 - .L_33)
.L_33:
        /*008c*/ 	.word	0x00000000
        /*0090*/ 	.short	0x0005
        /*0092*/ 	.short	0x0020
        /*0094*/ 	.byte	0x00, 0xf0, 0x11, 0x00


	//----- nvinfo : EIATTR_KPARAM_INFO
	.align		4
.L_34:
        /*0098*/ 	.byte	0x04, 0x17
        /*009a*/ 	.short	(.L_36 - .L_35)
.L_35:
        /*009c*/ 	.word	0x00000000
        /*00a0*/ 	.short	0x0004
        /*00a2*/ 	.short	0x001c
        /*00a4*/ 	.byte	0x00, 0xf0, 0x11, 0x00


	//----- nvinfo : EIATTR_KPARAM_INFO
	.align		4
.L_36:
        /*00a8*/ 	.byte	0x04, 0x17
        /*00aa*/ 	.short	(.L_38 - .L_37)
.L_37:
        /*00ac*/ 	.word	0x00000000
        /*00b0*/ 	.short	0x0003
        /*00b2*/ 	.short	0x0018
        /*00b4*/ 	.byte	0x00, 0xf0, 0x11, 0x00


	//----- nvinfo : EIATTR_KPARAM_INFO
	.align		4
.L_38:
        /*00b8*/ 	.byte	0x04, 0x17
        /*00ba*/ 	.short	(.L_40 - .L_39)
.L_39:
        /*00bc*/ 	.word	0x00000000
        /*00c0*/ 	.short	0x0002
        /*00c2*/ 	.short	0x0010
        /*00c4*/ 	.byte	0x00, 0xf4, 0x21, 0x00


	//----- nvinfo : EIATTR_KPARAM_INFO
	.align		4
.L_40:
        /*00c8*/ 	.byte	0x04, 0x17
        /*00ca*/ 	.short	(.L_42 - .L_41)
.L_41:
        /*00cc*/ 	.word	0x00000000
        /*00d0*/ 	.short	0x0001
        /*00d2*/ 	.short	0x0008
        /*00d4*/ 	.byte	0x00, 0xf4, 0x21, 0x00


	//----- nvinfo : EIATTR_KPARAM_INFO
	.align		4
.L_42:
        /*00d8*/ 	.byte	0x04, 0x17
        /*00da*/ 	.short	(.L_44 - .L_43)
.L_43:
        /*00dc*/ 	.word	0x00000000
        /*00e0*/ 	.short	0x0000
        /*00e2*/ 	.short	0x0000
        /*00e4*/ 	.byte	0x00, 0xf4, 0x21, 0x00


	//----- nvinfo : EIATTR_AT_ENTRY_FRAGMENTS
	.align		4
.L_44:
        /*00e8*/ 	.byte	0x04, 0x4f
        /*00ea*/ 	.short	(.L_46 - .L_45)


	//   ....[0]....
.L_45:
        /*00ec*/ 	.word	0x00000004


	//----- nvinfo : EIATTR_RESERVED_SMEM_USED
	.align		4
.L_46:
        /*00f0*/ 	.byte	0x01, 0x41
	.zero		2


	//----- nvinfo : EIATTR_SPARSE_MMA_MASK
	.align		4
        /*00f4*/ 	.byte	0x03, 0x50
        /*00f6*/ 	.short	0x0000


	//----- nvinfo : EIATTR_TCGEN05_1CTA_USED
	.align		4
        /*00f8*/ 	.byte	0x01, 0x51
	.zero		2


	//----- nvinfo : EIATTR_MAXREG_COUNT
	.align		4
        /*00fc*/ 	.byte	0x03, 0x1b
        /*00fe*/ 	.short	0x00ff


	//----- nvinfo : EIATTR_NUM_BARRIERS
	.align		4
        /*0100*/ 	.byte	0x02, 0x4c
        /*0102*/ 	.byte	0x01
	.zero		1


	//----- nvinfo : EIATTR_ANNOTATIONS
	.align		4
        /*0104*/ 	.byte	0x04, 0x55
        /*0106*/ 	.short	(.L_48 - .L_47)


	//   ....[0]....
.L_47:
        /*0108*/ 	.word	0x00000001
        /*010c*/ 	.byte	0xf0, 0x0a, 0x00, 0x00, 0x01, 0x00, 0x00, 0x00, 0x40, 0x0e, 0x00, 0x00, 0x01, 0x00, 0x00, 0x00
        /* <DEDUP_REMOVED lines=712> */
        /*2d9c*/ 	.byte	0xd0, 0xf1, 0x01, 0x00


	//----- nvinfo : EIATTR_INT_WARP_WIDE_INSTR_OFFSETS
	.align		4
.L_48:
        /*2da0*/ 	.byte	0x04, 0x31
        /*2da2*/ 	.short	(.L_50 - .L_49)


	//   ....[0]....
.L_49:
        /*2da4*/ 	.word	0x00002330


	//   ....[1]....
        /*2da8*/ 	.word	0x00002340


	//   ....[2]....
        /*2dac*/ 	.word	0x0000b350


	//   ....[3]....
        /*2db0*/ 	.word	0x0001f6f0


	//   ....[4]....
        /*2db4*/ 	.word	0x0001f740


	//----- nvinfo : EIATTR_COOP_GROUP_MASK_REGIDS
	.align		4
.L_50:
        /*2db8*/ 	.byte	0x04, 0x29
        /*2dba*/ 	.short	(.L_52 - .L_51)


	//   ....[0]....
.L_51:
        /*2dbc*/ 	.word	0xffffffff


	//   ....[1]....
        /*2dc0*/ 	.word	0xffffffff


	//   ....[2]....
        /*2dc4*/ 	.word	0xffffffff


	//   ....[3]....
        /*2dc8*/ 	.word	0xffffffff


	//----- nvinfo : EIATTR_COOP_GROUP_INSTR_OFFSETS
	.align		4
.L_52:
        /*2dcc*/ 	.byte	0x04, 0x28
        /*2dce*/ 	.short	(.L_54 - .L_53)


	//   ....[0]....
.L_53:
        /*2dd0*/ 	.word	0x00000070


	//   ....[1]....
        /*2dd4*/ 	.word	0x00000330


	//   ....[2]....
        /*2dd8*/ 	.word	0x0001f580


	//   ....[3]....
        /*2ddc*/ 	.word	0x0001f7f0


	//----- nvinfo : EIATTR_VRC_CTA_INIT_COUNT
	.align		4
.L_54:
        /*2de0*/ 	.byte	0x02, 0x4a
        /*2de2*/ 	.byte	0x80
	.zero		1


	//----- nvinfo : EIATTR_MBARRIER_INSTR_OFFSETS
	.align		4
        /*2de4*/ 	.byte	0x04, 0x39
        /*2de6*/ 	.short	(.L_56 - .L_55)


	//   ....[0]....
.L_55:
        /*2de8*/ 	.word	0x00002520
        /*2dec*/ 	.word	0x000000ff
        /*2df0*/ 	.word	0x00000000
        /*2df4*/ 	.short	0x0100
        /*2df6*/ 	.byte	0x0c
	.zero		1


	//   ....[1]....
        /*2df8*/ 	.word	0x0000b3a0
        /*2dfc*/ 	.word	0x000000ff
        /*2e00*/ 	.word	0x00018008
        /*2e04*/ 	.short	0x0100
        /*2e06*/ 	.byte	0x0a
	.zero		1


	//   ....[2]....
        /*2e08*/ 	.word	0x00013790
        /*2e0c*/ 	.word	0x000000ff
        /*2e10*/ 	.word	0x00000000
        /*2e14*/ 	.short	0x010a
        /*2e16*/ 	.byte	0x0c
	.zero		1


	//   ....[3]....
        /*2e18*/ 	.word	0x00019de0
        /*2e1c*/ 	.word	0x000000ff
        /*2e20*/ 	.word	0x00000000
        /*2e24*/ 	.short	0x010a
        /*2e26*/ 	.byte	0x0c
	.zero		1


	//   ....[4]....
        /*2e28*/ 	.word	0x00019e90
        /*2e2c*/ 	.word	0x000000ff
        /*2e30*/ 	.word	0x00018000
        /*2e34*/ 	.short	0x0108
        /*2e36*/ 	.byte	0x0a
	.zero		1


	//   ....[5]....
        /*2e38*/ 	.word	0x00019ec0
        /*2e3c*/ 	.word	0x000000ff
        /*2e40*/ 	.word	0x00018008
        /*2e44*/ 	.short	0x0108
        /*2e46*/ 	.byte	0x0a
	.zero		1


	//   ....[6]....
        /*2e48*/ 	.word	0x0001f810
        /*2e4c*/ 	.word	0x000000ff
        /*2e50*/ 	.word	0x00000000
        /*2e54*/ 	.short	0x010a
        /*2e56*/ 	.byte	0x0c
	.zero		1


	//   ....[7]....
        /*2e58*/ 	.word	0x0001f840
        /*2e5c*/ 	.word	0x000000ff
        /*2e60*/ 	.word	0x00000000
        /*2e64*/ 	.short	0x010a
        /*2e66*/ 	.byte	0x0c
	.zero		1


	//----- nvinfo : EIATTR_NUM_MBARRIERS
	.align		4
.L_56:
        /*2e68*/ 	.byte	0x03, 0x38
        /*2e6a*/ 	.short	0x0002


	//----- nvinfo : EIATTR_EXIT_INSTR_OFFSETS
	.align		4
        /*2e6c*/ 	.byte	0x04, 0x1c
        /*2e6e*/ 	.short	(.L_58 - .L_57)


	//   ....[0]....
.L_57:
        /*2e70*/ 	.word	0x0001f800


	//----- nvinfo : EIATTR_REQNTID
	.align		4
.L_58:
        /*2e74*/ 	.byte	0x04, 0x10
        /*2e76*/ 	.short	(.L_60 - .L_59)
.L_59:
        /*2e78*/ 	.word	0x00000100
        /*2e7c*/ 	.word	0x00000001
        /*2e80*/ 	.word	0x00000001


	//----- nvinfo : EIATTR_CRS_STACK_SIZE
	.align		4
.L_60:
        /*2e84*/ 	.byte	0x04, 0x1e
        /*2e86*/ 	.short	(.L_62 - .L_61)
.L_61:
        /*2e88*/ 	.word	0x00000000


	//----- nvinfo : EIATTR_CBANK_PARAM_SIZE
	.align		4
.L_62:
        /*2e8c*/ 	.byte	0x03, 0x19
        /*2e8e*/ 	.short	0x0050


	//----- nvinfo : EIATTR_PARAM_CBANK
	.align		4
        /*2e90*/ 	.byte	0x04, 0x0a
        /*2e92*/ 	.short	(.L_64 - .L_63)
	.align		4
.L_63:
        /*2e94*/ 	.word	index@(.nv.constant0.matmul_kernel)
        /*2e98*/ 	.short	0x0380
        /*2e9a*/ 	.short	0x0050


	//----- nvinfo : EIATTR_SW_WAR
	.align		4
.L_64:
        /*2e9c*/ 	.byte	0x04, 0x36
        /*2e9e*/ 	.short	(.L_66 - .L_65)
.L_65:
        /*2ea0*/ 	.word	0x00000008
.L_66:


//--------------------- .nv.compat                --------------------------
	.section	.nv.compat,"",@"SHT_CUDA_COMPAT_INFO"
	.align	4
        /*0000*/ 	.byte	0x02, 0x02, 0x02, 0x00, 0x02, 0x05, 0x05, 0x00, 0x02, 0x03, 0x00, 0x00, 0x02, 0x06, 0x01, 0x00


//--------------------- .nv.callgraph             --------------------------
	.section	.nv.callgraph,"",@"SHT_CUDA_CALLGRAPH"
	.align	4
	.sectionentsize	8
	.align		4
        /*0000*/ 	.word	0x00000000
	.align		4
        /*0004*/ 	.word	0xffffffff
	.align		4
        /*0008*/ 	.word	0x00000000
	.align		4
        /*000c*/ 	.word	0xfffffffe
	.align		4
        /*0010*/ 	.word	0x00000000
	.align		4
        /*0014*/ 	.word	0xfffffffd
	.align		4
        /*0018*/ 	.word	0x00000000
	.align		4
        /*001c*/ 	.word	0xfffffffc


//--------------------- .text.matmul_kernel       --------------------------
	.section	.text.matmul_kernel,"ax",@progbits
	.align	128
        .global         matmul_kernel
        .type           matmul_kernel,@function
        .size           matmul_kernel,(.L_x_20 - matmul_kernel)
        .other          matmul_kernel,@"STO_CUDA_ENTRY STV_DEFAULT"
matmul_kernel:
.text.matmul_kernel:
[----:B------:R-:W0:Y:S01]  /*0000*/  LDC R1, c[0x0][0x37c] ;  /* 0x0000df00ff017b82 */ /* 0x000e220000000800 */
[----:B------:R-:W1:Y:S01]  /*0010*/  S2R R0, SR_TID.X ;  /* 0x0000000000007919 */ /* 0x000e620000002100 */
[----:B0-----:R-:W-:Y:S01]  /*0020*/  VIADD R1, R1, 0xfffff818 ;  /* 0xfffff81801017836 */ /* 0x001fe20000000000 */
[----:B-1----:R-:W-:-:S13]  /*0030*/  ISETP.GE.U32.AND P0, PT, R0, 0x20, PT ;  /* 0x000000200000780c */ /* 0x002fda0003f06070 */
[----:B------:R-:W-:Y:S02]  /*0040*/  VOTEU.ANY UP0, P0 ;  /* 0x0000000000ff7886 */ /* 0x000fe40000000100 */
[----:B------:R-:W-:Y:S05]  /*0050*/  BRA.U UP0, `(.L_x_0) ;  /* 0x0000000100b87547 */ /* 0x000fea000b800000 */
[----:B------:R-:W0:Y:S01]  /*0060*/  S2UR UR6, SR_CgaCtaId ;  /* 0x00000000000679c3 */ /* 0x000e220000008800 */
[----:B------:R-:W-:Y:S01]  /*0070*/  NOP ;  /* 0x0000000000007918 */ /* 0x000fe20000000000 */
[----:B------:R-:W-:Y:S02]  /*0080*/  UMOV UR4, 0x40 ;  /* 0x0000004000047882 */ /* 0x000fe40000000000 */
[----:B0-----:R-:W-:-:S09]  /*0090*/  ULEA UR4, UR6, UR4, 0x18 ;  /* 0x0000000406047291 */ /* 0x001fd2000f8ec0ff */
[----:B------:R-:W0:Y:S01]  /*00a0*/  LDS.U8 R0, [UR4] ;  /* 0x00000004ff007984 */ /* 0x000e220008000000 */
[----:B------:R-:W-:Y:S02]  /*00b0*/  UMOV UR4, 0x400 ;  /* 0x0000040000047882 */ /* 0x000fe40000000000 */
[----:B------:R-:W-:Y:S01]  /*00c0*/  ULEA UR4, UR6, UR4, 0x18 ;  /* 0x0000000406047291 */ /* 0x000fe2000f8ec0ff */
[----:B0-----:R-:W-:-:S13]  /*00d0*/  ISETP.NE.AND P0, PT, R0, RZ, PT ;  /* 0x000000ff0000720c */ /* 0x001fda0003f05270 */
[----:B------:R-:W-:Y:S05]  /*00e0*/  @P0 BRA `(.L_x_1) ;  /* 0x00000000007c0947 */ /* 0x000fea0003800000 */
[----:B------:R-:W-:-:S13]  /*00f0*/  ELECT P0, URZ, PT ;  /* 0x0000000000ff782f */ /* 0x000fda0003800000 */
[----:B------:R-:W-:Y:S05]  /*0100*/  @!P0 BRA `(.L_x_2) ;  /* 0x0000000000848947 */ /* 0x000fea0003800000 */
[----:B------:R-:W-:Y:S01]  /*0110*/  UMOV UR5, 0x8 ;  /* 0x0000000800057882 */ /* 0x000fe20000000000 */
[----:B------:R-:W-:Y:S02]  /*0120*/  IMAD.MOV.U32 R4, RZ, RZ, 0x1 ;  /* 0x00000001ff047424 */ /* 0x000fe400078e00ff */
[----:B------:R-:W-:Y:S02]  /*0130*/  IMAD.MOV.U32 R5, RZ, RZ, 0xff ;  /* 0x000000ffff057424 */ /* 0x000fe400078e00ff */
[----:B------:R-:W-:Y:S04]  /*0140*/  DEPBAR.LE SB0, 0x36 ;  /* 0x00008d800000791a */ /* 0x000fe80000000000 */
[----:B------:R-:W0:Y:S02]  /*0150*/  UTCATOMSWS.FIND_AND_SET.ALIGN UP1, UR5, UR5 ;  /* 0x00000005000575e3 */ /* 0x000e240008020800 */
[----:B0-----:R-:W-:-:S04]  /*0160*/  PLOP3.LUT P0, PT, PT, PT, UP1, 0x80, 0x8 ;  /* 0x000000000008781c */ /* 0x001fc80003f0f018 */
[----:B------:R-:W-:-:S04]  /*0170*/  SEL R0, RZ, 0xffffffff, !P0 ;  /* 0xffffffffff007807 */ /* 0x000fc80004000000 */
[----:B------:R-:W-:Y:S01]  /*0180*/  ISETP.NE.AND P0, PT, R0, RZ, PT ;  /* 0x000000ff0000720c */ /* 0x000fe20003f05270 */
[----:B------:R-:W-:-:S12]  /*0190*/  IMAD.U32 R0, RZ, RZ, UR5 ;  /* 0x00000005ff007e24 */ /* 0x000fd8000f8e00ff */
[----:B------:R-:W-:Y:S05]  /*01a0*/  @P0 BRA `(.L_x_3) ;  /* 0x0000000000240947 */ /* 0x000fea0003800000 */
.L_x_4:
[----:B------:R-:W-:Y:S05]  /*01b0*/  NANOSLEEP 0x64 ;  /* 0x000000640000795d */ /* 0x000fea0003800000 */
[----:B------:R-:W-:-:S05]  /*01c0*/  UMOV UR5, 0x8 ;  /* 0x0000000800057882 */ /* 0x000fca0000000000 */
[----:B------:R-:W-:Y:S04]  /*01d0*/  DEPBAR.LE SB0, 0x36 ;  /* 0x00008d800000791a */ /* 0x000fe80000000000 */
[----:B------:R-:W0:Y:S02]  /*01e0*/  UTCATOMSWS.FIND_AND_SET.ALIGN UP1, UR5, UR5 ;  /* 0x00000005000575e3 */ /* 0x000e240008020800 */
[----:B0-----:R-:W-:-:S04]  /*01f0*/  PLOP3.LUT P0, PT, PT, PT, UP1, 0x80, 0x8 ;  /* 0x000000000008781c */ /* 0x001fc80003f0f018 */
[----:B------:R-:W-:-:S04]  /*0200*/  SEL R0, RZ, 0xffffffff, !P0 ;  /* 0xffffffffff007807 */ /* 0x000fc80004000000 */
[----:B------:R-:W-:Y:S01]  /*0210*/  ISETP.NE.AND P0, PT, R0, RZ, PT ;  /* 0x000000ff0000720c */ /* 0x000fe20003f05270 */
[----:B------:R-:W-:-:S12]  /*0220*/  IMAD.U32 R0, RZ, RZ, UR5 ;  /* 0x00000005ff007e24 */ /* 0x000fd8000f8e00ff */
[----:B------:R-:W-:Y:S05]  /*0230*/  @!P0 BRA `(.L_x_4) ;  /* 0xfffffffc00dc8947 */ /* 0x000fea000383ffff */
.L_x_3:
[C---:B------:R-:W-:Y:S01]  /*0240*/  VIADD R3, R0.reuse, 0x10 ;  /* 0x0000001000037836 */ /* 0x040fe20000000000 */
[----:B------:R-:W-:Y:S01]  /*0250*/  UMOV UR5, 0x50 ;  /* 0x0000005000057882 */ /* 0x000fe20000000000 */
[----:B------:R-:W-:Y:S01]  /*0260*/  SHF.L.U32 R2, R5, R0, RZ ;  /* 0x0000000005027219 */ /* 0x000fe200000006ff */
[----:B------:R-:W-:Y:S01]  /*0270*/  ULEA UR5, UR6, UR5, 0x18 ;  /* 0x0000000506057291 */ /* 0x000fe2000f8ec0ff */
[----:B------:R-:W-:Y:S01]  /*0280*/  IMAD.SHL.U32 R0, R0, 0x20, RZ ;  /* 0x0000002000007824 */ /* 0x000fe200078e00ff */
[----:B------:R-:W-:-:S04]  /*0290*/  SHF.L.U32 R3, R4, R3, RZ ;  /* 0x0000000304037219 */ /* 0x000fc800000006ff */
[----:B------:R-:W-:-:S05]  /*02a0*/  LOP3.LUT R2, R3, R2, RZ, 0xfc, !PT ;  /* 0x0000000203027212 */ /* 0x000fca00078efcff */
[----:B------:R0:W-:Y:S04]  /*02b0*/  ATOMS.OR RZ, [UR5], R2 ;  /* 0x00000002ffff798c */ /* 0x0001e8000b000005 */
[----:B------:R0:W-:Y:S01]  /*02c0*/  STS [UR4], R0 ;  /* 0x00000000ff007988 */ /* 0x0001e20008000804 */
[----:B------:R-:W-:Y:S05]  /*02d0*/  BRA `(.L_x_2) ;  /* 0x0000000000107947 */ /* 0x000fea0003800000 */
.L_x_1:
[----:B------:R-:W-:Y:S01]  /*02e0*/  IMAD.MOV.U32 R0, RZ, RZ, -0x1 ;  /* 0xffffffffff007424 */ /* 0x000fe200078e00ff */
[----:B------:R-:W-:-:S04]  /*02f0*/  MOV R2, 0x320 ;  /* 0x0000032000027802 */ /* 0x000fc80000000f00 */
[----:B------:R0:W-:Y:S03]  /*0300*/  STS [UR4], R0 ;  /* 0x00000000ff007988 */ /* 0x0001e60008000804 */
[----:B0-----:R-:W-:Y:S05]  /*0310*/  CALL.REL.NOINC `($__internal_1_$__cuda_sm10x_tcgen05_guardrail_trap_phase_invalid_during_alloc) ;  /* 0x000001f400607944 */ /* 0x001fea0003c00000 */
.L_x_2:
[----:B------:R-:W-:Y:S05]  /*0320*/  WARPSYNC.ALL ;  /* 0x0000000000007948 */ /* 0x000fea0003800000 */
[----:B------:R-:W-:Y:S01]  /*0330*/  NOP ;  /* 0x0000000000007918 */ /* 0x000fe20000000000 */
.L_x_0:
[----:B------:R-:W1:Y:S01]  /*0340*/  LDC.64 R70, c[0x0][0x398] ;  /* 0x0000e600ff467b82 */ /* 0x000e620000000a00 */
[----:B------:R-:W2:Y:S01]  /*0350*/  S2R R7, SR_CTAID.X ;  /* 0x0000000000077919 */ /* 0x000ea20000002500 */
[----:B------:R-:W-:Y:S01]  /*0360*/  UMOV UR10, 0x400 ;  /* 0x00000400000a7882 */ /* 0x000fe20000000000 */
[----:B------:R-:W3:Y:S01]  /*0370*/  LDCU.64 UR8, c[0x0][0x3a8] ;  /* 0x00007500ff0877ac */ /* 0x000ee20008000a00 */
[----:B------:R-:W-:Y:S01]  /*0380*/  PRMT R215, RZ, 0x7610, R215 ;  /* 0x00007610ffd77816 */ /* 0x000fe200000000d7 */
[----:B------:R-:W4:Y:S01]  /*0390*/  S2R R13, SR_TID.X ;  /* 0x00000000000d7919 */ /* 0x000f220000002100 */
[----:B------:R-:W-:Y:S01]  /*03a0*/  PRMT R224, RZ, 0x7610, R224 ;  /* 0x00007610ffe07816 */ /* 0x000fe200000000e0 */
[----:B------:R-:W5:Y:S01]  /*03b0*/  LDCU UR4, c[0x0][0x3a4] ;  /* 0x00007480ff0477ac */ /* 0x000f620008000800 */
[----:B------:R-:W0:Y:S01]  /*03c0*/  S2UR UR6, SR_CgaCtaId ;  /* 0x00000000000679c3 */ /* 0x000e220000008800 */
[----:B------:R-:W0:Y:S01]  /*03d0*/  LDCU.128 UR16, c[0x0][0x380] ;  /* 0x00007000ff1077ac */ /* 0x000e220008000c00 */
[----:B------:R-:W-:-:S06]  /*03e0*/  UMOV UR13, 0x1 ;  /* 0x00000001000d7882 */ /* 0x000fcc0000000000 */
[----:B------:R-:W5:Y:S01]  /*03f0*/  LDC R92, c[0x0][0x3a0] ;  /* 0x0000e800ff5c7b82 */ /* 0x000f620000000800 */
[----:B------:R-:W0:Y:S01]  /*0400*/  LDCU.64 UR22, c[0x0][0x358] ;  /* 0x00006b00ff1677ac */ /* 0x000e220008000a00 */
[----:B---3--:R-:W-:Y:S02]  /*0410*/  IMAD.U32 R144, RZ, RZ, UR8 ;  /* 0x00000008ff907e24 */ /* 0x008fe4000f8e00ff */
[----:B------:R-:W-:Y:S01]  /*0420*/  IMAD.U32 R145, RZ, RZ, UR8 ;  /* 0x00000008ff917e24 */ /* 0x000fe2000f8e00ff */
[----:B-1----:R-:W-:Y:S01]  /*0430*/  IABS R99, R71 ;  /* 0x0000004700637213 */ /* 0x002fe20000000000 */
[----:B0-----:R-:W-:Y:S02]  /*0440*/  VIADD R0, R71, 0xff ;  /* 0x000000ff47007836 */ /* 0x001fe40000000000 */
[----:B------:R-:W-:Y:S02]  /*0450*/  IMAD.U32 R150, RZ, RZ, UR8 ;  /* 0x00000008ff967e24 */ /* 0x000fe4000f8e00ff */
[----:B------:R-:W-:Y:S01]  /*0460*/  IMAD.U32 R39, RZ, RZ, UR8 ;  /* 0x00000008ff277e24 */ /* 0x000fe2000f8e00ff */
[----:B------:R-:W-:Y:S01]  /*0470*/  SHF.R.S32.HI R3, RZ, 0x1f, R0 ;  /* 0x0000001fff037819 */ /* 0x000fe20000011400 */
[----:B------:R-:W-:Y:S01]  /*0480*/  ULEA UR10, UR6, UR10, 0x18 ;  /* 0x0000000a060a7291 */ /* 0x000fe2000f8ec0ff */
[----:B--2---:R-:W-:-:S02]  /*0490*/  IABS R8, R7 ;  /* 0x0000000700087213 */ /* 0x004fc40000000000 */
[----:B------:R-:W-:Y:S01]  /*04a0*/  LEA.HI R3, R3, R0, RZ, 0x8 ;  /* 0x0000000003037211 */ /* 0x000fe200078f40ff */
[----:B------:R-:W-:Y:S01]  /*04b0*/  UIADD3 UR12, UPT, UPT, UR10, 0x18000, URZ ;  /* 0x000180000a0c7890 */ /* 0x000fe2000fffe0ff */
[----:B----4-:R-:W-:Y:S02]  /*04c0*/  SHF.R.U32.HI R101, RZ, 0x7, R13 ;  /* 0x00000007ff657819 */ /* 0x010fe4000001160d */
[----:B------:R-:W-:Y:S02]  /*04d0*/  SHF.R.S32.HI R3, RZ, 0x8, R3 ;  /* 0x00000008ff037819 */ /* 0x000fe40000011403 */
[----:B------:R-:W-:-:S03]  /*04e0*/  SGXT.U32 R101, R101, 0x1 ;  /* 0x000000016565781a */ /* 0x000fc60000000000 */
[----:B------:R-:W-:-:S05]  /*04f0*/  IMAD.SHL.U32 R4, R3, 0x8, RZ ;  /* 0x0000000803047824 */ /* 0x000fca00078e00ff */
[-C--:B------:R-:W-:Y:S02]  /*0500*/  IABS R5, R4.reuse ;  /* 0x0000000400057213 */ /* 0x080fe40000000000 */
[----:B------:R-:W-:Y:S02]  /*0510*/  IABS R10, R4 ;  /* 0x00000004000a7213 */ /* 0x000fe40000000000 */
[----:B------:R-:W0:Y:S08]  /*0520*/  I2F.RP R0, R5 ;  /* 0x0000000500007306 */ /* 0x000e300000209400 */
[----:B0-----:R-:W0:Y:S02]  /*0530*/  MUFU.RCP R0, R0 ;  /* 0x0000000000007308 */ /* 0x001e240000001000 */
[----:B0-----:R-:W-:-:S02]  /*0540*/  VIADD R2, R0, 0xffffffe ;  /* 0x0ffffffe00027836 */ /* 0x001fc40000000000 */
[----:B------:R-:W-:-:S04]  /*0550*/  IMAD.MOV R0, RZ, RZ, -R10 ;  /* 0x000000ffff007224 */ /* 0x000fc800078e0a0a */
[----:B------:R0:W1:Y:S02]  /*0560*/  F2I.FTZ.U32.TRUNC.NTZ R3, R2 ;  /* 0x0000000200037305 */ /* 0x000064000021f000 */
[----:B0-----:R-:W-:Y:S02]  /*0570*/  IMAD.MOV.U32 R2, RZ, RZ, RZ ;  /* 0x000000ffff027224 */ /* 0x001fe400078e00ff */
[----:B-1----:R-:W-:-:S04]  /*0580*/  IMAD.MOV R6, RZ, RZ, -R3 ;  /* 0x000000ffff067224 */ /* 0x002fc800078e0a03 */
[----:B------:R-:W-:Y:S02]  /*0590*/  IMAD R9, R6, R5, RZ ;  /* 0x0000000506097224 */ /* 0x000fe400078e02ff */
[----:B------:R-:W-:Y:S02]  /*05a0*/  IMAD.MOV.U32 R6, RZ, RZ, R8 ;  /* 0x000000ffff067224 */ /* 0x000fe400078e0008 */
[----:B------:R-:W-:-:S06]  /*05b0*/  IMAD.HI.U32 R3, R3, R9, R2 ;  /* 0x0000000903037227 */ /* 0x000fcc00078e0002 */
[----:B------:R-:W-:-:S04]  /*05c0*/  IMAD.HI.U32 R3, R3, R6, RZ ;  /* 0x0000000603037227 */ /* 0x000fc800078e00ff */
[----:B------:R-:W-:Y:S01]  /*05d0*/  IMAD R0, R3, R0, R6 ;  /* 0x0000000003007224 */ /* 0x000fe200078e0206 */
[----:B------:R-:W-:Y:S04]  /*05e0*/  BAR.SYNC.DEFER_BLOCKING 0x0 ;  /* 0x0000000000007b1d */ /* 0x000fe80000010000 */
[----:B------:R-:W-:-:S13]  /*05f0*/  ISETP.GT.U32.AND P1, PT, R5, R0, PT ;  /* 0x000000000500720c */ /* 0x000fda0003f24070 */
[----:B------:R-:W-:Y:S02]  /*0600*/  @!P1 IMAD.IADD R0, R0, 0x1, -R5 ;  /* 0x0000000100009824 */ /* 0x000fe400078e0a05 */
[----:B------:R-:W-:Y:S01]  /*0610*/  @!P1 VIADD R3, R3, 0x1 ;  /* 0x0000000103039836 */ /* 0x000fe20000000000 */
[----:B------:R-:W-:Y:S02]  /*0620*/  ISETP.NE.AND P1, PT, R4, RZ, PT ;  /* 0x000000ff0400720c */ /* 0x000fe40003f25270 */
[----:B------:R-:W-:Y:S02]  /*0630*/  ISETP.GE.U32.AND P0, PT, R0, R5, PT ;  /* 0x000000050000720c */ /* 0x000fe40003f06070 */
[----:B------:R-:W-:-:S04]  /*0640*/  LOP3.LUT R0, R7, R4, RZ, 0x3c, !PT ;  /* 0x0000000407007212 */ /* 0x000fc800078e3cff */
[----:B------:R-:W-:Y:S01]  /*0650*/  ISETP.GE.AND P2, PT, R0, RZ, PT ;  /* 0x000000ff0000720c */ /* 0x000fe20003f46270 */
[----:B------:R-:W-:-:S06]  /*0660*/  VIADD R0, R70, 0x7f ;  /* 0x0000007f46007836 */ /* 0x000fcc0000000000 */
[----:B------:R-:W-:-:S04]  /*0670*/  @P0 VIADD R3, R3, 0x1 ;  /* 0x0000000103030836 */ /* 0x000fc80000000000 */
[----:B------:R-:W-:Y:S01]  /*0680*/  IMAD.MOV.U32 R2, RZ, RZ, R3 ;  /* 0x000000ffff027224 */ /* 0x000fe200078e0003 */
[----:B------:R-:W-:-:S03]  /*0690*/  SHF.R.S32.HI R3, RZ, 0x1f, R0 ;  /* 0x0000001fff037819 */ /* 0x000fc60000011400 */
[----:B------:R-:W-:Y:S01]  /*06a0*/  @!P2 IMAD.MOV R2, RZ, RZ, -R2 ;  /* 0x000000ffff02a224 */ /* 0x000fe200078e0a02 */
[----:B------:R-:W-:Y:S02]  /*06b0*/  @!P1 LOP3.LUT R2, RZ, R4, RZ, 0x33, !PT ;  /* 0x00000004ff029212 */ /* 0x000fe400078e33ff */
[----:B------:R-:W-:-:S03]  /*06c0*/  LEA.HI R3, R3, R0, RZ, 0x7 ;  /* 0x0000000003037211 */ /* 0x000fc600078f38ff */
[----:B------:R-:W-:Y:S02]  /*06d0*/  IMAD.SHL.U32 R12, R2, 0x8, RZ ;  /* 0x00000008020c7824 */ /* 0x000fe400078e00ff */
[----:B------:R-:W-:-:S03]  /*06e0*/  IMAD.MOV R2, RZ, RZ, -R2 ;  /* 0x000000ffff027224 */ /* 0x000fc600078e0a02 */
[----:B------:R-:W-:Y:S01]  /*06f0*/  LEA.HI.SX32 R3, R3, -R12, 0x19 ;  /* 0x8000000c03037211 */ /* 0x000fe200078fcaff */
[----:B------:R-:W-:Y:S02]  /*0700*/  IMAD R11, R4, R2, R7 ;  /* 0x00000002040b7224 */ /* 0x000fe400078e0207 */
[----:B------:R-:W-:Y:S01]  /*0710*/  IMAD.MOV.U32 R4, RZ, RZ, RZ ;  /* 0x000000ffff047224 */ /* 0x000fe200078e00ff */
[----:B------:R-:W-:Y:S01]  /*0720*/  VIMNMX R10, PT, PT, R3, 0x8, PT ;  /* 0x00000008030a7848 */ /* 0x000fe20003fe0100 */
[----:B------:R-:W-:Y:S01]  /*0730*/  I2F.RP R2, R99 ;  /* 0x0000006300027306 */ /* 0x000fe20000209400 */
[----:B------:R-:W-:Y:S02]  /*0740*/  IABS R3, R70 ;  /* 0x0000004600037213 */ /* 0x000fe40000000000 */
[-C--:B------:R-:W-:Y:S02]  /*0750*/  IABS R9, R10.reuse ;  /* 0x0000000a00097213 */ /* 0x080fe40000000000 */
[----:B------:R-:W-:-:S03]  /*0760*/  IABS R8, R10 ;  /* 0x0000000a00087213 */ /* 0x000fc60000000000 */
[----:B------:R-:W0:Y:S08]  /*0770*/  I2F.RP R0, R9 ;  /* 0x0000000900007306 */ /* 0x000e300000209400 */
[----:B------:R-:W1:Y:S08]  /*0780*/  I2F.RP R6, R3 ;  /* 0x0000000300067306 */ /* 0x000e700000209400 */
[----:B0-----:R-:W0:Y:S08]  /*0790*/  MUFU.RCP R0, R0 ;  /* 0x0000000000007308 */ /* 0x001e300000001000 */
[----:B-1----:R-:W-:Y:S08]  /*07a0*/  MUFU.RCP R6, R6 ;  /* 0x0000000600067308 */ /* 0x002ff00000001000 */
[----:B------:R-:W-:Y:S01]  /*07b0*/  MUFU.RCP R2, R2 ;  /* 0x0000000200027308 */ /* 0x000fe20000001000 */
[----:B0-----:R-:W-:-:S07]  /*07c0*/  VIADD R5, R0, 0xffffffe ;  /* 0x0ffffffe00057836 */ /* 0x001fce0000000000 */
[----:B------:R-:W0:Y:S02]  /*07d0*/  F2I.FTZ.U32.TRUNC.NTZ R5, R5 ;  /* 0x0000000500057305 */ /* 0x000e24000021f000 */
[----:B0-----:R-:W-:-:S04]  /*07e0*/  IMAD.MOV R0, RZ, RZ, -R5 ;  /* 0x000000ffff007224 */ /* 0x001fc800078e0a05 */
[----:B------:R-:W-:Y:S01]  /*07f0*/  IMAD R7, R0, R9, RZ ;  /* 0x0000000900077224 */ /* 0x000fe200078e02ff */
[----:B------:R-:W-:-:S03]  /*0800*/  IABS R0, R11 ;  /* 0x0000000b00007213 */ /* 0x000fc60000000000 */
[----:B------:R-:W-:-:S04]  /*0810*/  IMAD.HI.U32 R4, R5, R7, R4 ;  /* 0x0000000705047227 */ /* 0x000fc800078e0004 */
[----:B------:R-:W-:Y:S02]  /*0820*/  IMAD.MOV.U32 R5, RZ, RZ, R0 ;  /* 0x000000ffff057224 */ /* 0x000fe400078e0000 */
[----:B------:R-:W-:Y:S02]  /*0830*/  IMAD.MOV R0, RZ, RZ, -R8 ;  /* 0x000000ffff007224 */ /* 0x000fe400078e0a08 */
[----:B------:R-:W-:Y:S01]  /*0840*/  IMAD.HI.U32 R4, R4, R5, RZ ;  /* 0x0000000504047227 */ /* 0x000fe200078e00ff */
[----:B------:R-:W0:Y:S03]  /*0850*/  LDS R8, [UR10] ;  /* 0x0000000aff087984 */ /* 0x000e260008000800 */
[----:B------:R-:W-:Y:S02]  /*0860*/  IMAD R0, R4, R0, R5 ;  /* 0x0000000004007224 */ /* 0x000fe400078e0205 */
[----:B------:R-:W-:-:S02]  /*0870*/  VIADD R5, R6, 0xffffffe ;  /* 0x0ffffffe06057836 */ /* 0x000fc40000000000 */
[----:B------:R-:W-:Y:S01]  /*0880*/  VIADD R6, R2, 0xffffffe ;  /* 0x0ffffffe02067836 */ /* 0x000fe20000000000 */
[----:B------:R-:W-:Y:S01]  /*0890*/  BAR.SYNC.DEFER_BLOCKING 0x0 ;  /* 0x0000000000007b1d */ /* 0x000fe20000010000 */
[----:B------:R-:W-:Y:S02]  /*08a0*/  ISETP.GT.U32.AND P1, PT, R9, R0, PT ;  /* 0x000000000900720c */ /* 0x000fe40003f24070 */
[----:B------:R-:W-:-:S03]  /*08b0*/  SHF.R.U32.HI R2, RZ, 0x5, R13 ;  /* 0x00000005ff027819 */ /* 0x000fc6000001160d */
[----:B------:R-:W1:Y:S01]  /*08c0*/  F2I.FTZ.U32.TRUNC.NTZ R5, R5 ;  /* 0x0000000500057305 */ /* 0x000e62000021f000 */
[----:B------:R-:W-:-:S07]  /*08d0*/  R2UR UR14, R2 ;  /* 0x00000000020e72ca */ /* 0x000fce00000e0000 */
[----:B------:R-:W-:Y:S01]  /*08e0*/  @!P1 IMAD.IADD R0, R0, 0x1, -R9 ;  /* 0x0000000100009824 */ /* 0x000fe200078e0a09 */
[----:B------:R-:W2:Y:S01]  /*08f0*/  F2I.FTZ.U32.TRUNC.NTZ R7, R6 ;  /* 0x0000000600077305 */ /* 0x000ea2000021f000 */
[----:B------:R-:W-:Y:S01]  /*0900*/  @!P1 VIADD R4, R4, 0x1 ;  /* 0x0000000104049836 */ /* 0x000fe20000000000 */
[----:B------:R-:W-:Y:S02]  /*0910*/  ISETP.NE.AND P1, PT, R10, RZ, PT ;  /* 0x000000ff0a00720c */ /* 0x000fe40003f25270 */
[----:B------:R-:W-:Y:S01]  /*0920*/  ISETP.GE.U32.AND P0, PT, R0, R9, PT ;  /* 0x000000090000720c */ /* 0x000fe20003f06070 */
[----:B------:R-:W-:Y:S01]  /*0930*/  USHF.L.U32 UR5, UR14, 0x5, URZ ;  /* 0x000000050e057899 */ /* 0x000fe200080006ff */
[----:B------:R-:W-:-:S03]  /*0940*/  LOP3.LUT R0, R11, R10, RZ, 0x3c, !PT ;  /* 0x0000000a0b007212 */ /* 0x000fc600078e3cff */
[----:B------:R-:W-:Y:S01]  /*0950*/  ULOP3.LUT UR5, UR5, 0x80, URZ, 0xc0, !UPT ;  /* 0x0000008005057892 */ /* 0x000fe2000f8ec0ff */
[----:B------:R-:W-:Y:S01]  /*0960*/  ISETP.GE.AND P2, PT, R0, RZ, PT ;  /* 0x000000ff0000720c */ /* 0x000fe20003f46270 */
[----:B-1----:R-:W-:-:S04]  /*0970*/  IMAD.MOV R0, RZ, RZ, -R5 ;  /* 0x000000ffff007224 */ /* 0x002fc800078e0a05 */
[----:B------:R-:W-:Y:S02]  /*0980*/  IMAD R9, R0, R3, RZ ;  /* 0x0000000300097224 */ /* 0x000fe400078e02ff */
[----:B------:R-:W-:Y:S01]  /*0990*/  @P0 VIADD R4, R4, 0x1 ;  /* 0x0000000104040836 */ /* 0x000fe20000000000 */
[----:B0-----:R-:W-:Y:S01]  /*09a0*/  R2UR UR7, R8 ;  /* 0x00000000080772ca */ /* 0x001fe200000e0000 */
[----:B--2---:R-:W-:Y:S02]  /*09b0*/  IMAD.MOV R6, RZ, RZ, -R7 ;  /* 0x000000ffff067224 */ /* 0x004fe400078e0a07 */
[----:B------:R-:W-:Y:S02]  /*09c0*/  IMAD.MOV.U32 R2, RZ, RZ, R4 ;  /* 0x000000ffff027224 */ /* 0x000fe400078e0004 */
[----:B------:R-:W-:Y:S02]  /*09d0*/  IMAD.MOV.U32 R4, RZ, RZ, RZ ;  /* 0x000000ffff047224 */ /* 0x000fe400078e00ff */
[----:B------:R-:W-:Y:S01]  /*09e0*/  @!P2 IMAD.MOV R2, RZ, RZ, -R2 ;  /* 0x000000ffff02a224 */ /* 0x000fe200078e0a02 */
[----:B------:R-:W-:Y:S01]  /*09f0*/  @!P1 LOP3.LUT R2, RZ, R10, RZ, 0x33, !PT ;  /* 0x0000000aff029212 */ /* 0x000fe200078e33ff */
[----:B------:R-:W-:Y:S01]  /*0a00*/  IMAD.HI.U32 R4, R5, R9, R4 ;  /* 0x0000000905047227 */ /* 0x000fe200078e0004 */
[----:B------:R-:W-:-:S02]  /*0a10*/  LOP3.LUT P2, RZ, R13, 0xff, RZ, 0xc0, !PT ;  /* 0x000000ff0dff7812 */ /* 0x000fc4000784c0ff */
[----:B------:R-:W-:Y:S01]  /*0a20*/  PRMT R0, R101, 0x6540, R2 ;  /* 0x0000654065007816 */ /* 0x000fe20000000002 */
[----:B------:R-:W-:Y:S02]  /*0a30*/  IMAD R5, R6, R99, RZ ;  /* 0x0000006306057224 */ /* 0x000fe400078e02ff */
[----:B------:R-:W-:Y:S01]  /*0a40*/  IMAD.MOV.U32 R6, RZ, RZ, RZ ;  /* 0x000000ffff067224 */ /* 0x000fe200078e00ff */
[----:B------:R-:W-:Y:S01]  /*0a50*/  IABS R86, R0 ;  /* 0x0000000000567213 */ /* 0x000fe20000000000 */
[----:B------:R-:W-:Y:S01]  /*0a60*/  IMAD.SHL.U32 R100, R2, 0x100, RZ ;  /* 0x0000010002647824 */ /* 0x000fe200078e00ff */
[C---:B------:R-:W-:Y:S01]  /*0a70*/  LOP3.LUT R182, R0.reuse, 0xfe, RZ, 0xfc, !PT ;  /* 0x000000fe00b67812 */ /* 0x040fe200078efcff */
[----:B------:R-:W-:Y:S01]  /*0a80*/  IMAD.HI.U32 R98, R7, R5, R6 ;  /* 0x0000000507627227 */ /* 0x000fe200078e0006 */
[----:B------:R-:W-:Y:S02]  /*0a90*/  LOP3.LUT R87, R0, 0x90, RZ, 0xfc, !PT ;  /* 0x0000009000577812 */ /* 0x000fe400078efcff */
[C-C-:B------:R-:W-:Y:S01]  /*0aa0*/  LOP3.LUT R107, R100.reuse, 0x18, R101.reuse, 0xfe, !PT ;  /* 0x00000018646b7812 */ /* 0x140fe200078efe65 */
[----:B------:R-:W-:Y:S01]  /*0ab0*/  IMAD.MOV R5, RZ, RZ, -R2 ;  /* 0x000000ffff057224 */ /* 0x000fe200078e0a02 */
[----:B------:R-:W-:Y:S01]  /*0ac0*/  LOP3.LUT R106, R100, 0x10, R101, 0xfe, !PT ;  /* 0x00000010646a7812 */ /* 0x000fe200078efe65 */
[----:B------:R-:W-:Y:S01]  /*0ad0*/  IMAD.HI.U32 R2, R98, R86, RZ ;  /* 0x0000005662027227 */ /* 0x000fe200078e00ff */
[----:B------:R-:W-:Y:S01]  /*0ae0*/  IABS R82, R107 ;  /* 0x0000006b00527213 */ /* 0x000fe20000000000 */
[----:B------:R0:W-:Y:S01]  /*0af0*/  STL [R1+0x558], R182 ;  /* 0x000558b601007387 */ /* 0x0001e20000100800 */
[----:B------:R-:W-:Y:S01]  /*0b00*/  IABS R85, R182 ;  /* 0x000000b600557213 */ /* 0x000fe20000000000 */
[----:B------:R-:W-:Y:S01]  /*0b10*/  IMAD.MOV R2, RZ, RZ, -R2 ;  /* 0x000000ffff027224 */ /* 0x000fe200078e0a02 */
[----:B------:R-:W-:Y:S01]  /*0b20*/  IABS R81, R106 ;  /* 0x0000006a00517213 */ /* 0x000fe20000000000 */
[----:B------:R-:W-:Y:S01]  /*0b30*/  IMAD R5, R10, R5, R11 ;  /* 0x000000050a057224 */ /* 0x000fe200078e020b */
[C-C-:B------:R-:W-:Y:S01]  /*0b40*/  LOP3.LUT R88, R100.reuse, 0x40, R101.reuse, 0xfe, !PT ;  /* 0x0000004064587812 */ /* 0x140fe200078efe65 */
[----:B------:R-:W-:Y:S01]  /*0b50*/  IMAD R86, R99, R2, R86 ;  /* 0x0000000263567224 */ /* 0x000fe200078e0256 */
[----:B------:R-:W-:Y:S01]  /*0b60*/  LOP3.LUT R149, R100, 0x28, R101, 0xfe, !PT ;  /* 0x0000002864957812 */ /* 0x000fe200078efe65 */
[----:B------:R-:W-:Y:S01]  /*0b70*/  IMAD.HI.U32 R2, R98, R82, RZ ;  /* 0x0000005262027227 */ /* 0x000fe200078e00ff */
[----:B------:R-:W-:-:S02]  /*0b80*/  IABS R75, R88 ;  /* 0x00000058004b7213 */ /* 0x000fc40000000000 */
[--C-:B------:R-:W-:Y:S01]  /*0b90*/  LOP3.LUT R67, R100, 0x30, R101.reuse, 0xfe, !PT ;  /* 0x0000003064437812 */ /* 0x100fe200078efe65 */
[----:B------:R-:W-:Y:S01]  /*0ba0*/  IMAD.HI.U32 R8, R98, R85, RZ ;  /* 0x0000005562087227 */ /* 0x000fe200078e00ff */
[----:B------:R-:W-:Y:S02]  /*0bb0*/  IABS R84, R149 ;  /* 0x0000009500547213 */ /* 0x000fe40000000000 */
[----:B------:R-:W-:Y:S01]  /*0bc0*/  IABS R77, R67 ;  /* 0x00000043004d7213 */ /* 0x000fe20000000000 */
[----:B------:R-:W-:Y:S01]  /*0bd0*/  IMAD.MOV R2, RZ, RZ, -R2 ;  /* 0x000000ffff027224 */ /* 0x000fe200078e0a02 */
[--C-:B------:R-:W-:Y:S01]  /*0be0*/  LOP3.LUT R105, R100, 0x68, R101.reuse, 0xfe, !PT ;  /* 0x0000006864697812 */ /* 0x100fe200078efe65 */
[----:B------:R-:W-:Y:S01]  /*0bf0*/  IMAD.HI.U32 R7, R98, R81, RZ ;  /* 0x0000005162077227 */ /* 0x000fe200078e00ff */
[C-C-:B------:R-:W-:Y:S02]  /*0c00*/  LOP3.LUT R142, R100.reuse, 0x50, R101.reuse, 0xfe, !PT ;  /* 0x00000050648e7812 */ /* 0x140fe400078efe65 */
[----:B------:R-:W-:Y:S01]  /*0c10*/  IABS R73, R105 ;  /* 0x0000006900497213 */ /* 0x000fe20000000000 */
[----:B------:R-:W-:Y:S01]  /*0c20*/  IMAD.MOV R10, RZ, RZ, -R8 ;  /* 0x000000ffff0a7224 */ /* 0x000fe200078e0a08 */
[C-C-:B------:R-:W-:Y:S01]  /*0c30*/  LOP3.LUT R143, R100.reuse, 0x58, R101.reuse, 0xfe, !PT ;  /* 0x00000058648f7812 */ /* 0x140fe200078efe65 */
[----:B------:R-:W-:Y:S01]  /*0c40*/  IMAD R82, R99, R2, R82 ;  /* 0x0000000263527224 */ /* 0x000fe200078e0252 */
[----:B------:R-:W-:Y:S01]  /*0c50*/  LOP3.LUT R190, R100, 0x38, R101, 0xfe, !PT ;  /* 0x0000003864be7812 */ /* 0x000fe200078efe65 */
[----:B------:R-:W-:Y:S01]  /*0c60*/  IMAD.MOV R8, RZ, RZ, -R7 ;  /* 0x000000ffff087224 */ /* 0x000fe200078e0a07 */
[----:B------:R-:W-:Y:S01]  /*0c70*/  IABS R76, R142 ;  /* 0x0000008e004c7213 */ /* 0x000fe20000000000 */
[----:B------:R-:W-:Y:S01]  /*0c80*/  IMAD.HI.U32 R2, R98, R75, RZ ;  /* 0x0000004b62027227 */ /* 0x000fe200078e00ff */
[----:B------:R-:W-:-:S02]  /*0c90*/  IABS R78, R143 ;  /* 0x0000008f004e7213 */ /* 0x000fc40000000000 */
[----:B------:R-:W-:Y:S01]  /*0ca0*/  IABS R79, R190 ;  /* 0x000000be004f7213 */ /* 0x000fe20000000000 */
[----:B------:R-:W-:Y:S01]  /*0cb0*/  IMAD R81, R99, R8, R81 ;  /* 0x0000000863517224 */ /* 0x000fe200078e0251 */
[--C-:B------:R-:W-:Y:S01]  /*0cc0*/  LOP3.LUT R91, R100, 0x60, R101.reuse, 0xfe, !PT ;  /* 0x00000060645b7812 */ /* 0x100fe200078efe65 */
[----:B------:R-:W-:Y:S01]  /*0cd0*/  IMAD.HI.U32 R7, R98, R84, RZ ;  /* 0x0000005462077227 */ /* 0x000fe200078e00ff */
[----:B------:R-:W-:Y:S02]  /*0ce0*/  LOP3.LUT R147, R100, 0x78, R101, 0xfe, !PT ;  /* 0x0000007864937812 */ /* 0x000fe400078efe65 */
[----:B------:R-:W-:Y:S01]  /*0cf0*/  IABS R136, R87 ;  /* 0x0000005700887213 */ /* 0x000fe20000000000 */
[----:B------:R-:W-:Y:S01]  /*0d00*/  IMAD.MOV R2, RZ, RZ, -R2 ;  /* 0x000000ffff027224 */ /* 0x000fe200078e0a02 */
[----:B------:R-:W-:Y:S01]  /*0d10*/  LOP3.LUT R148, R0, 0x80, RZ, 0xfc, !PT ;  /* 0x0000008000947812 */ /* 0x000fe200078efcff */
[----:B------:R-:W-:Y:S01]  /*0d20*/  IMAD.HI.U32 R8, R98, R77, RZ ;  /* 0x0000004d62087227 */ /* 0x000fe200078e00ff */
[----:B------:R-:W-:-:S02]  /*0d30*/  IABS R72, R91 ;  /* 0x0000005b00487213 */ /* 0x000fc40000000000 */
[----:B------:R-:W-:Y:S01]  /*0d40*/  IABS R141, R147 ;  /* 0x00000093008d7213 */ /* 0x000fe20000000000 */
[----:B------:R-:W-:Y:S01]  /*0d50*/  IMAD.MOV R7, RZ, RZ, -R7 ;  /* 0x000000ffff077224 */ /* 0x000fe200078e0a07 */
[----:B------:R-:W-:Y:S01]  /*0d60*/  IABS R138, R148 ;  /* 0x00000094008a7213 */ /* 0x000fe20000000000 */
[C---:B------:R-:W-:Y:S01]  /*0d70*/  IMAD R75, R99.reuse, R2, R75 ;  /* 0x00000002634b7224 */ /* 0x040fe200078e024b */
[----:B------:R-:W-:Y:S01]  /*0d80*/  LOP3.LUT R65, R0, 0xb8, RZ, 0xfc, !PT ;  /* 0x000000b800417812 */ /* 0x000fe200078efcff */
[----:B------:R-:W-:Y:S01]  /*0d90*/  IMAD.MOV R8, RZ, RZ, -R8 ;  /* 0x000000ffff087224 */ /* 0x000fe200078e0a08 */
[----:B------:R-:W-:Y:S01]  /*0da0*/  LOP3.LUT R59, R100, 0x8, R101, 0xfe, !PT ;  /* 0x00000008643b7812 */ /* 0x000fe200078efe65 */
[----:B------:R-:W-:Y:S01]  /*0db0*/  IMAD.HI.U32 R2, R98, R73, RZ ;  /* 0x0000004962027227 */ /* 0x000fe200078e00ff */
[C---:B------:R-:W-:Y:S02]  /*0dc0*/  LOP3.LUT R89, R0.reuse, 0x88, RZ, 0xfc, !PT ;  /* 0x0000008800597812 */ /* 0x040fe400078efcff */
[----:B------:R-:W-:Y:S01]  /*0dd0*/  IABS R111, R65 ;  /* 0x00000041006f7213 */ /* 0x000fe20000000000 */
[C---:B------:R-:W-:Y:S01]  /*0de0*/  IMAD R84, R99.reuse, R7, R84 ;  /* 0x0000000763547224 */ /* 0x040fe200078e0254 */
[C---:B------:R-:W-:Y:S01]  /*0df0*/  LOP3.LUT R64, R0.reuse, 0xa8, RZ, 0xfc, !PT ;  /* 0x000000a800407812 */ /* 0x040fe200078efcff */
[C---:B------:R-:W-:Y:S01]  /*0e00*/  IMAD R77, R99.reuse, R8, R77 ;  /* 0x00000008634d7224 */ /* 0x040fe200078e024d */
[----:B------:R-:W-:Y:S01]  /*0e10*/  LOP3.LUT R161, R0, 0xd8, RZ, 0xfc, !PT ;  /* 0x000000d800a17812 */ /* 0x000fe200078efcff */
[----:B------:R-:W-:Y:S01]  /*0e20*/  IMAD.HI.U32 R7, R98, R76, RZ ;  /* 0x0000004c62077227 */ /* 0x000fe200078e00ff */
[----:B------:R-:W-:Y:S01]  /*0e30*/  IABS R80, R59 ;  /* 0x0000003b00507213 */ /* 0x000fe20000000000 */
[----:B------:R0:W-:Y:S01]  /*0e40*/  STL [R1+0x52c], R59 ;  /* 0x00052c3b01007387 */ /* 0x0001e20000100800 */
[----:B------:R-:W-:Y:S01]  /*0e50*/  IABS R139, R89 ;  /* 0x00000059008b7213 */ /* 0x000fe20000000000 */
[----:B------:R-:W-:Y:S01]  /*0e60*/  IMAD.MOV R2, RZ, RZ, -R2 ;  /* 0x000000ffff027224 */ /* 0x000fe200078e0a02 */
[----:B------:R-:W-:Y:S01]  /*0e70*/  LOP3.LUT R155, R0, 0xb0, RZ, 0xfc, !PT ;  /* 0x000000b0009b7812 */ /* 0x000fe200078efcff */
[C---:B------:R-:W-:Y:S01]  /*0e80*/  IMAD.HI.U32 R8, R98.reuse, R78, RZ ;  /* 0x0000004e62087227 */ /* 0x040fe200078e00ff */
[----:B------:R-:W-:Y:S01]  /*0e90*/  IABS R109, R64 ;  /* 0x00000040006d7213 */ /* 0x000fe20000000000 */
[----:B------:R0:W-:Y:S01]  /*0ea0*/  STL [R1+0x524], R106 ;  /* 0x0005246a01007387 */ /* 0x0001e20000100800 */
[----:B------:R-:W-:Y:S01]  /*0eb0*/  IABS R115, R161 ;  /* 0x000000a100737213 */ /* 0x000fe20000000000 */
[----:B------:R-:W-:Y:S01]  /*0ec0*/  IMAD.HI.U32 R9, R98, R79, RZ ;  /* 0x0000004f62097227 */ /* 0x000fe200078e00ff */
[----:B------:R-:W-:Y:S01]  /*0ed0*/  LOP3.LUT R90, R100, 0x20, R101, 0xfe, !PT ;  /* 0x00000020645a7812 */ /* 0x000fe200078efe65 */
[----:B------:R0:W-:Y:S01]  /*0ee0*/  STL [R1+0x51c], R107 ;  /* 0x00051c6b01007387 */ /* 0x0001e20000100800 */
[----:B------:R-:W-:Y:S01]  /*0ef0*/  IABS R110, R155 ;  /* 0x0000009b006e7213 */ /* 0x000fe20000000000 */
[----:B------:R-:W-:Y:S01]  /*0f00*/  IMAD.MOV R7, RZ, RZ, -R7 ;  /* 0x000000ffff077224 */ /* 0x000fe200078e0a07 */
[C---:B------:R-:W-:Y:S01]  /*0f10*/  LOP3.LUT R174, R0.reuse, 0xa0, RZ, 0xfc, !PT ;  /* 0x000000a000ae7812 */ /* 0x040fe200078efcff */
[C---:B------:R-:W-:Y:S01]  /*0f20*/  IMAD R73, R99.reuse, R2, R73 ;  /* 0x0000000263497224 */ /* 0x040fe200078e0249 */
[C---:B------:R-:W-:Y:S01]  /*0f30*/  LOP3.LUT R214, R0.reuse, 0xd0, RZ, 0xfc, !PT ;  /* 0x000000d000d67812 */ /* 0x040fe200078efcff */
[----:B------:R-:W-:Y:S01]  /*0f40*/  IMAD.MOV R8, RZ, RZ, -R8 ;  /* 0x000000ffff087224 */ /* 0x000fe200078e0a08 */
[----:B------:R-:W-:Y:S01]  /*0f50*/  LOP3.LUT R209, R0, 0xe0, RZ, 0xfc, !PT ;  /* 0x000000e000d17812 */ /* 0x000fe200078efcff */
[----:B------:R-:W-:Y:S01]  /*0f60*/  IMAD.HI.U32 R2, R98, R136, RZ ;  /* 0x0000008862027227 */ /* 0x000fe200078e00ff */
[----:B------:R-:W-:Y:S01]  /*0f70*/  IABS R83, R90 ;  /* 0x0000005a00537213 */ /* 0x000fe20000000000 */
[----:B------:R0:W-:Y:S01]  /*0f80*/  STL [R1+0x50c], R149 ;  /* 0x00050c9501007387 */ /* 0x0001e20000100800 */
[----:B------:R-:W-:Y:S01]  /*0f90*/  IABS R108, R174 ;  /* 0x000000ae006c7213 */ /* 0x000fe20000000000 */
[C---:B------:R-:W-:Y:S01]  /*0fa0*/  IMAD R85, R99.reuse, R10, R85 ;  /* 0x0000000a63557224 */ /* 0x040fe200078e0255 */
[----:B------:R-:W-:Y:S01]  /*0fb0*/  IABS R114, R214 ;  /* 0x000000d600727213 */ /* 0x000fe20000000000 */
[----:B------:R-:W-:Y:S01]  /*0fc0*/  IMAD.MOV R10, RZ, RZ, -R9 ;  /* 0x000000ffff0a7224 */ /* 0x000fe200078e0a09 */
[----:B------:R-:W-:Y:S01]  /*0fd0*/  IABS R116, R209 ;  /* 0x000000d100747213 */ /* 0x000fe20000000000 */
[C---:B------:R-:W-:Y:S01]  /*0fe0*/  IMAD R76, R99.reuse, R7, R76 ;  /* 0x00000007634c7224 */ /* 0x040fe200078e024c */
[--C-:B------:R-:W-:Y:S01]  /*0ff0*/  LOP3.LUT R241, R100, 0x2, R101.reuse, 0xfe, !PT ;  /* 0x0000000264f17812 */ /* 0x100fe200078efe65 */
[----:B------:R-:W-:Y:S01]  /*1000*/  IMAD.HI.U32 R9, R98, R72, RZ ;  /* 0x0000004862097227 */ /* 0x000fe200078e00ff */
[----:B------:R-:W-:Y:S01]  /*1010*/  LOP3.LUT R66, R100, 0x48, R101, 0xfe, !PT ;  /* 0x0000004864427812 */ /* 0x000fe200078efe65 */
[----:B------:R0:W-:Y:S01]  /*1020*/  STL [R1+0x504], R67 ;  /* 0x0005044301007387 */ /* 0x0001e20000100800 */
[C---:B------:R-:W-:Y:S01]  /*1030*/  LOP3.LUT R217, R0.reuse, 0xc8, RZ, 0xfc, !PT ;  /* 0x000000c800d97812 */ /* 0x040fe200078efcff */
[C---:B------:R-:W-:Y:S01]  /*1040*/  IMAD R78, R99.reuse, R8, R78 ;  /* 0x00000008634e7224 */ /* 0x040fe200078e024e */
[----:B------:R-:W-:Y:S01]  /*1050*/  LOP3.LUT R225, R0, 0xf8, RZ, 0xfc, !PT ;  /* 0x000000f800e17812 */ /* 0x000fe200078efcff */
[C---:B------:R-:W-:Y:S01]  /*1060*/  IMAD.HI.U32 R7, R98.reuse, R141, RZ ;  /* 0x0000008d62077227 */ /* 0x040fe200078e00ff */
[----:B------:R-:W-:Y:S01]  /*1070*/  IABS R120, R241 ;  /* 0x000000f100787213 */ /* 0x000fe20000000000 */
[----:B------:R0:W-:Y:S01]  /*1080*/  STL [R1+0x514], R90 ;  /* 0x0005145a01007387 */ /* 0x0001e20000100800 */
[----:B------:R-:W-:Y:S01]  /*1090*/  IABS R74, R66 ;  /* 0x00000042004a7213 */ /* 0x000fe20000000000 */
[----:B------:R-:W-:Y:S01]  /*10a0*/  IMAD.MOV R2, RZ, RZ, -R2 ;  /* 0x000000ffff027224 */ /* 0x000fe200078e0a02 */
[----:B------:R-:W-:Y:S01]  /*10b0*/  IABS R113, R217 ;  /* 0x000000d900717213 */ /* 0x000fe20000000000 */
[----:B------:R-:W-:Y:S01]  /*10c0*/  IMAD.HI.U32 R8, R98, R138, RZ ;  /* 0x0000008a62087227 */ /* 0x000fe200078e00ff */
[----:B------:R-:W-:Y:S01]  /*10d0*/  IABS R119, R225 ;  /* 0x000000e100777213 */ /* 0x000fe20000000000 */
[----:B------:R0:W-:Y:S01]  /*10e0*/  STL [R1+0x4fc], R190 ;  /* 0x0004fcbe01007387 */ /* 0x0001e20000100800 */
[----:B------:R-:W-:Y:S01]  /*10f0*/  LOP3.LUT R233, R0, 0xf0, RZ, 0xfc, !PT ;  /* 0x000000f000e97812 */ /* 0x000fe200078efcff */
[C---:B------:R-:W-:Y:S01]  /*1100*/  IMAD R79, R99.reuse, R10, R79 ;  /* 0x0000000a634f7224 */ /* 0x040fe200078e024f */
[C---:B------:R-:W-:Y:S01]  /*1110*/  LOP3.LUT R218, R100.reuse, 0xa, R101, 0xfe, !PT ;  /* 0x0000000a64da7812 */ /* 0x040fe200078efe65 */
[----:B------:R-:W-:Y:S01]  /*1120*/  IMAD.MOV R9, RZ, RZ, -R9 ;  /* 0x000000ffff097224 */ /* 0x000fe200078e0a09 */
[C---:B------:R-:W-:Y:S01]  /*1130*/  LOP3.LUT R154, R100.reuse, 0x70, R101, 0xfe, !PT ;  /* 0x00000070649a7812 */ /* 0x040fe200078efe65 */
[----:B------:R-:W-:Y:S01]  /*1140*/  IMAD.MOV R10, RZ, RZ, -R7 ;  /* 0x000000ffff0a7224 */ /* 0x000fe200078e0a07 */
[----:B------:R-:W-:Y:S01]  /*1150*/  IABS R118, R233 ;  /* 0x000000e900767213 */ /* 0x000fe20000000000 */
[C---:B------:R-:W-:Y:S01]  /*1160*/  IMAD R136, R99.reuse, R2, R136 ;  /* 0x0000000263887224 */ /* 0x040fe200078e0288 */
[----:B------:R-:W-:Y:S01]  /*1170*/  IABS R121, R218 ;  /* 0x000000da00797213 */ /* 0x000fe20000000000 */
[----:B------:R-:W-:Y:S01]  /*1180*/  IMAD.MOV R8, RZ, RZ, -R8 ;  /* 0x000000ffff087224 */ /* 0x000fe200078e0a08 */
[--C-:B------:R-:W-:Y:S01]  /*1190*/  LOP3.LUT R250, R100, 0x12, R101.reuse, 0xfe, !PT ;  /* 0x0000001264fa7812 */ /* 0x100fe200078efe65 */
[----:B------:R-:W-:Y:S01]  /*11a0*/  IMAD.HI.U32 R2, R98, R111, RZ ;  /* 0x0000006f62027227 */ /* 0x000fe200078e00ff */
[----:B------:R-:W-:Y:S01]  /*11b0*/  IABS R140, R154 ;  /* 0x0000009a008c7213 */ /* 0x000fe20000000000 */
[----:B------:R0:W-:Y:S01]  /*11c0*/  STL [R1+0x4f4], R88 ;  /* 0x0004f45801007387 */ /* 0x0001e20000100800 */
[----:B------:R-:W-:Y:S01]  /*11d0*/  LOP3.LUT R249, R100, 0x22, R101, 0xfe, !PT ;  /* 0x0000002264f97812 */ /* 0x000fe200078efe65 */
[C---:B------:R-:W-:Y:S01]  /*11e0*/  IMAD R72, R99.reuse, R9, R72 ;  /* 0x0000000963487224 */ /* 0x040fe200078e0248 */
[----:B------:R-:W-:Y:S01]  /*11f0*/  IABS R122, R250 ;  /* 0x000000fa007a7213 */ /* 0x000fe20000000000 */
[C---:B------:R-:W-:Y:S01]  /*1200*/  IMAD R141, R99.reuse, R10, R141 ;  /* 0x0000000a638d7224 */ /* 0x040fe200078e028d */
[----:B------:R-:W-:Y:S01]  /*1210*/  LOP3.LUT R58, R0, 0x98, RZ, 0xfc, !PT ;  /* 0x00000098003a7812 */ /* 0x000fe200078efcff */
[----:B------:R-:W-:Y:S01]  /*1220*/  IMAD.HI.U32 R6, R98, R80, RZ ;  /* 0x0000005062067227 */ /* 0x000fe200078e00ff */
[----:B------:R-:W-:Y:S01]  /*1230*/  IABS R124, R249 ;  /* 0x000000f9007c7213 */ /* 0x000fe20000000000 */
[----:B------:R0:W-:Y:S01]  /*1240*/  STL [R1+0x4ec], R66 ;  /* 0x0004ec4201007387 */ /* 0x0001e20000100800 */
[--C-:B------:R-:W-:Y:S01]  /*1250*/  LOP3.LUT R234, R100, 0x32, R101.reuse, 0xfe, !PT ;  /* 0x0000003264ea7812 */ /* 0x100fe200078efe65 */
[----:B------:R-:W-:Y:S01]  /*1260*/  IMAD.HI.U32 R9, R98, R139, RZ ;  /* 0x0000008b62097227 */ /* 0x000fe200078e00ff */
[----:B------:R-:W-:Y:S01]  /*1270*/  IABS R137, R58 ;  /* 0x0000003a00897213 */ /* 0x000fe20000000000 */
[----:B------:R0:W-:Y:S01]  /*1280*/  STL [R1+0x4e4], R142 ;  /* 0x0004e48e01007387 */ /* 0x0001e20000100800 */
[----:B------:R-:W-:Y:S01]  /*1290*/  IABS R126, R234 ;  /* 0x000000ea007e7213 */ /* 0x000fe20000000000 */
[C---:B------:R-:W-:Y:S01]  /*12a0*/  IMAD R138, R99.reuse, R8, R138 ;  /* 0x00000008638a7224 */ /* 0x040fe200078e028a */
[--C-:B------:R-:W-:Y:S01]  /*12b0*/  LOP3.LUT R237, R100, 0x3a, R101.reuse, 0xfe, !PT ;  /* 0x0000003a64ed7812 */ /* 0x100fe200078efe65 */
[----:B------:R-:W-:Y:S01]  /*12c0*/  IMAD.MOV R10, RZ, RZ, -R2 ;  /* 0x000000ffff0a7224 */ /* 0x000fe200078e0a02 */
[----:B------:R-:W-:Y:S01]  /*12d0*/  LOP3.LUT R242, R0, 0xc0, RZ, 0xfc, !PT ;  /* 0x000000c000f27812 */ /* 0x000fe200078efcff */
[C---:B------:R-:W-:Y:S01]  /*12e0*/  IMAD.HI.U32 R8, R98.reuse, R109, RZ ;  /* 0x0000006d62087227 */ /* 0x040fe200078e00ff */
[----:B------:R-:W-:Y:S01]  /*12f0*/  IABS R127, R237 ;  /* 0x000000ed007f7213 */ /* 0x000fe20000000000 */
[----:B------:R0:W-:Y:S01]  /*1300*/  STL [R1+0x4dc], R143 ;  /* 0x0004dc8f01007387 */ /* 0x0001e20000100800 */
[----:B------:R-:W-:Y:S01]  /*1310*/  IABS R112, R242 ;  /* 0x000000f200707213 */ /* 0x000fe20000000000 */
[----:B------:R-:W-:Y:S01]  /*1320*/  IMAD.HI.U32 R2, R98, R115, RZ ;  /* 0x0000007362027227 */ /* 0x000fe200078e00ff */
[----:B------:R-:W-:Y:S01]  /*1330*/  LOP3.LUT R210, R0, 0xe8, RZ, 0xfc, !PT ;  /* 0x000000e800d27812 */ /* 0x000fe200078efcff */
[----:B------:R0:W-:Y:S01]  /*1340*/  STL [R1+0x4d4], R91 ;  /* 0x0004d45b01007387 */ /* 0x0001e20000100800 */
[----:B------:R-:W-:Y:S01]  /*1350*/  LOP3.LUT R251, R100, 0x4a, R101, 0xfe, !PT ;  /* 0x0000004a64fb7812 */ /* 0x000fe200078efe65 */
[----:B------:R-:W-:Y:S01]  /*1360*/  IMAD.IADD R5, R12, 0x1, R5 ;  /* 0x000000010c057824 */ /* 0x000fe200078e0205 */
[----:B------:R-:W-:Y:S01]  /*1370*/  IABS R117, R210 ;  /* 0x000000d200757213 */ /* 0x000fe20000000000 */
[----:B------:R-:W-:Y:S01]  /*1380*/  IMAD.MOV R6, RZ, RZ, -R6 ;  /* 0x000000ffff067224 */ /* 0x000fe200078e0a06 */
[----:B------:R-:W-:Y:S01]  /*1390*/  IABS R129, R251 ;  /* 0x000000fb00817213 */ /* 0x000fe20000000000 */
[----:B------:R-:W-:Y:S01]  /*13a0*/  IMAD.MOV R12, RZ, RZ, -R9 ;  /* 0x000000ffff0c7224 */ /* 0x000fe200078e0a09 */
[--C-:B------:R-:W-:Y:S01]  /*13b0*/  LOP3.LUT R226, R100, 0x1a, R101.reuse, 0xfe, !PT ;  /* 0x0000001a64e27812 */ /* 0x100fe200078efe65 */
[----:B------:R-:W-:Y:S01]  /*13c0*/  IMAD.HI.U32 R9, R98, R110, RZ ;  /* 0x0000006e62097227 */ /* 0x000fe200078e00ff */
[C-C-:B------:R-:W-:Y:S01]  /*13d0*/  LOP3.LUT R221, R100.reuse, 0x2a, R101.reuse, 0xfe, !PT ;  /* 0x0000002a64dd7812 */ /* 0x140fe200078efe65 */
[----:B------:R0:W-:Y:S01]  /*13e0*/  STL [R1+0x4cc], R105 ;  /* 0x0004cc6901007387 */ /* 0x0001e20000100800 */
[----:B------:R-:W-:Y:S01]  /*13f0*/  IABS R123, R226 ;  /* 0x000000e2007b7213 */ /* 0x000fe20000000000 */
[----:B------:R-:W-:Y:S01]  /*1400*/  IMAD.MOV R8, RZ, RZ, -R8 ;  /* 0x000000ffff087224 */ /* 0x000fe200078e0a08 */
[----:B------:R-:W-:Y:S01]  /*1410*/  IABS R125, R221 ;  /* 0x000000dd007d7213 */ /* 0x000fe20000000000 */
[----:B------:R-:W-:Y:S01]  /*1420*/  IMAD.MOV R2, RZ, RZ, -R2 ;  /* 0x000000ffff027224 */ /* 0x000fe200078e0a02 */
[C-C-:B------:R-:W-:Y:S01]  /*1430*/  LOP3.LUT R252, R100.reuse, 0x42, R101.reuse, 0xfe, !PT ;  /* 0x0000004264fc7812 */ /* 0x140fe200078efe65 */
[C---:B------:R-:W-:Y:S01]  /*1440*/  IMAD R80, R99.reuse, R6, R80 ;  /* 0x0000000663507224 */ /* 0x040fe200078e0250 */
[----:B------:R-:W-:Y:S01]  /*1450*/  LOP3.LUT R244, R100, 0x52, R101, 0xfe, !PT ;  /* 0x0000005264f47812 */ /* 0x000fe200078efe65 */
[----:B------:R-:W-:Y:S01]  /*1460*/  IMAD.HI.U32 R6, R98, R83, RZ ;  /* 0x0000005362067227 */ /* 0x000fe200078e00ff */
[----:B------:R-:W-:Y:S01]  /*1470*/  IABS R128, R252 ;  /* 0x000000fc00807213 */ /* 0x000fe20000000000 */
[----:B------:R0:W-:Y:S01]  /*1480*/  STL [R1+0x4c4], R154 ;  /* 0x0004c49a01007387 */ /* 0x0001e20000100800 */
[----:B------:R-:W-:Y:S01]  /*1490*/  IABS R130, R244 ;  /* 0x000000f400827213 */ /* 0x000fe20000000000 */
[----:B------:R-:W-:Y:S01]  /*14a0*/  IMAD.MOV R9, RZ, RZ, -R9 ;  /* 0x000000ffff097224 */ /* 0x000fe200078e0a09 */
[C---:B------:R-:W-:Y:S01]  /*14b0*/  LOP3.LUT R243, R100.reuse, 0x5a, R101, 0xfe, !PT ;  /* 0x0000005a64f37812 */ /* 0x040fe200078efe65 */
[C---:B------:R-:W-:Y:S01]  /*14c0*/  IMAD R109, R99.reuse, R8, R109 ;  /* 0x00000008636d7224 */ /* 0x040fe200078e026d */
[----:B------:R-:W-:Y:S01]  /*14d0*/  LOP3.LUT R236, R100, 0x62, R101, 0xfe, !PT ;  /* 0x0000006264ec7812 */ /* 0x000fe200078efe65 */
[C---:B------:R-:W-:Y:S01]  /*14e0*/  IMAD R115, R99.reuse, R2, R115 ;  /* 0x0000000263737224 */ /* 0x040fe200078e0273 */
[----:B------:R-:W-:Y:S01]  /*14f0*/  IABS R131, R243 ;  /* 0x000000f300837213 */ /* 0x000fe20000000000 */
[----:B------:R-:W-:Y:S01]  /*1500*/  IMAD.HI.U32 R7, R98, R108, RZ ;  /* 0x0000006c62077227 */ /* 0x000fe200078e00ff */
[----:B------:R-:W-:Y:S01]  /*1510*/  IABS R132, R236 ;  /* 0x000000ec00847213 */ /* 0x000fe20000000000 */
[----:B------:R0:W-:Y:S01]  /*1520*/  STL [R1+0x4bc], R147 ;  /* 0x0004bc9301007387 */ /* 0x0001e20000100800 */
[--C-:B------:R-:W-:Y:S01]  /*1530*/  LOP3.LUT R228, R100, 0x72, R101.reuse, 0xfe, !PT ;  /* 0x0000007264e47812 */ /* 0x100fe200078efe65 */
[----:B------:R-:W-:Y:S01]  /*1540*/  IMAD.HI.U32 R8, R98, R114, RZ ;  /* 0x0000007262087227 */ /* 0x000fe200078e00ff */
[--C-:B------:R-:W-:Y:S01]  /*1550*/  LOP3.LUT R235, R100, 0x6a, R101.reuse, 0xfe, !PT ;  /* 0x0000006a64eb7812 */ /* 0x100fe200078efe65 */
[----:B------:R0:W-:Y:S01]  /*1560*/  STL [R1+0x5ac], R89 ;  /* 0x0005ac5901007387 */ /* 0x0001e20000100800 */
[----:B------:R-:W-:Y:S01]  /*1570*/  IABS R134, R228 ;  /* 0x000000e400867213 */ /* 0x000fe20000000000 */
[----:B------:R-:W-:Y:S01]  /*1580*/  IMAD.HI.U32 R2, R98, R116, RZ ;  /* 0x0000007462027227 */ /* 0x000fe200078e00ff */
[----:B------:R-:W-:Y:S01]  /*1590*/  IABS R133, R235 ;  /* 0x000000eb00857213 */ /* 0x000fe20000000000 */
[----:B------:R0:W-:Y:S01]  /*15a0*/  STL [R1+0x4b4], R148 ;  /* 0x0004b49401007387 */ /* 0x0001e20000100800 */
[----:B------:R-:W-:Y:S01]  /*15b0*/  LOP3.LUT R227, R100, 0x7a, R101, 0xfe, !PT ;  /* 0x0000007a64e37812 */ /* 0x000fe200078efe65 */
[----:B------:R-:W-:Y:S01]  /*15c0*/  IMAD.MOV R6, RZ, RZ, -R6 ;  /* 0x000000ffff067224 */ /* 0x000fe200078e0a06 */
[C---:B------:R-:W-:Y:S01]  /*15d0*/  LOP3.LUT R222, R0.reuse, 0x82, RZ, 0xfc, !PT ;  /* 0x0000008200de7812 */ /* 0x040fe200078efcff */
[C---:B------:R-:W-:Y:S01]  /*15e0*/  IMAD R110, R99.reuse, R9, R110 ;  /* 0x00000009636e7224 */ /* 0x040fe200078e026e */
[----:B------:R-:W-:Y:S01]  /*15f0*/  IABS R135, R227 ;  /* 0x000000e300877213 */ /* 0x000fe20000000000 */
[----:B------:R-:W-:Y:S01]  /*1600*/  IMAD.MOV R7, RZ, RZ, -R7 ;  /* 0x000000ffff077224 */ /* 0x000fe200078e0a07 */
[C---:B------:R-:W-:Y:S01]  /*1610*/  LOP3.LUT R219, R0.reuse, 0x92, RZ, 0xfc, !PT ;  /* 0x0000009200db7812 */ /* 0x040fe200078efcff */
[----:B------:R-:W-:Y:S01]  /*1620*/  IMAD.MOV R8, RZ, RZ, -R8 ;  /* 0x000000ffff087224 */ /* 0x000fe200078e0a08 */
[----:B------:R-:W-:Y:S01]  /*1630*/  IABS R104, R222 ;  /* 0x000000de00687213 */ /* 0x000fe20000000000 */
[----:B------:R-:W-:Y:S01]  /*1640*/  IMAD.MOV R9, RZ, RZ, -R2 ;  /* 0x000000ffff097224 */ /* 0x000fe200078e0a02 */
[----:B------:R-:W-:Y:S01]  /*1650*/  LOP3.LUT R220, R0, 0x8a, RZ, 0xfc, !PT ;  /* 0x0000008a00dc7812 */ /* 0x000fe200078efcff */
[----:B------:R-:W-:Y:S01]  /*1660*/  IMAD.HI.U32 R2, R98, R120, RZ ;  /* 0x0000007862027227 */ /* 0x000fe200078e00ff */
[----:B------:R-:W-:Y:S01]  /*1670*/  IABS R102, R219 ;  /* 0x000000db00667213 */ /* 0x000fe20000000000 */
[----:B------:R0:W-:Y:S01]  /*1680*/  STL [R1+0x5a4], R87 ;  /* 0x0005a45701007387 */ /* 0x0001e20000100800 */
[----:B------:R-:W-:Y:S01]  /*1690*/  IABS R103, R220 ;  /* 0x000000dc00677213 */ /* 0x000fe20000000000 */
[C---:B------:R-:W-:Y:S01]  /*16a0*/  IMAD R83, R99.reuse, R6, R83 ;  /* 0x0000000663537224 */ /* 0x040fe200078e0253 */
[----:B------:R-:W-:Y:S01]  /*16b0*/  LOP3.LUT R212, R0, 0xa2, RZ, 0xfc, !PT ;  /* 0x000000a200d47812 */ /* 0x000fe200078efcff */
[----:B------:R-:W-:Y:S01]  /*16c0*/  IMAD.HI.U32 R6, R98, R74, RZ ;  /* 0x0000004a62067227 */ /* 0x000fe200078e00ff */
[C---:B------:R-:W-:Y:S01]  /*16d0*/  LOP3.LUT R213, R0.reuse, 0x9a, RZ, 0xfc, !PT ;  /* 0x0000009a00d57812 */ /* 0x040fe200078efcff */
[----:B------:R0:W-:Y:S01]  /*16e0*/  STL [R1+0x59c], R58 ;  /* 0x00059c3a01007387 */ /* 0x0001e20000100800 */
[----:B------:R-:W-:Y:S01]  /*16f0*/  IABS R93, R212 ;  /* 0x000000d4005d7213 */ /* 0x000fe20000000000 */
[C---:B------:R-:W-:Y:S01]  /*1700*/  IMAD R108, R99.reuse, R7, R108 ;  /* 0x00000007636c7224 */ /* 0x040fe200078e026c */
[----:B------:R-:W-:Y:S01]  /*1710*/  LOP3.LUT R211, R0, 0xaa, RZ, 0xfc, !PT ;  /* 0x000000aa00d37812 */ /* 0x000fe200078efcff */
[----:B------:R-:W-:Y:S01]  /*1720*/  IMAD R114, R99, R8, R114 ;  /* 0x0000000863727224 */ /* 0x000fe200078e0272 */
[----:B------:R-:W-:Y:S01]  /*1730*/  IABS R94, R213 ;  /* 0x000000d5005e7213 */ /* 0x000fe20000000000 */
[C---:B------:R-:W-:Y:S01]  /*1740*/  IMAD.HI.U32 R7, R98.reuse, R113, RZ ;  /* 0x0000007162077227 */ /* 0x040fe200078e00ff */
[----:B------:R-:W-:Y:S01]  /*1750*/  IABS R95, R211 ;  /* 0x000000d3005f7213 */ /* 0x000fe20000000000 */
[----:B------:R0:W-:Y:S02]  /*1760*/  STL [R1+0x58c], R64 ;  /* 0x00058c4001007387 */ /* 0x0001e40000100800 */
[----:B------:R-:W-:-:S02]  /*1770*/  IMAD.HI.U32 R8, R98, R119, RZ ;  /* 0x0000007762087227 */ /* 0x000fc400078e00ff */
[----:B------:R0:W-:Y:S02]  /*1780*/  STL [R1+0x594], R174 ;  /* 0x000594ae01007387 */ /* 0x0001e40000100800 */
[----:B------:R-:W-:Y:S02]  /*1790*/  IMAD.MOV R2, RZ, RZ, -R2 ;  /* 0x000000ffff027224 */ /* 0x000fe400078e0a02 */
[----:B------:R-:W-:Y:S01]  /*17a0*/  IMAD.MOV R6, RZ, RZ, -R6 ;  /* 0x000000ffff067224 */ /* 0x000fe200078e0a06 */
[----:B------:R0:W-:Y:S01]  /*17b0*/  STL [R1+0x584], R155 ;  /* 0x0005849b01007387 */ /* 0x0001e20000100800 */
[----:B------:R-:W-:Y:S02]  /*17c0*/  IMAD R139, R99, R12, R139 ;  /* 0x0000000c638b7224 */ /* 0x000fe400078e028b */
[----:B------:R-:W-:Y:S01]  /*17d0*/  IMAD.MOV R12, RZ, RZ, -R7 ;  /* 0x000000ffff0c7224 */ /* 0x000fe200078e0a07 */
[----:B------:R0:W-:Y:S01]  /*17e0*/  STL [R1+0x580], R65 ;  /* 0x0005804101007387 */ /* 0x0001e20000100800 */
[----:B------:R-:W-:-:S02]  /*17f0*/  IMAD.MOV R8, RZ, RZ, -R8 ;  /* 0x000000ffff087224 */ /* 0x000fc400078e0a08 */
[----:B------:R-:W-:Y:S01]  /*1800*/  IMAD R120, R99, R2, R120 ;  /* 0x0000000263787224 */ /* 0x000fe200078e0278 */
[----:B------:R0:W-:Y:S01]  /*1810*/  STL [R1+0x57c], R242 ;  /* 0x00057cf201007387 */ /* 0x0001e20000100800 */
[----:B------:R-:W-:-:S03]  /*1820*/  IMAD.HI.U32 R7, R98, R118, RZ ;  /* 0x0000007662077227 */ /* 0x000fc600078e00ff */
[----:B------:R0:W-:Y:S01]  /*1830*/  STL [R1+0x578], R217 ;  /* 0x000578d901007387 */ /* 0x0001e20000100800 */
[----:B------:R-:W-:-:S03]  /*1840*/  IMAD.HI.U32 R2, R98, R121, RZ ;  /* 0x0000007962027227 */ /* 0x000fc600078e00ff */
[----:B------:R0:W-:Y:S01]  /*1850*/  STL [R1+0x574], R214 ;  /* 0x000574d601007387 */ /* 0x0001e20000100800 */
[C---:B------:R-:W-:Y:S02]  /*1860*/  IMAD R74, R99.reuse, R6, R74 ;  /* 0x00000006634a7224 */ /* 0x040fe400078e024a */
[C---:B------:R-:W-:Y:S01]  /*1870*/  IMAD.HI.U32 R6, R98.reuse, R140, RZ ;  /* 0x0000008c62067227 */ /* 0x040fe200078e00ff */
[----:B------:R0:W-:Y:S03]  /*1880*/  STL [R1+0x570], R161 ;  /* 0x000570a101007387 */ /* 0x0001e60000100800 */
[----:B------:R-:W-:Y:S01]  /*1890*/  IMAD R119, R99, R8, R119 ;  /* 0x0000000863777224 */ /* 0x000fe200078e0277 */
[----:B------:R0:W-:Y:S01]  /*18a0*/  STL [R1+0x56c], R209 ;  /* 0x00056cd101007387 */ /* 0x0001e20000100800 */
[----:B------:R-:W-:Y:S02]  /*18b0*/  IMAD.MOV R7, RZ, RZ, -R7 ;  /* 0x000000ffff077224 */ /* 0x000fe400078e0a07 */
[----:B------:R-:W-:Y:S01]  /*18c0*/  IMAD.MOV R8, RZ, RZ, -R2 ;  /* 0x000000ffff087224 */ /* 0x000fe200078e0a02 */
[----:B------:R0:W-:Y:S01]  /*18d0*/  STL [R1+0x568], R210 ;  /* 0x000568d201007387 */ /* 0x0001e20000100800 */
[----:B------:R-:W-:-:S03]  /*18e0*/  IMAD.HI.U32 R2, R98, R122, RZ ;  /* 0x0000007a62027227 */ /* 0x000fc600078e00ff */
[----:B------:R0:W-:Y:S01]  /*18f0*/  STL [R1+0x564], R233 ;  /* 0x000564e901007387 */ /* 0x0001e20000100800 */
[----:B------:R-:W-:Y:S02]  /*1900*/  IMAD.MOV R6, RZ, RZ, -R6 ;  /* 0x000000ffff067224 */ /* 0x000fe400078e0a06 */
[----:B------:R-:W-:Y:S01]  /*1910*/  IMAD R118, R99, R7, R118 ;  /* 0x0000000763767224 */ /* 0x000fe200078e0276 */
        /* <DEDUP_REMOVED lines=14> */
[C---:B------:R-:W-:Y:S01]  /*1a00*/  IMAD R124, R99.reuse, R7, R124 ;  /* 0x00000007637c7224 */ /* 0x040fe200078e027c */
[----:B------:R0:W-:Y:S01]  /*1a10*/  STL [R1+0x508], R221 ;  /* 0x000508dd01007387 */ /* 0x0001e20000100800 */
[----:B------:R-:W-:Y:S02]  /*1a20*/  IMAD.MOV R7, RZ, RZ, -R2 ;  /* 0x000000ffff077224 */ /* 0x000fe400078e0a02 */
[C---:B------:R-:W-:Y:S01]  /*1a30*/  IMAD.HI.U32 R2, R98.reuse, R127, RZ ;  /* 0x0000007f62027227 */ /* 0x040fe200078e00ff */
[----:B------:R0:W-:Y:S03]  /*1a40*/  STL [R1+0x500], R234 ;  /* 0x000500ea01007387 */ /* 0x0001e60000100800 */
[----:B------:R-:W-:Y:S01]  /*1a50*/  IMAD R137, R99, R6, R137 ;  /* 0x0000000663897224 */ /* 0x000fe200078e0289 */
[----:B------:R0:W-:Y:S01]  /*1a60*/  STL [R1+0x4f8], R237 ;  /* 0x0004f8ed01007387 */ /* 0x0001e20000100800 */
[----:B------:R-:W-:-:S03]  /*1a70*/  IMAD.HI.U32 R6, R98, R112, RZ ;  /* 0x0000007062067227 */ /* 0x000fc600078e00ff */
[----:B------:R0:W-:Y:S01]  /*1a80*/  STL [R1+0x4f0], R252 ;  /* 0x0004f0fc01007387 */ /* 0x0001e20000100800 */
[----:B------:R-:W-:Y:S02]  /*1a90*/  IMAD.MOV R2, RZ, RZ, -R2 ;  /* 0x000000ffff027224 */ /* 0x000fe400078e0a02 */
[----:B------:R-:W-:Y:S01]  /*1aa0*/  IMAD.MOV R6, RZ, RZ, -R6 ;  /* 0x000000ffff067224 */ /* 0x000fe200078e0a06 */
[----:B------:R0:W-:Y:S01]  /*1ab0*/  STL [R1+0x4e8], R251 ;  /* 0x0004e8fb01007387 */ /* 0x0001e20000100800 */
[----:B------:R-:W-:Y:S01]  /*1ac0*/  IMAD R127, R99, R2, R127 ;  /* 0x00000002637f7224 */ /* 0x000fe200078e027f */
[----:B------:R-:W-:Y:S01]  /*1ad0*/  LOP3.LUT R2, R13, 0x7f, RZ, 0xc0, !PT ;  /* 0x0000007f0d027812 */ /* 0x000fe200078ec0ff */
[----:B------:R-:W-:Y:S01]  /*1ae0*/  IMAD R112, R99, R6, R112 ;  /* 0x0000000663707224 */ /* 0x000fe200078e0270 */
[----:B------:R0:W-:Y:S01]  /*1af0*/  STL [R1+0x4e0], R244 ;  /* 0x0004e0f401007387 */ /* 0x0001e20000100800 */
[----:B------:R-:W-:-:S03]  /*1b00*/  IMAD.HI.U32 R6, R98, R117, RZ ;  /* 0x0000007562067227 */ /* 0x000fc600078e00ff */
[----:B------:R0:W-:Y:S01]  /*1b10*/  STL [R1+0x4d8], R243 ;  /* 0x0004d8f301007387 */ /* 0x0001e20000100800 */
[----:B------:R-:W-:Y:S02]  /*1b20*/  IMAD R126, R99, R7, R126 ;  /* 0x00000007637e7224 */ /* 0x000fe400078e027e */
[----:B------:R-:W-:Y:S01]  /*1b30*/  IMAD.HI.U32 R7, R98, R129, RZ ;  /* 0x0000008162077227 */ /* 0x000fe200078e00ff */
[----:B------:R0:W-:Y:S03]  /*1b40*/  STL [R1+0x4d0], R236 ;  /* 0x0004d0ec01007387 */ /* 0x0001e60000100800 */
[----:B------:R-:W-:Y:S01]  /*1b50*/  IMAD R14, R5, 0x80, R2 ;  /* 0x00000080050e7824 */ /* 0x000fe200078e0202 */
[----:B------:R0:W-:Y:S01]  /*1b60*/  STL [R1+0x4c8], R235 ;  /* 0x0004c8eb01007387 */ /* 0x0001e20000100800 */
[----:B------:R-:W-:Y:S02]  /*1b70*/  IMAD.MOV R6, RZ, RZ, -R6 ;  /* 0x000000ffff067224 */ /* 0x000fe400078e0a06 */
[C---:B------:R-:W-:Y:S01]  /*1b80*/  IMAD R111, R99.reuse, R10, R111 ;  /* 0x0000000a636f7224 */ /* 0x040fe200078e026f */
[----:B------:R-:W-:Y:S01]  /*1b90*/  ISETP.GE.AND P1, PT, R14, RZ, PT ;  /* 0x000000ff0e00720c */ /* 0x000fe20003f26270 */
[----:B------:R-:W-:Y:S01]  /*1ba0*/  IMAD.MOV R10, RZ, RZ, -R7 ;  /* 0x000000ffff0a7224 */ /* 0x000fe200078e0a07 */
[----:B------:R-:W-:Y:S01]  /*1bb0*/  IABS R7, R14 ;  /* 0x0000000e00077213 */ /* 0x000fe20000000000 */
[----:B------:R-:W-:Y:S01]  /*1bc0*/  IMAD R117, R99, R6, R117 ;  /* 0x0000000663757224 */ /* 0x000fe200078e0275 */
[----:B------:R0:W-:Y:S01]  /*1bd0*/  STL [R1+0x4c0], R228 ;  /* 0x0004c0e401007387 */ /* 0x0001e20000100800 */
[----:B------:R-:W-:-:S03]  /*1be0*/  IMAD.HI.U32 R6, R98, R123, RZ ;  /* 0x0000007b62067227 */ /* 0x000fc600078e00ff */
[----:B------:R0:W-:Y:S01]  /*1bf0*/  STL [R1+0x4ac], R14 ;  /* 0x0004ac0e01007387 */ /* 0x0001e20000100800 */
[----:B------:R-:W-:Y:S02]  /*1c00*/  IMAD R121, R99, R8, R121 ;  /* 0x0000000863797224 */ /* 0x000fe400078e0279 */
[----:B------:R-:W-:Y:S01]  /*1c10*/  IMAD.HI.U32 R8, R98, R125, RZ ;  /* 0x0000007d62087227 */ /* 0x000fe200078e00ff */
[----:B------:R0:W-:Y:S03]  /*1c20*/  STL [R1+0x4b8], R227 ;  /* 0x0004b8e301007387 */ /* 0x0001e60000100800 */
[----:B------:R-:W-:Y:S01]  /*1c30*/  IMAD.MOV R6, RZ, RZ, -R6 ;  /* 0x000000ffff067224 */ /* 0x000fe200078e0a06 */
[----:B------:R0:W-:Y:S01]  /*1c40*/  STL [R1+0x55c], R222 ;  /* 0x00055cde01007387 */ /* 0x0001e20000100800 */
[----:B------:R-:W-:-:S03]  /*1c50*/  IMAD.HI.U32 R4, R4, R7, RZ ;  /* 0x0000000704047227 */ /* 0x000fc600078e00ff */
[----:B------:R0:W-:Y:S01]  /*1c60*/  STL [R1+0x5a8], R220 ;  /* 0x0005a8dc01007387 */ /* 0x0001e20000100800 */
[----:B------:R-:W-:Y:S02]  /*1c70*/  IMAD.MOV R8, RZ, RZ, -R8 ;  /* 0x000000ffff087224 */ /* 0x000fe400078e0a08 */
[C---:B------:R-:W-:Y:S01]  /*1c80*/  IMAD R123, R99.reuse, R6, R123 ;  /* 0x00000006637b7224 */ /* 0x040fe200078e027b */
[----:B------:R0:W-:Y:S01]  /*1c90*/  STL [R1+0x5a0], R219 ;  /* 0x0005a0db01007387 */ /* 0x0001e20000100800 */
[----:B------:R-:W-:Y:S02]  /*1ca0*/  IMAD.MOV R4, RZ, RZ, -R4 ;  /* 0x000000ffff047224 */ /* 0x000fe400078e0a04 */
[----:B------:R-:W-:Y:S01]  /*1cb0*/  IMAD.HI.U32 R6, R98, R128, RZ ;  /* 0x0000008062067227 */ /* 0x000fe200078e00ff */
[----:B------:R0:W-:Y:S03]  /*1cc0*/  STL [R1+0x598], R213 ;  /* 0x000598d501007387 */ /* 0x0001e60000100800 */
[----:B------:R-:W-:Y:S01]  /*1cd0*/  IMAD R125, R99, R8, R125 ;  /* 0x00000008637d7224 */ /* 0x000fe200078e027d */
[----:B------:R0:W-:Y:S01]  /*1ce0*/  STL [R1+0x590], R212 ;  /* 0x000590d401007387 */ /* 0x0001e20000100800 */
[----:B------:R-:W-:-:S02]  /*1cf0*/  IMAD R4, R3, R4, R7 ;  /* 0x0000000403047224 */ /* 0x000fc400078e0207 */
[C---:B------:R-:W-:Y:S01]  /*1d00*/  IMAD.HI.U32 R8, R98.reuse, R130, RZ ;  /* 0x0000008262087227 */ /* 0x040fe200078e00ff */
[----:B------:R0:W-:Y:S02]  /*1d10*/  STL [R1+0x588], R211 ;  /* 0x000588d301007387 */ /* 0x0001e40000100800 */
[----:B------:R-:W-:Y:S01]  /*1d20*/  ISETP.GT.U32.AND P0, PT, R3, R4, PT ;  /* 0x000000040300720c */ /* 0x000fe20003f04070 */
[----:B------:R-:W-:Y:S02]  /*1d30*/  IMAD.MOV R6, RZ, RZ, -R6 ;  /* 0x000000ffff067224 */ /* 0x000fe400078e0a06 */
[----:B------:R-:W-:Y:S02]  /*1d40*/  IMAD.MOV R8, RZ, RZ, -R8 ;  /* 0x000000ffff087224 */ /* 0x000fe400078e0a08 */
[----:B------:R-:W-:Y:S02]  /*1d50*/  IMAD R128, R99, R6, R128 ;  /* 0x0000000663807224 */ /* 0x000fe400078e0280 */
[----:B------:R-:W-:-:S04]  /*1d60*/  IMAD.HI.U32 R6, R98, R131, RZ ;  /* 0x0000008362067227 */ /* 0x000fc800078e00ff */
[----:B------:R-:W-:-:S04]  /*1d70*/  IMAD.HI.U32 R5, R98, R132, RZ ;  /* 0x0000008462057227 */ /* 0x000fc800078e00ff */
[----:B------:R-:W-:Y:S02]  /*1d80*/  IMAD R130, R99, R8, R130 ;  /* 0x0000000863827224 */ /* 0x000fe400078e0282 */
[----:B------:R-:W-:Y:S02]  /*1d90*/  IMAD.MOV R6, RZ, RZ, -R6 ;  /* 0x000000ffff067224 */ /* 0x000fe400078e0a06 */
[----:B------:R-:W-:Y:S02]  /*1da0*/  IMAD.MOV R8, RZ, RZ, -R5 ;  /* 0x000000ffff087224 */ /* 0x000fe400078e0a05 */
[----:B------:R-:W-:-:S04]  /*1db0*/  IMAD.HI.U32 R5, R98, R134, RZ ;  /* 0x0000008662057227 */ /* 0x000fc800078e00ff */
[----:B------:R-:W-:Y:S02]  /*1dc0*/  IMAD R131, R99, R6, R131 ;  /* 0x0000000663837224 */ /* 0x000fe400078e0283 */
[----:B------:R-:W-:-:S04]  /*1dd0*/  IMAD.HI.U32 R6, R98, R133, RZ ;  /* 0x0000008562067227 */ /* 0x000fc800078e00ff */
[----:B------:R-:W-:Y:S02]  /*1de0*/  IMAD.MOV R5, RZ, RZ, -R5 ;  /* 0x000000ffff057224 */ /* 0x000fe400078e0a05 */
[----:B------:R-:W-:Y:S02]  /*1df0*/  @!P0 IMAD.IADD R4, R4, 0x1, -R3 ;  /* 0x0000000104048824 */ /* 0x000fe400078e0a03 */
[----:B------:R-:W-:Y:S02]  /*1e00*/  IMAD.MOV R6, RZ, RZ, -R6 ;  /* 0x000000ffff067224 */ /* 0x000fe400078e0a06 */
[----:B------:R-:W-:Y:S01]  /*1e10*/  IMAD R134, R99, R5, R134 ;  /* 0x0000000563867224 */ /* 0x000fe200078e0286 */
[----:B------:R-:W-:Y:S01]  /*1e20*/  ISETP.GT.U32.AND P0, PT, R3, R4, PT ;  /* 0x000000040300720c */ /* 0x000fe20003f04070 */
[----:B------:R-:W-:-:S04]  /*1e30*/  IMAD.HI.U32 R5, R98, R135, RZ ;  /* 0x0000008762057227 */ /* 0x000fc800078e00ff */
[----:B------:R-:W-:Y:S02]  /*1e40*/  IMAD R133, R99, R6, R133 ;  /* 0x0000000663857224 */ /* 0x000fe400078e0285 */
[----:B------:R-:W-:Y:S02]  /*1e50*/  IMAD.MOV R6, RZ, RZ, -R5 ;  /* 0x000000ffff067224 */ /* 0x000fe400078e0a05 */
[----:B------:R-:W-:-:S04]  /*1e60*/  IMAD.HI.U32 R5, R98, R104, RZ ;  /* 0x0000006862057227 */ /* 0x000fc800078e00ff */
[----:B------:R-:W-:Y:S02]  /*1e70*/  IMAD R135, R99, R6, R135 ;  /* 0x0000000663877224 */ /* 0x000fe400078e0287 */
[----:B------:R-:W-:-:S04]  /*1e80*/  IMAD.HI.U32 R6, R98, R102, RZ ;  /* 0x0000006662067227 */ /* 0x000fc800078e00ff */
[----:B------:R-:W-:Y:S02]  /*1e90*/  IMAD.MOV R7, RZ, RZ, -R5 ;  /* 0x000000ffff077224 */ /* 0x000fe400078e0a05 */
[----:B------:R-:W-:-:S04]  /*1ea0*/  IMAD.HI.U32 R5, R98, R103, RZ ;  /* 0x0000006762057227 */ /* 0x000fc800078e00ff */
[----:B------:R-:W-:Y:S02]  /*1eb0*/  IMAD.MOV R6, RZ, RZ, -R6 ;  /* 0x000000ffff067224 */ /* 0x000fe400078e0a06 */
[C---:B------:R-:W-:Y:S02]  /*1ec0*/  IMAD R132, R99.reuse, R8, R132 ;  /* 0x0000000863847224 */ /* 0x040fe400078e0284 */
[----:B------:R-:W-:Y:S01]  /*1ed0*/  @!P0 IMAD.IADD R4, R4, 0x1, -R3 ;  /* 0x0000000104048824 */ /* 0x000fe200078e0a03 */
[----:B------:R-:W-:Y:S01]  /*1ee0*/  ISETP.NE.AND P0, PT, R70, RZ, PT ;  /* 0x000000ff4600720c */ /* 0x000fe20003f05270 */
[----:B------:R-:W-:Y:S02]  /*1ef0*/  IMAD.MOV R8, RZ, RZ, -R5 ;  /* 0x000000ffff087224 */ /* 0x000fe400078e0a05 */
[----:B------:R-:W-:Y:S02]  /*1f00*/  IMAD R102, R99, R6, R102 ;  /* 0x0000000663667224 */ /* 0x000fe400078e0266 */
[----:B------:R-:W-:-:S02]  /*1f10*/  IMAD.U32 R6, RZ, RZ, UR8 ;  /* 0x00000008ff067e24 */ /* 0x000fc4000f8e00ff */
[----:B------:R-:W-:Y:S02]  /*1f20*/  IMAD R5, R101, UR8, RZ ;  /* 0x0000000865057c24 */ /* 0x000fe4000f8e02ff */
[----:B------:R-:W-:-:S04]  /*1f30*/  IMAD.HI.U32 R3, R98, R93, RZ ;  /* 0x0000005d62037227 */ /* 0x000fc800078e00ff */
[C---:B------:R-:W-:Y:S02]  /*1f40*/  IMAD R103, R99.reuse, R8, R103 ;  /* 0x0000000863677224 */ /* 0x040fe400078e0267 */
[----:B------:R-:W-:Y:S02]  /*1f50*/  IMAD.U32 R8, RZ, RZ, UR8 ;  /* 0x00000008ff087e24 */ /* 0x000fe4000f8e00ff */
[----:B------:R-:W-:Y:S02]  /*1f60*/  IMAD R31, R6, 0x2, R5 ;  /* 0x00000002061f7824 */ /* 0x000fe400078e0205 */
[----:B------:R-:W-:Y:S02]  /*1f70*/  IMAD.MOV.U32 R207, RZ, RZ, R4 ;  /* 0x000000ffffcf7224 */ /* 0x000fe400078e0004 */
[----:B------:R-:W-:Y:S02]  /*1f80*/  IMAD R104, R99, R7, R104 ;  /* 0x0000000763687224 */ /* 0x000fe400078e0268 */
[----:B------:R-:W-:-:S02]  /*1f90*/  IMAD.MOV R4, RZ, RZ, -R3 ;  /* 0x000000ffff047224 */ /* 0x000fc400078e0a03 */
[----:B------:R-:W-:-:S04]  /*1fa0*/  IMAD.HI.U32 R7, R98, R94, RZ ;  /* 0x0000005e62077227 */ /* 0x000fc800078e00ff */
[----:B------:R-:W-:-:S04]  /*1fb0*/  IMAD.HI.U32 R3, R98, R95, RZ ;  /* 0x0000005f62037227 */ /* 0x000fc800078e00ff */
[----:B------:R-:W-:Y:S02]  /*1fc0*/  IMAD R53, R8, 0x2, R31 ;  /* 0x0000000208357824 */ /* 0x000fe400078e021f */
[----:B------:R-:W-:Y:S02]  /*1fd0*/  IMAD R93, R99, R4, R93 ;  /* 0x00000004635d7224 */ /* 0x000fe400078e025d */
[----:B------:R-:W-:Y:S02]  /*1fe0*/  IMAD.MOV R7, RZ, RZ, -R7 ;  /* 0x000000ffff077224 */ /* 0x000fe400078e0a07 */
[----:B------:R-:W-:Y:S01]  /*1ff0*/  @!P1 IMAD.MOV R207, RZ, RZ, -R207 ;  /* 0x000000ffffcf9224 */ /* 0x000fe200078e0acf */
[----:B------:R-:W-:Y:S01]  /*2000*/  @!P0 LOP3.LUT R207, RZ, R70, RZ, 0x33, !PT ;  /* 0x00000046ffcf8212 */ /* 0x000fe200078e33ff */
[----:B------:R-:W-:Y:S02]  /*2010*/  IMAD.MOV R4, RZ, RZ, -R3 ;  /* 0x000000ffff047224 */ /* 0x000fe400078e0a03 */
[----:B------:R-:W-:-:S02]  /*2020*/  IMAD.U32 R3, RZ, RZ, UR8 ;  /* 0x00000008ff037e24 */ /* 0x000fc4000f8e00ff */
[----:B------:R-:W-:Y:S02]  /*2030*/  IMAD R144, R144, 0x2, R53 ;  /* 0x0000000290907824 */ /* 0x000fe400078e0235 */
[----:B------:R-:W-:Y:S02]  /*2040*/  IMAD R94, R99, R7, R94 ;  /* 0x00000007635e7224 */ /* 0x000fe400078e025e */
[----:B------:R-:W-:Y:S02]  /*2050*/  IMAD.U32 R7, RZ, RZ, UR8 ;  /* 0x00000008ff077e24 */ /* 0x000fe4000f8e00ff */
[----:B------:R-:W-:Y:S01]  /*2060*/  IMAD R6, R3, 0x2, R144 ;  /* 0x0000000203067824 */ /* 0x000fe200078e0290 */
[----:B------:R-:W-:Y:S01]  /*2070*/  SHF.R.U32.HI R3, RZ, 0x7, R13 ;  /* 0x00000007ff037819 */ /* 0x000fe2000001160d */
[----:B-----5:R-:W-:Y:S01]  /*2080*/  IMAD R207, R207, UR4, RZ ;  /* 0x00000004cfcf7c24 */ /* 0x020fe2000f8e02ff */
[----:B------:R-:W-:Y:S01]  /*2090*/  USHF.L.U32 UR4, UR14, 0x15, URZ ;  /* 0x000000150e047899 */ /* 0x000fe200080006ff */
[----:B------:R-:W-:Y:S01]  /*20a0*/  IMAD R116, R99, R9, R116 ;  /* 0x0000000963747224 */ /* 0x000fe200078e0274 */
[----:B------:R-:W-:Y:S01]  /*20b0*/  SGXT.U32 R3, R3, 0x1 ;  /* 0x000000010303781a */ /* 0x000fe20000000000 */
[----:B------:R-:W-:Y:S01]  /*20c0*/  IMAD.U32 R9, RZ, RZ, UR8 ;  /* 0x00000008ff097e24 */ /* 0x000fe2000f8e00ff */
[----:B------:R-:W-:Y:S01]  /*20d0*/  IADD3 R208, P0, PT, R207, UR16, RZ ;  /* 0x00000010cfd07c10 */ /* 0x000fe2000ff1e0ff */
[----:B------:R-:W-:Y:S01]  /*20e0*/  IMAD R30, R7, 0x2, R6 ;  /* 0x00000002071e7824 */ /* 0x000fe200078e0206 */
[----:B------:R-:W-:Y:S01]  /*20f0*/  ULOP3.LUT UR4, UR4, 0x600000, URZ, 0xc0, !UPT ;  /* 0x0060000004047892 */ /* 0x000fe2000f8ec0ff */
[----:B------:R-:W-:Y:S01]  /*2100*/  IMAD R129, R99, R10, R129 ;  /* 0x0000000a63817224 */ /* 0x000fe200078e0281 */
[----:B------:R-:W-:Y:S01]  /*2110*/  LEA.HI.X.SX32 R207, R207, UR17, 0x1, P0 ;  /* 0x00000011cfcf7c11 */ /* 0x000fe200080f0eff */
[----:B------:R-:W-:Y:S01]  /*2120*/  VIADD R10, R92, 0x7f ;  /* 0x0000007f5c0a7836 */ /* 0x000fe20000000000 */
[----:B------:R-:W-:Y:S01]  /*2130*/  UIADD3 UR11, UPT, UPT, UR5, UR4, UR7 ;  /* 0x00000004050b7290 */ /* 0x000fe2000fffe007 */
[----:B------:R-:W-:-:S02]  /*2140*/  IMAD R52, R9, 0x2, R30 ;  /* 0x0000000209347824 */ /* 0x000fc400078e021e */
[----:B------:R-:W-:Y:S01]  /*2150*/  IMAD.U32 R11, RZ, RZ, UR8 ;  /* 0x00000008ff0b7e24 */ /* 0x000fe2000f8e00ff */
[----:B------:R-:W-:Y:S01]  /*2160*/  ISETP.GT.AND P0, PT, R10, 0x7f, PT ;  /* 0x0000007f0a00780c */ /* 0x000fe20003f04270 */
[----:B------:R-:W-:Y:S02]  /*2170*/  IMAD.U32 R10, RZ, RZ, UR8 ;  /* 0x00000008ff0a7e24 */ /* 0x000fe4000f8e00ff */
[----:B------:R-:W-:Y:S01]  /*2180*/  IMAD R145, R145, 0x2, R52 ;  /* 0x0000000291917824 */ /* 0x000fe200078e0234 */
[----:B------:R-:W-:Y:S01]  /*2190*/  ISETP.LT.AND P3, PT, R3, R92, P0 ;  /* 0x0000005c0300720c */ /* 0x000fe20000761270 */
[----:B------:R-:W-:Y:S02]  /*21a0*/  IMAD.U32 R3, RZ, RZ, UR8 ;  /* 0x00000008ff037e24 */ /* 0x000fe4000f8e00ff */
[----:B------:R-:W-:Y:S02]  /*21b0*/  IMAD R10, R10, 0x2, R145 ;  /* 0x000000020a0a7824 */ /* 0x000fe400078e0291 */
[----:B------:R-:W-:-:S02]  /*21c0*/  IMAD R95, R99, R4, R95 ;  /* 0x00000004635f7224 */ /* 0x000fc400078e025f */
[----:B------:R-:W-:Y:S02]  /*21d0*/  IMAD R32, R3, 0x2, R10 ;  /* 0x0000000203207824 */ /* 0x000fe400078e020a */
[----:B------:R-:W-:Y:S02]  /*21e0*/  IMAD.U32 R4, RZ, RZ, UR8 ;  /* 0x00000008ff047e24 */ /* 0x000fe4000f8e00ff */
[----:B------:R-:W-:Y:S02]  /*21f0*/  IMAD R54, R7, 0x2, R32 ;  /* 0x0000000207367824 */ /* 0x000fe400078e0220 */
[----:B------:R-:W-:Y:S02]  /*2200*/  IMAD R96, R2, UR9, RZ ;  /* 0x0000000902607c24 */ /* 0x000fe4000f8e02ff */
[----:B------:R-:W-:Y:S02]  /*2210*/  IMAD R146, R3, 0x2, R54 ;  /* 0x0000000203927824 */ /* 0x000fe400078e0236 */
[----:B------:R-:W-:Y:S01]  /*2220*/  IMAD R113, R99, R12, R113 ;  /* 0x0000000c63717224 */ /* 0x000fe200078e0271 */
[----:B------:R-:W-:Y:S01]  /*2230*/  IADD3 R97, P1, PT, R96, UR18, RZ ;  /* 0x0000001260617c10 */ /* 0x000fe2000ff3e0ff */
[----:B------:R-:W-:-:S02]  /*2240*/  IMAD R11, R11, 0x2, R146 ;  /* 0x000000020b0b7824 */ /* 0x000fc400078e0292 */
[----:B------:R-:W-:Y:S01]  /*2250*/  IMAD.U32 R12, RZ, RZ, UR8 ;  /* 0x00000008ff0c7e24 */ /* 0x000fe2000f8e00ff */
[----:B------:R-:W-:Y:S01]  /*2260*/  LEA.HI.X.SX32 R96, R96, UR19, 0x1, P1 ;  /* 0x0000001360607c11 */ /* 0x000fe200088f0eff */
[----:B------:R-:W-:-:S04]  /*2270*/  IMAD R33, R4, 0x2, R11 ;  /* 0x0000000204217824 */ /* 0x000fc800078e020b */
[----:B------:R-:W-:-:S04]  /*2280*/  IMAD R55, R8, 0x2, R33 ;  /* 0x0000000208377824 */ /* 0x000fc800078e0221 */
[----:B------:R-:W-:Y:S01]  /*2290*/  IMAD R150, R150, 0x2, R55 ;  /* 0x0000000296967824 */ /* 0x000fe200078e0237 */
[----:B0-----:R-:W-:Y:S06]  /*22a0*/  BRA.U UP0, `(.L_x_5) ;  /* 0x0000000100187547 */ /* 0x001fec000b800000 */
[----:B------:R-:W-:Y:S01]  /*22b0*/  ELECT P1, URZ, PT ;  /* 0x0000000000ff782f */ /* 0x000fe20003820000 */
[----:B------:R-:W-:Y:S01]  /*22c0*/  IMAD.MOV.U32 R3, RZ, RZ, 0x1 ;  /* 0x00000001ff037424 */ /* 0x000fe200078e00ff */
[----:B------:R-:W-:Y:S01]  /*22d0*/  UMOV UR4, 0x40 ;  /* 0x0000004000047882 */ /* 0x000fe20000000000 */
[----:B------:R-:W-:Y:S01]  /*22e0*/  UVIRTCOUNT.DEALLOC.SMPOOL 0x80 ;  /* 0x000000800000784c */ /* 0x000fe20000000000 */
[----:B------:R-:W-:-:S09]  /*22f0*/  ULEA UR4, UR6, UR4, 0x18 ;  /* 0x0000000406047291 */ /* 0x000fd2000f8ec0ff */
[----:B------:R0:W-:Y:S03]  /*2300*/  @P1 STS.U8 [UR4], R3 ;  /* 0x00000003ff001988 */ /* 0x0001e60008000004 */
.L_x_5:
[----:B------:R-:W-:Y:S01]  /*2310*/  STTM.x128 tmem[UR11], RZ ;  /* 0x000000ff000079ed */ /* 0x000fe200083c000b */
[----:B------:R-:W1:Y:S02]  /*2320*/  FENCE.VIEW.ASYNC.T ;  /* 0x00000000000073c6 */ /* 0x000e640000000200 */
[----:B-1----:R-:W-:Y:S01]  /*2330*/  VOTEU.ALL UP1, P2 ;  /* 0x0000000000ff7886 */ /* 0x002fe20001020000 */
[----:B------:R-:W-:Y:S01]  /*2340*/  VOTEU.ALL UP2, P2 ;  /* 0x0000000000ff7886 */ /* 0x000fe20001040000 */
[----:B------:R-:W-:Y:S01]  /*2350*/  IMAD R14, R7, 0x2, R150 ;  /* 0x00000002070e7824 */ /* 0x000fe200078e0296 */
[----:B0-----:R-:W-:Y:S01]  /*2360*/  LOP3.LUT R3, R101, 0x8, RZ, 0xfc, !PT ;  /* 0x0000000865037812 */ /* 0x001fe200078efcff */
[----:B------:R-:W-:Y:S01]  /*2370*/  IMAD.U32 R38, RZ, RZ, UR8 ;  /* 0x00000008ff267e24 */ /* 0x000fe2000f8e00ff */
[----:B------:R-:W-:-:S04]  /*2380*/  @!UP1 UIADD3 UR4, UPT, UPT, -UR13, 0x100000, URZ ;  /* 0x001000000d049890 */ /* 0x000fc8000fffe1ff */
[----:B------:R-:W-:Y:S02]  /*2390*/  @!UP1 USHF.L.U32 UR5, UR4, 0xb, URZ ;  /* 0x0000000b04059899 */ /* 0x000fe400080006ff */
[----:B------:R-:W-:Y:S01]  /*23a0*/  @!UP1 USHF.L.U32 UR4, UR4, 0x1, URZ ;  /* 0x0000000104049899 */ /* 0x000fe200080006ff */
[----:B------:R-:W-:Y:S01]  /*23b0*/  BAR.SYNC.DEFER_BLOCKING 0x0 ;  /* 0x0000000000007b1d */ /* 0x000fe20000010000 */
[----:B------:R-:W-:Y:S01]  /*23c0*/  IMAD R39, R39, 0x2, R14 ;  /* 0x0000000227277824 */ /* 0x000fe200078e020e */
[----:B------:R-:W-:Y:S02]  /*23d0*/  ISETP.LT.AND P1, PT, R3, R92, P0 ;  /* 0x0000005c0300720c */ /* 0x000fe40000721270 */
[CC--:B------:R-:W-:Y:S01]  /*23e0*/  IADD3 R3, P4, PT, R5.reuse, R208.reuse, RZ ;  /* 0x000000d005037210 */ /* 0x0c0fe20007f9e0ff */
[----:B------:R-:W-:Y:S01]  /*23f0*/  IMAD R61, R4, 0x2, R39 ;  /* 0x00000002043d7824 */ /* 0x000fe200078e0227 */
[----:B------:R-:W-:Y:S01]  /*2400*/  IADD3 R4, P5, PT, R6, R208, RZ ;  /* 0x000000d006047210 */ /* 0x000fe20007fbe0ff */
[----:B------:R-:W-:Y:S01]  /*2410*/  IMAD.U32 R13, RZ, RZ, UR8 ;  /* 0x00000008ff0d7e24 */ /* 0x000fe2000f8e00ff */
[-C--:B------:R-:W-:Y:S01]  /*2420*/  LEA.HI.X.SX32 R5, R5, R207.reuse, 0x1, P4 ;  /* 0x000000cf05057211 */ /* 0x080fe200020f0eff */
[----:B------:R-:W-:Y:S01]  /*2430*/  IMAD R151, R8, 0x2, R61 ;  /* 0x0000000208977824 */ /* 0x000fe200078e023d */
[----:B------:R-:W-:Y:S01]  /*2440*/  LEA.HI.X.SX32 R6, R6, R207, 0x1, P5 ;  /* 0x000000cf06067211 */ /* 0x000fe200028f0eff */
[----:B------:R-:W-:Y:S01]  /*2450*/  @P3 IMAD.MOV.U32 R8, RZ, RZ, R3 ;  /* 0x000000ffff083224 */ /* 0x000fe200078e0003 */
[C---:B------:R-:W-:Y:S01]  /*2460*/  LOP3.LUT R17, R101.reuse, 0x10, RZ, 0xfc, !PT ;  /* 0x0000001065117812 */ /* 0x040fe200078efcff */
[----:B------:R-:W-:Y:S01]  /*2470*/  IMAD R15, R12, 0x2, R151 ;  /* 0x000000020c0f7824 */ /* 0x000fe200078e0297 */
[----:B------:R-:W-:Y:S01]  /*2480*/  LOP3.LUT R16, R101, 0x18, RZ, 0xfc, !PT ;  /* 0x0000001865107812 */ /* 0x000fe200078efcff */
[----:B------:R-:W-:Y:S01]  /*2490*/  @P3 IMAD.MOV.U32 R9, RZ, RZ, R5 ;  /* 0x000000ffff093224 */ /* 0x000fe200078e0005 */
[----:B------:R-:W-:Y:S01]  /*24a0*/  PRMT R216, RZ, 0x7610, R216 ;  /* 0x00007610ffd87816 */ /* 0x000fe200000000d8 */
[----:B------:R-:W-:Y:S01]  /*24b0*/  STL [R1+0x7e0], R163 ;  /* 0x0007e0a301007387 */ /* 0x000fe20000100800 */
[----:B------:R-:W-:Y:S01]  /*24c0*/  PRMT R19, RZ, 0x7610, R19 ;  /* 0x00007610ff137816 */ /* 0x000fe20000000013 */
[----:B------:R-:W-:-:S02]  /*24d0*/  IMAD.U32 R153, RZ, RZ, UR8 ;  /* 0x00000008ff997e24 */ /* 0x000fc4000f8e00ff */
[----:B------:R-:W-:Y:S01]  /*24e0*/  IMAD.U32 R20, RZ, RZ, UR8 ;  /* 0x00000008ff147e24 */ /* 0x000fe2000f8e00ff */
[----:B------:R-:W-:Y:S01]  /*24f0*/  STL [R1+0x7c4], R162 ;  /* 0x0007c4a201007387 */ /* 0x000fe20000100800 */
[----:B------:R-:W-:-:S03]  /*2500*/  IMAD.U32 R156, RZ, RZ, UR8 ;  /* 0x00000008ff9c7e24 */ /* 0x000fc6000f8e00ff */
[----:B------:R-:W0:Y:S02]  /*2510*/  FENCE.VIEW.ASYNC.S ;  /* 0x00000000000073c6 */ /* 0x000e240000000000 */
[----:B0-----:R0:W1:Y:S01]  /*2520*/  @!UP2 SYNCS.EXCH.64 URZ, [UR12], UR4 ;  /* 0x000000040cffa5b2 */ /* 0x0010620008000100 */
[----:B------:R-:W-:Y:S01]  /*2530*/  IMAD.U32 R47, RZ, RZ, UR8 ;  /* 0x00000008ff2f7e24 */ /* 0x000fe2000f8e00ff */
[----:B-1----:R-:W-:Y:S01]  /*2540*/  BAR.SYNC.DEFER_BLOCKING 0x0 ;  /* 0x0000000000007b1d */ /* 0x002fe20000010000 */
[----:B------:R-:W-:Y:S02]  /*2550*/  IMAD.U32 R7, RZ, RZ, UR8 ;  /* 0x00000008ff077e24 */ /* 0x000fe4000f8e00ff */
[----:B------:R-:W-:Y:S01]  /*2560*/  IMAD R38, R38, 0x2, R15 ;  /* 0x0000000226267824 */ /* 0x000fe200078e020f */
[----:B------:R-:W-:Y:S01]  /*2570*/  PRMT R206, RZ, 0x7610, R206 ;  /* 0x00007610ffce7816 */ /* 0x000fe200000000ce */
[----:B------:R-:W-:Y:S01]  /*2580*/  IMAD.U32 R158, RZ, RZ, UR8 ;  /* 0x00000008ff9e7e24 */ /* 0x000fe2000f8e00ff */
[----:B------:R-:W-:Y:S01]  /*2590*/  LOP3.LUT R25, R101, 0x30, RZ, 0xfc, !PT ;  /* 0x0000003065197812 */ /* 0x000fe200078efcff */
[----:B------:R-:W-:Y:S01]  /*25a0*/  IMAD R60, R7, 0x2, R38 ;  /* 0x00000002073c7824 */ /* 0x000fe200078e0226 */
[----:B------:R-:W-:Y:S01]  /*25b0*/  STL [R1+0x7b8], R167 ;  /* 0x0007b8a701007387 */ /* 0x000fe20000100800 */
[----:B------:R-:W-:Y:S01]  /*25c0*/  PRMT R205, RZ, 0x7610, R205 ;  /* 0x00007610ffcd7816 */ /* 0x000fe200000000cd */
[----:B------:R-:W-:Y:S01]  /*25d0*/  IMAD.U32 R23, RZ, RZ, UR8 ;  /* 0x00000008ff177e24 */ /* 0x000fe2000f8e00ff */
[----:B------:R-:W-:Y:S01]  /*25e0*/  LOP3.LUT R21, R101, 0x38, RZ, 0xfc, !PT ;  /* 0x0000003865157812 */ /* 0x000fe200078efcff */
[----:B------:R-:W-:Y:S01]  /*25f0*/  IMAD R152, R13, 0x2, R60 ;  /* 0x000000020d987824 */ /* 0x000fe200078e023c */
[----:B------:R-:W-:Y:S01]  /*2600*/  STL [R1+0x6d8], R166 ;  /* 0x0006d8a601007387 */ /* 0x000fe20000100800 */
[----:B------:R-:W-:Y:S01]  /*2610*/  IMAD.U32 R46, RZ, RZ, UR8 ;  /* 0x00000008ff2e7e24 */ /* 0x000fe2000f8e00ff */
[----:B------:R-:W-:-:S02]  /*2620*/  PRMT R238, RZ, 0x7610, R238 ;  /* 0x00007610ffee7816 */ /* 0x000fc400000000ee */
[----:B------:R-:W-:Y:S01]  /*2630*/  PRMT R24, RZ, 0x7610, R24 ;  /* 0x00007610ff187816 */ /* 0x000fe20000000018 */
[----:B------:R-:W-:Y:S01]  /*2640*/  IMAD.U32 R159, RZ, RZ, UR8 ;  /* 0x00000008ff9f7e24 */ /* 0x000fe2000f8e00ff */
[----:B------:R-:W-:Y:S01]  /*2650*/  STL [R1+0x6d4], R169 ;  /* 0x0006d4a901007387 */ /* 0x000fe20000100800 */
[----:B------:R-:W-:Y:S01]  /*2660*/  IMAD.U32 R26, RZ, RZ, UR8 ;  /* 0x00000008ff1a7e24 */ /* 0x000fe2000f8e00ff */
[----:B------:R-:W-:Y:S02]  /*2670*/  LOP3.LUT R27, R101, 0x40, RZ, 0xfc, !PT ;  /* 0x00000040651b7812 */ /* 0x000fe400078efcff */
[----:B------:R-:W-:Y:S01]  /*2680*/  PRMT R229, RZ, 0x7610, R229 ;  /* 0x00007610ffe57816 */ /* 0x000fe200000000e5 */
[----:B------:R1:W2:Y:S01]  /*2690*/  @P3 LDG.E.U8 R215, desc[UR22][R8.64] ;  /* 0x0000001608d73981 */ /* 0x0002a2000c1e1100 */
[----:B------:R-:W-:Y:S01]  /*26a0*/  IMAD R18, R7, 0x2, R152 ;  /* 0x0000000207127824 */ /* 0x000fe200078e0298 */
[C---:B------:R-:W-:Y:S02]  /*26b0*/  LOP3.LUT R35, R101.reuse, 0x50, RZ, 0xfc, !PT ;  /* 0x0000005065237812 */ /* 0x040fe400078efcff */
[----:B------:R-:W-:Y:S01]  /*26c0*/  PRMT R230, RZ, 0x7610, R230 ;  /* 0x00007610ffe67816 */ /* 0x000fe200000000e6 */
[----:B------:R-:W-:Y:S01]  /*26d0*/  STL [R1+0x6d0], R168 ;  /* 0x0006d0a801007387 */ /* 0x000fe20000100800 */
[----:B------:R-:W-:Y:S01]  /*26e0*/  LOP3.LUT R29, R101, 0x58, RZ, 0xfc, !PT ;  /* 0x00000058651d7812 */ /* 0x000fe200078efcff */
[----:B------:R-:W-:Y:S01]  /*26f0*/  IMAD.U32 R28, RZ, RZ, UR8 ;  /* 0x00000008ff1c7e24 */ /* 0x000fe2000f8e00ff */
[----:B------:R-:W-:Y:S01]  /*2700*/  PRMT R184, RZ, 0x7610, R184 ;  /* 0x00007610ffb87816 */ /* 0x000fe200000000b8 */
[----:B------:R-:W-:Y:S01]  /*2710*/  IMAD.U32 R34, RZ, RZ, UR8 ;  /* 0x00000008ff227e24 */ /* 0x000fe2000f8e00ff */
[----:B------:R-:W-:Y:S01]  /*2720*/  PRMT R246, RZ, 0x7610, R246 ;  /* 0x00007610fff67816 */ /* 0x000fe200000000f6 */
[----:B-1----:R-:W-:Y:S01]  /*2730*/  @P1 IMAD.MOV.U32 R8, RZ, RZ, R4 ;  /* 0x000000ffff081224 */ /* 0x002fe200078e0004 */
[----:B------:R-:W-:Y:S01]  /*2740*/  PRMT R200, RZ, 0x7610, R200 ;  /* 0x00007610ffc87816 */ /* 0x000fe200000000c8 */
[----:B------:R-:W-:Y:S01]  /*2750*/  @P1 IMAD.MOV.U32 R9, RZ, RZ, R6 ;  /* 0x000000ffff091224 */ /* 0x000fe200078e0006 */
[----:B------:R-:W-:-:S02]  /*2760*/  IADD3 R7, P4, PT, R10, R208, RZ ;  /* 0x000000d00a077210 */ /* 0x000fc40007f9e0ff */
[----:B------:R-:W-:Y:S02]  /*2770*/  PRMT R198, RZ, 0x7610, R198 ;  /* 0x00007610ffc67816 */ /* 0x000fe400000000c6 */
[----:B------:R-:W-:Y:S01]  /*2780*/  PRMT R192, RZ, 0x7610, R192 ;  /* 0x00007610ffc07816 */ /* 0x000fe200000000c0 */
[----:B------:R1:W3:Y:S01]  /*2790*/  @P1 LDG.E.U8 R224, desc[UR22][R8.64] ;  /* 0x0000001608e01981 */ /* 0x0002e2000c1e1100 */
[-C--:B------:R-:W-:Y:S02]  /*27a0*/  ISETP.LT.AND P1, PT, R17, R92.reuse, P0 ;  /* 0x0000005c1100720c */ /* 0x080fe40000721270 */
[----:B------:R-:W-:Y:S02]  /*27b0*/  PRMT R176, RZ, 0x7610, R176 ;  /* 0x00007610ffb07816 */ /* 0x000fe400000000b0 */
[----:B------:R-:W-:Y:S01]  /*27c0*/  PRMT R245, RZ, 0x7610, R245 ;  /* 0x00007610fff57816 */ /* 0x000fe200000000f5 */
[----:B------:R-:W-:Y:S01]  /*27d0*/  IMAD.U32 R157, RZ, RZ, UR8 ;  /* 0x00000008ff9d7e24 */ /* 0x000fe2000f8e00ff */
[----:B------:R-:W-:Y:S01]  /*27e0*/  ISETP.LT.AND P3, PT, R16, R92, P0 ;  /* 0x0000005c1000720c */ /* 0x000fe20000761270 */
[----:B------:R-:W-:Y:S01]  /*27f0*/  IMAD R40, R13, 0x2, R18 ;  /* 0x000000020d287824 */ /* 0x000fe200078e0212 */
[----:B------:R-:W-:Y:S01]  /*2800*/  STL [R1+0x6cc], R165 ;  /* 0x0006cca501007387 */ /* 0x000fe20000100800 */
[----:B-1----:R-:W-:Y:S01]  /*2810*/  LEA.HI.X.SX32 R9, R10, R207, 0x1, P4 ;  /* 0x000000cf0a097211 */ /* 0x002fe200020f0eff */
[----:B------:R-:W1:Y:S01]  /*2820*/  LDCU UR6, c[0x0][0x3b0] ;  /* 0x00007600ff0677ac */ /* 0x000e620008000800 */
[----:B------:R-:W-:Y:S01]  /*2830*/  IADD3 R8, P5, PT, R11, R208, RZ ;  /* 0x000000d00b087210 */ /* 0x000fe20007fbe0ff */
[----:B------:R-:W-:Y:S01]  /*2840*/  STL [R1+0x6c8], R164 ;  /* 0x0006c8a401007387 */ /* 0x000fe20000100800 */
[----:B------:R-:W-:-:S02]  /*2850*/  @P1 IMAD.MOV.U32 R12, RZ, RZ, R7 ;  /* 0x000000ffff0c1224 */ /* 0x000fc400078e0007 */
[----:B------:R-:W-:Y:S01]  /*2860*/  @P1 IMAD.MOV.U32 R13, RZ, RZ, R9 ;  /* 0x000000ffff0d1224 */ /* 0x000fe200078e0009 */
[----:B------:R-:W-:Y:S01]  /*2870*/  LEA.HI.X.SX32 R10, R11, R207, 0x1, P5 ;  /* 0x000000cf0b0a7211 */ /* 0x000fe200028f0eff */
[----:B------:R-:W-:Y:S04]  /*2880*/  STL [R1+0x6c4], R144 ;  /* 0x0006c49001007387 */ /* 0x000fe80000100800 */
[----:B------:R4:W3:Y:S04]  /*2890*/  @P1 LDG.E.U8 R216, desc[UR22][R12.64] ;  /* 0x000000160cd81981 */ /* 0x0008e8000c1e1100 */
[----:B------:R-:W-:Y:S04]  /*28a0*/  STL [R1+0x6c0], R145 ;  /* 0x0006c09101007387 */ /* 0x000fe80000100800 */
[----:B------:R-:W-:Y:S01]  /*28b0*/  STL [R1+0x6bc], R146 ;  /* 0x0006bc9201007387 */ /* 0x000fe20000100800 */
[----:B----4-:R-:W-:-:S02]  /*28c0*/  @P3 IMAD.MOV.U32 R12, RZ, RZ, R8 ;  /* 0x000000ffff0c3224 */ /* 0x010fc400078e0008 */
[----:B------:R-:W-:Y:S01]  /*28d0*/  @P3 IMAD.MOV.U32 R13, RZ, RZ, R10 ;  /* 0x000000ffff0d3224 */ /* 0x000fe200078e000a */
[----:B------:R-:W-:Y:S04]  /*28e0*/  STL [R1+0x6dc], R150 ;  /* 0x0006dc9601007387 */ /* 0x000fe80000100800 */
[----:B------:R4:W3:Y:S04]  /*28f0*/  @P3 LDG.E.U8 R19, desc[UR22][R12.64] ;  /* 0x000000160c133981 */ /* 0x0008e8000c1e1100 */
[----:B------:R-:W-:Y:S04]  /*2900*/  STL [R1+0x6e0], R151 ;  /* 0x0006e09701007387 */ /* 0x000fe80000100800 */
[----:B------:R-:W-:Y:S04]  /*2910*/  STL [R1+0x5b4], R3 ;  /* 0x0005b40301007387 */ /* 0x000fe80000100800 */
[----:B------:R-:W-:Y:S04]  /*2920*/  STL [R1+0x6e4], R3 ;  /* 0x0006e40301007387 */ /* 0x000fe80000100800 */
[----:B------:R-:W-:Y:S04]  /*2930*/  STL [R1+0x5b0], R5 ;  /* 0x0005b00501007387 */ /* 0x000fe80000100800 */
[----:B------:R-:W-:Y:S01]  /*2940*/  STL [R1+0x6e8], R5 ;  /* 0x0006e80501007387 */ /* 0x000fe20000100800 */
[----:B------:R-:W-:-:S04]  /*2950*/  IMAD.U32 R17, RZ, RZ, UR8 ;  /* 0x00000008ff117e24 */ /* 0x000fc8000f8e00ff */
[----:B------:R-:W-:Y:S02]  /*2960*/  IMAD R62, R17, 0x2, R40 ;  /* 0x00000002113e7824 */ /* 0x000fe400078e0228 */
[----:B------:R-:W-:Y:S02]  /*2970*/  IMAD.U32 R16, RZ, RZ, UR8 ;  /* 0x00000008ff107e24 */ /* 0x000fe4000f8e00ff */
[----:B------:R-:W-:Y:S01]  /*2980*/  IMAD R153, R153, 0x2, R62 ;  /* 0x0000000299997824 */ /* 0x000fe200078e023e */
[C---:B------:R-:W-:Y:S02]  /*2990*/  LOP3.LUT R17, R101.reuse, 0x20, RZ, 0xfc, !PT ;  /* 0x0000002065117812 */ /* 0x040fe400078efcff */
[----:B------:R-:W-:Y:S02]  /*29a0*/  LOP3.LUT R11, R101, 0x28, RZ, 0xfc, !PT ;  /* 0x00000028650b7812 */ /* 0x000fe400078efcff */
[-C--:B------:R-:W-:Y:S01]  /*29b0*/  ISETP.LT.AND P1, PT, R17, R92.reuse, P0 ;  /* 0x0000005c1100720c */ /* 0x080fe20000721270 */
[----:B------:R-:W-:Y:S01]  /*29c0*/  IMAD.U32 R17, RZ, RZ, UR8 ;  /* 0x00000008ff117e24 */ /* 0x000fe2000f8e00ff */
[----:B------:R-:W-:-:S02]  /*29d0*/  ISETP.LT.AND P3, PT, R11, R92, P0 ;  /* 0x0000005c0b00720c */ /* 0x000fc40000761270 */
[CC--:B------:R-:W-:Y:S02]  /*29e0*/  IADD3 R11, P4, PT, R14.reuse, R208.reuse, RZ ;  /* 0x000000d00e0b7210 */ /* 0x0c0fe40007f9e0ff */
[CC--:B----4-:R-:W-:Y:S02]  /*29f0*/  IADD3 R12, P5, PT, R15.reuse, R208.reuse, RZ ;  /* 0x000000d00f0c7210 */ /* 0x0d0fe40007fbe0ff */
[-C--:B------:R-:W-:Y:S02]  /*2a00*/  LEA.HI.X.SX32 R13, R14, R207.reuse, 0x1, P4 ;  /* 0x000000cf0e0d7211 */ /* 0x080fe400020f0eff */
[----:B------:R-:W-:Y:S02]  /*2a10*/  LEA.HI.X.SX32 R14, R15, R207, 0x1, P5 ;  /* 0x000000cf0f0e7211 */ /* 0x000fe400028f0eff */
[----:B------:R-:W-:Y:S01]  /*2a20*/  IADD3 R15, P4, PT, R18, R208, RZ ;  /* 0x000000d0120f7210 */ /* 0x000fe20007f9e0ff */
[----:B--2---:R-:W-:Y:S04]  /*2a30*/  STL [R1+0x6ec], R215 ;  /* 0x0006ecd701007387 */ /* 0x004fe80000100800 */
[----:B------:R-:W-:Y:S04]  /*2a40*/  STL [R1+0x5bc], R4 ;  /* 0x0005bc0401007387 */ /* 0x000fe80000100800 */
[----:B------:R-:W-:Y:S04]  /*2a50*/  STL [R1+0x6f0], R4 ;  /* 0x0006f00401007387 */ /* 0x000fe80000100800 */
[----:B------:R-:W-:Y:S04]  /*2a60*/  STL [R1+0x5b8], R6 ;  /* 0x0005b80601007387 */ /* 0x000fe80000100800 */
[----:B------:R-:W-:Y:S04]  /*2a70*/  STL [R1+0x6f4], R6 ;  /* 0x0006f40601007387 */ /* 0x000fe80000100800 */
[----:B---3--:R-:W-:Y:S04]  /*2a80*/  STL [R1+0x6f8], R224 ;  /* 0x0006f8e001007387 */ /* 0x008fe80000100800 */
[----:B------:R-:W-:Y:S04]  /*2a90*/  STL [R1+0x6fc], R152 ;  /* 0x0006fc9801007387 */ /* 0x000fe80000100800 */
        /* <DEDUP_REMOVED lines=9> */
[----:B------:R2:W-:Y:S02]  /*2b30*/  STL [R1+0x1d8], R19 ;  /* 0x0001d81301007387 */ /* 0x0005e40000100800 */
[----:B--2---:R-:W-:-:S04]  /*2b40*/  IMAD R19, R16, 0x2, R153 ;  /* 0x0000000210137824 */ /* 0x004fc800078e0299 */
[----:B------:R-:W-:-:S04]  /*2b50*/  IMAD R41, R20, 0x2, R19 ;  /* 0x0000000214297824 */ /* 0x000fc800078e0213 */
[----:B------:R-:W-:-:S04]  /*2b60*/  IMAD R63, R16, 0x2, R41 ;  /* 0x00000002103f7824 */ /* 0x000fc800078e0229 */
[----:B------:R-:W-:-:S04]  /*2b70*/  IMAD R156, R156, 0x2, R63 ;  /* 0x000000029c9c7824 */ /* 0x000fc800078e023f */
[----:B------:R-:W-:Y:S02]  /*2b80*/  IMAD R22, R17, 0x2, R156 ;  /* 0x0000000211167824 */ /* 0x000fe400078e029c */
[----:B------:R-:W-:Y:S02]  /*2b90*/  @P1 IMAD.MOV.U32 R16, RZ, RZ, R11 ;  /* 0x000000ffff101224 */ /* 0x000fe400078e000b */
[----:B------:R-:W-:Y:S02]  /*2ba0*/  IMAD R47, R47, 0x2, R22 ;  /* 0x000000022f2f7824 */ /* 0x000fe400078e0216 */
[----:B------:R-:W-:Y:S02]  /*2bb0*/  @P1 IMAD.MOV.U32 R17, RZ, RZ, R13 ;  /* 0x000000ffff111224 */ /* 0x000fe400078e000d */
[----:B------:R-:W-:-:S03]  /*2bc0*/  IMAD R69, R20, 0x2, R47 ;  /* 0x0000000214457824 */ /* 0x000fc600078e022f */
[----:B------:R2:W3:Y:S01]  /*2bd0*/  @P1 LDG.E.U8 R206, desc[UR22][R16.64] ;  /* 0x0000001610ce1981 */ /* 0x0004e2000c1e1100 */
[----:B------:R-:W-:Y:S01]  /*2be0*/  IMAD R158, R158, 0x2, R69 ;  /* 0x000000029e9e7824 */ /* 0x000fe200078e0245 */
[----:B------:R-:W-:-:S03]  /*2bf0*/  ISETP.LT.AND P1, PT, R25, R92, P0 ;  /* 0x0000005c1900720c */ /* 0x000fc60000721270 */
[----:B------:R-:W-:Y:S02]  /*2c00*/  IMAD R23, R23, 0x2, R158 ;  /* 0x0000000217177824 */ /* 0x000fe400078e029e */
[----:B--2---:R-:W-:Y:S02]  /*2c10*/  @P3 IMAD.MOV.U32 R16, RZ, RZ, R12 ;  /* 0x000000ffff103224 */ /* 0x004fe400078e000c */
[----:B------:R-:W-:Y:S02]  /*2c20*/  @P3 IMAD.MOV.U32 R17, RZ, RZ, R14 ;  /* 0x000000ffff113224 */ /* 0x000fe400078e000e */
[----:B------:R-:W-:-:S03]  /*2c30*/  IMAD R46, R46, 0x2, R23 ;  /* 0x000000022e2e7824 */ /* 0x000fc600078e0217 */
[----:B------:R2:W4:Y:S01]  /*2c40*/  @P3 LDG.E.U8 R205, desc[UR22][R16.64] ;  /* 0x0000001610cd3981 */ /* 0x000522000c1e1100 */
[----:B------:R-:W-:Y:S01]  /*2c50*/  ISETP.LT.AND P3, PT, R21, R92, P0 ;  /* 0x0000005c1500720c */ /* 0x000fe20000761270 */
[----:B------:R-:W-:Y:S02]  /*2c60*/  IMAD.U32 R21, RZ, RZ, UR8 ;  /* 0x00000008ff157e24 */ /* 0x000fe4000f8e00ff */
[----:B------:R-:W-:Y:S02]  /*2c70*/  @P1 IMAD.MOV.U32 R20, RZ, RZ, R15 ;  /* 0x000000ffff141224 */ /* 0x000fe400078e000f */
[----:B------:R-:W-:Y:S01]  /*2c80*/  IMAD R68, R21, 0x2, R46 ;  /* 0x0000000215447824 */ /* 0x000fe200078e022e */
[----:B--2---:R-:W-:Y:S02]  /*2c90*/  LEA.HI.X.SX32 R17, R18, R207, 0x1, P4 ;  /* 0x000000cf12117211 */ /* 0x004fe400020f0eff */
[----:B------:R-:W-:-:S03]  /*2ca0*/  IADD3 R16, P5, PT, R19, R208, RZ ;  /* 0x000000d013107210 */ /* 0x000fc60007fbe0ff */
[----:B------:R-:W-:Y:S01]  /*2cb0*/  @P1 IMAD.MOV.U32 R21, RZ, RZ, R17 ;  /* 0x000000ffff151224 */ /* 0x000fe200078e0011 */
[----:B------:R-:W-:-:S04]  /*2cc0*/  LEA.HI.X.SX32 R18, R19, R207, 0x1, P5 ;  /* 0x000000cf13127211 */ /* 0x000fc800028f0eff */
[----:B------:R2:W4:Y:S02]  /*2cd0*/  @P1 LDG.E.U8 R238, desc[UR22][R20.64] ;  /* 0x0000001614ee1981 */ /* 0x000524000c1e1100 */
[----:B--2---:R-:W-:Y:S02]  /*2ce0*/  @P3 IMAD.MOV.U32 R20, RZ, RZ, R16 ;  /* 0x000000ffff143224 */ /* 0x004fe400078e0010 */
[----:B------:R-:W-:-:S05]  /*2cf0*/  @P3 IMAD.MOV.U32 R21, RZ, RZ, R18 ;  /* 0x000000ffff153224 */ /* 0x000fca00078e0012 */
[----:B------:R2:W4:Y:S04]  /*2d00*/  @P3 LDG.E.U8 R24, desc[UR22][R20.64] ;  /* 0x0000001614183981 */ /* 0x000528000c1e1100 */
[----:B------:R-:W-:Y:S04]  /*2d10*/  STL [R1+0x714], R153 ;  /* 0x0007149901007387 */ /* 0x000fe80000100800 */
[----:B------:R-:W-:Y:S04]  /*2d20*/  STL [R1+0x718], R156 ;  /* 0x0007189c01007387 */ /* 0x000fe80000100800 */
[----:B------:R-:W-:Y:S04]  /*2d30*/  STL [R1+0x5d4], R11 ;  /* 0x0005d40b01007387 */ /* 0x000fe80000100800 */
[----:B------:R-:W-:Y:S04]  /*2d40*/  STL [R1+0x71c], R11 ;  /* 0x00071c0b01007387 */ /* 0x000fe80000100800 */
[----:B------:R-:W-:Y:S04]  /*2d50*/  STL [R1+0x5d0], R13 ;  /* 0x0005d00d01007387 */ /* 0x000fe80000100800 */
[----:B------:R-:W-:Y:S01]  /*2d60*/  STL [R1+0x720], R13 ;  /* 0x0007200d01007387 */ /* 0x000fe20000100800 */
[----:B------:R-:W-:-:S02]  /*2d70*/  IMAD R159, R159, 0x2, R68 ;  /* 0x000000029f9f7824 */ /* 0x000fc400078e0244 */
[----:B------:R-:W-:Y:S02]  /*2d80*/  IMAD.U32 R19, RZ, RZ, UR8 ;  /* 0x00000008ff137e24 */ /* 0x000fe4000f8e00ff */
[----:B------:R-:W-:Y:S01]  /*2d90*/  IMAD R26, R26, 0x2, R159 ;  /* 0x000000021a1a7824 */ /* 0x000fe200078e029f */
[----:B------:R-:W-:Y:S01]  /*2da0*/  ISETP.LT.AND P1, PT, R27, R92, P0 ;  /* 0x0000005c1b00720c */ /* 0x000fe20000721270 */
[----:B------:R-:W-:Y:S02]  /*2db0*/  IMAD.U32 R25, RZ, RZ, UR8 ;  /* 0x00000008ff197e24 */ /* 0x000fe4000f8e00ff */
[----:B------:R-:W-:Y:S01]  /*2dc0*/  IMAD R48, R19, 0x2, R26 ;  /* 0x0000000213307824 */ /* 0x000fe200078e021a */
[C---:B------:R-:W-:Y:S01]  /*2dd0*/  IADD3 R19, P4, PT, R22.reuse, R208, RZ ;  /* 0x000000d016137210 */ /* 0x040fe20007f9e0ff */
[----:B------:R-:W-:Y:S02]  /*2de0*/  IMAD.U32 R27, RZ, RZ, UR8 ;  /* 0x00000008ff1b7e24 */ /* 0x000fe4000f8e00ff */
[----:B------:R-:W-:Y:S01]  /*2df0*/  IMAD R70, R25, 0x2, R48 ;  /* 0x0000000219467824 */ /* 0x000fe200078e0230 */
[----:B--2---:R-:W-:-:S03]  /*2e00*/  LEA.HI.X.SX32 R21, R22, R207, 0x1, P4 ;  /* 0x000000cf16157211 */ /* 0x004fc600020f0eff */
[----:B------:R-:W-:Y:S01]  /*2e10*/  IMAD R160, R27, 0x2, R70 ;  /* 0x000000021ba07824 */ /* 0x000fe200078e0246 */
[----:B------:R-:W-:-:S03]  /*2e20*/  IADD3 R20, P5, PT, R23, R208, RZ ;  /* 0x000000d017147210 */ /* 0x000fc60007fbe0ff */
[----:B------:R-:W-:Y:S01]  /*2e30*/  IMAD R27, R25, 0x2, R160 ;  /* 0x00000002191b7824 */ /* 0x000fe200078e02a0 */
[----:B------:R-:W-:Y:S01]  /*2e40*/  LEA.HI.X.SX32 R22, R23, R207, 0x1, P5 ;  /* 0x000000cf17167211 */ /* 0x000fe200028f0eff */
[----:B------:R-:W-:Y:S01]  /*2e50*/  @P1 IMAD.MOV.U32 R25, RZ, RZ, R21 ;  /* 0x000000ffff191224 */ /* 0x000fe200078e0015 */
[-C--:B------:R-:W-:Y:S02]  /*2e60*/  IADD3 R23, P4, PT, R26, R208.reuse, RZ ;  /* 0x000000d01a177210 */ /* 0x080fe40007f9e0ff */
[----:B------:R-:W-:Y:S01]  /*2e70*/  IADD3 R170, P5, PT, R27, R208, RZ ;  /* 0x000000d01baa7210 */ /* 0x000fe20007fbe0ff */
[----:B------:R-:W-:Y:S01]  /*2e80*/  IMAD R171, R28, 0x2, R27 ;  /* 0x000000021cab7824 */ /* 0x000fe200078e021b */
[----:B---3--:R-:W-:Y:S04]  /*2e90*/  STL [R1+0x724], R206 ;  /* 0x000724ce01007387 */ /* 0x008fe80000100800 */
[----:B------:R-:W-:Y:S04]  /*2ea0*/  STL [R1+0x5dc], R12 ;  /* 0x0005dc0c01007387 */ /* 0x000fe80000100800 */
[----:B------:R-:W-:Y:S04]  /*2eb0*/  STL [R1+0x728], R12 ;  /* 0x0007280c01007387 */ /* 0x000fe80000100800 */
[----:B------:R-:W-:Y:S04]  /*2ec0*/  STL [R1+0x5d8], R14 ;  /* 0x0005d80e01007387 */ /* 0x000fe80000100800 */
[----:B------:R-:W-:Y:S04]  /*2ed0*/  STL [R1+0x72c], R14 ;  /* 0x00072c0e01007387 */ /* 0x000fe80000100800 */
[----:B----4-:R-:W-:Y:S04]  /*2ee0*/  STL [R1+0x730], R205 ;  /* 0x000730cd01007387 */ /* 0x010fe80000100800 */
        /* <DEDUP_REMOVED lines=12> */
[----:B--2---:R-:W-:-:S04]  /*2fb0*/  LOP3.LUT R24, R101, 0x48, RZ, 0xfc, !PT ;  /* 0x0000004865187812 */ /* 0x004fc800078efcff */
[----:B------:R-:W-:Y:S01]  /*2fc0*/  ISETP.LT.AND P3, PT, R24, R92, P0 ;  /* 0x0000005c1800720c */ /* 0x000fe20000761270 */
[----:B------:R-:W-:-:S05]  /*2fd0*/  @P1 IMAD.MOV.U32 R24, RZ, RZ, R19 ;  /* 0x000000ffff181224 */ /* 0x000fca00078e0013 */
[----:B------:R2:W3:Y:S01]  /*2fe0*/  @P1 LDG.E.U8 R229, desc[UR22][R24.64] ;  /* 0x0000001618e51981 */ /* 0x0004e2000c1e1100 */
[----:B------:R-:W-:-:S06]  /*2ff0*/  ISETP.LT.AND P1, PT, R35, R92, P0 ;  /* 0x0000005c2300720c */ /* 0x000fcc0000721270 */
[----:B--2---:R-:W-:Y:S02]  /*3000*/  @P3 IMAD.MOV.U32 R24, RZ, RZ, R20 ;  /* 0x000000ffff183224 */ /* 0x004fe400078e0014 */
[----:B------:R-:W-:-:S05]  /*3010*/  @P3 IMAD.MOV.U32 R25, RZ, RZ, R22 ;  /* 0x000000ffff193224 */ /* 0x000fca00078e0016 */
[----:B------:R2:W4:Y:S01]  /*3020*/  @P3 LDG.E.U8 R230, desc[UR22][R24.64] ;  /* 0x0000001618e63981 */ /* 0x000522000c1e1100 */
[----:B------:R-:W-:Y:S02]  /*3030*/  ISETP.LT.AND P3, PT, R29, R92, P0 ;  /* 0x0000005c1d00720c */ /* 0x000fe40000761270 */
[-C--:B--2---:R-:W-:Y:S01]  /*3040*/  LEA.HI.X.SX32 R24, R26, R207.reuse, 0x1, P4 ;  /* 0x000000cf1a187211 */ /* 0x084fe200020f0eff */
[----:B------:R-:W-:Y:S01]  /*3050*/  @P1 IMAD.MOV.U32 R26, RZ, RZ, R23 ;  /* 0x000000ffff1a1224 */ /* 0x000fe200078e0017 */
[----:B------:R-:W-:Y:S01]  /*3060*/  LEA.HI.X.SX32 R25, R27, R207, 0x1, P5 ;  /* 0x000000cf1b197211 */ /* 0x000fe200028f0eff */
[----:B------:R-:W-:Y:S02]  /*3070*/  STL [R1+0x750], R160 ;  /* 0x000750a001007387 */ /* 0x000fe40000100800 */
[----:B------:R-:W-:Y:S02]  /*3080*/  @P1 IMAD.MOV.U32 R27, RZ, RZ, R24 ;  /* 0x000000ffff1b1224 */ /* 0x000fe400078e0018 */
[----:B------:R-:W-:Y:S04]  /*3090*/  STL [R1+0x5f4], R19 ;  /* 0x0005f41301007387 */ /* 0x000fe80000100800 */
[----:B------:R2:W-:Y:S04]  /*30a0*/  STL [R1+0x754], R19 ;  /* 0x0007541301007387 */ /* 0x0005e80000100800 */
[----:B------:R0:W4:Y:S01]  /*30b0*/  @P1 LDG.E.U8 R184, desc[UR22][R26.64] ;  /* 0x000000161ab81981 */ /* 0x000122000c1e1100 */
[----:B--2---:R-:W-:Y:S01]  /*30c0*/  PRMT R19, RZ, 0x7610, R19 ;  /* 0x00007610ff137816 */ /* 0x004fe20000000013 */
[----:B0-----:R-:W-:-:S02]  /*30d0*/  @P3 IMAD.MOV.U32 R26, RZ, RZ, R170 ;  /* 0x000000ffff1a3224 */ /* 0x001fc400078e00aa */
[----:B------:R-:W-:-:S05]  /*30e0*/  @P3 IMAD.MOV.U32 R27, RZ, RZ, R25 ;  /* 0x000000ffff1b3224 */ /* 0x000fca00078e0019 */
[----:B------:R0:W2:Y:S01]  /*30f0*/  @P3 LDG.E.U8 R19, desc[UR22][R26.64] ;  /* 0x000000161a133981 */ /* 0x0000a2000c1e1100 */
[----:B------:R-:W-:-:S04]  /*3100*/  IMAD R173, R34, 0x2, R171 ;  /* 0x0000000222ad7824 */ /* 0x000fc800078e02ab */
[----:B------:R-:W-:-:S04]  /*3110*/  IMAD R175, R28, 0x2, R173 ;  /* 0x000000021caf7824 */ /* 0x000fc800078e02ad */
[----:B------:R-:W-:Y:S01]  /*3120*/  IMAD R177, R34, 0x2, R175 ;  /* 0x0000000222b17824 */ /* 0x000fe200078e02af */
[----:B------:R-:W-:Y:S03]  /*3130*/  STL [R1+0x5f0], R21 ;  /* 0x0005f01501007387 */ /* 0x000fe60000100800 */
[----:B------:R-:W-:Y:S01]  /*3140*/  IMAD R179, R28, 0x2, R177 ;  /* 0x000000021cb37824 */ /* 0x000fe200078e02b1 */
[----:B------:R-:W-:Y:S03]  /*3150*/  STL [R1+0x758], R21 ;  /* 0x0007581501007387 */ /* 0x000fe60000100800 */
[----:B------:R-:W-:-:S04]  /*3160*/  IMAD R181, R34, 0x2, R179 ;  /* 0x0000000222b57824 */ /* 0x000fc800078e02b3 */
[----:B------:R-:W-:-:S04]  /*3170*/  IMAD R183, R28, 0x2, R181 ;  /* 0x000000021cb77824 */ /* 0x000fc800078e02b5 */
[----:B------:R-:W-:-:S04]  /*3180*/  IMAD R185, R34, 0x2, R183 ;  /* 0x0000000222b97824 */ /* 0x000fc800078e02b7 */
[----:B------:R-:W-:-:S04]  /*3190*/  IMAD R187, R28, 0x2, R185 ;  /* 0x000000021cbb7824 */ /* 0x000fc800078e02b9 */
[----:B------:R-:W-:Y:S01]  /*31a0*/  IMAD R189, R34, 0x2, R187 ;  /* 0x0000000222bd7824 */ /* 0x000fe200078e02bb */
[C---:B------:R-:W-:Y:S01]  /*31b0*/  IADD3 R178, P4, PT, R177.reuse, R208, RZ ;  /* 0x000000d0b1b27210 */ /* 0x040fe20007f9e0ff */
[----:B0-----:R-:W-:Y:S02]  /*31c0*/  IMAD.U32 R26, RZ, RZ, UR8 ;  /* 0x00000008ff1a7e24 */ /* 0x001fe4000f8e00ff */
[----:B------:R-:W-:Y:S01]  /*31d0*/  IMAD R191, R28, 0x2, R189 ;  /* 0x000000021cbf7824 */ /* 0x000fe200078e02bd */
[----:B------:R-:W-:-:S03]  /*31e0*/  LEA.HI.X.SX32 R177, R177, R207, 0x1, P4 ;  /* 0x000000cfb1b17211 */ /* 0x000fc600020f0eff */
[----:B------:R-:W-:Y:S01]  /*31f0*/  IMAD R193, R26, 0x2, R191 ;  /* 0x000000021ac17824 */ /* 0x000fe200078e02bf */
[----:B------:R-:W-:-:S03]  /*3200*/  IADD3 R186, P5, PT, R185, R208, RZ ;  /* 0x000000d0b9ba7210 */ /* 0x000fc60007fbe0ff */
[----:B------:R-:W-:Y:S01]  /*3210*/  IMAD R195, R28, 0x2, R193 ;  /* 0x000000021cc37824 */ /* 0x000fe200078e02c1 */
[----:B------:R-:W-:-:S03]  /*3220*/  LEA.HI.X.SX32 R185, R185, R207, 0x1, P5 ;  /* 0x000000cfb9b97211 */ /* 0x000fc600028f0eff */
[----:B------:R-:W-:-:S04]  /*3230*/  IMAD R197, R34, 0x2, R195 ;  /* 0x0000000222c57824 */ /* 0x000fc800078e02c3 */
[----:B------:R-:W-:-:S04]  /*3240*/  IMAD R199, R28, 0x2, R197 ;  /* 0x000000021cc77824 */ /* 0x000fc800078e02c5 */
[----:B------:R-:W-:-:S05]  /*3250*/  IMAD R201, R34, 0x2, R199 ;  /* 0x0000000222c97824 */ /* 0x000fca00078e02c7 */
[----:B------:R-:W-:Y:S02]  /*3260*/  IADD3 R202, P5, PT, R201, R208, RZ ;  /* 0x000000d0c9ca7210 */ /* 0x000fe40007fbe0ff */
[----:B------:R-:W-:Y:S01]  /*3270*/  PRMT R18, RZ, 0x7610, R18 ;  /* 0x00007610ff127816 */ /* 0x000fe20000000012 */
[----:B---3--:R-:W-:Y:S04]  /*3280*/  STL [R1+0x75c], R229 ;  /* 0x00075ce501007387 */ /* 0x008fe80000100800 */
[----:B------:R-:W-:Y:S04]  /*3290*/  STL [R1+0x5fc], R20 ;  /* 0x0005fc1401007387 */ /* 0x000fe80000100800 */
[----:B------:R0:W-:Y:S04]  /*32a0*/  STL [R1+0x760], R20 ;  /* 0x0007601401007387 */ /* 0x0001e80000100800 */
[----:B------:R-:W-:Y:S04]  /*32b0*/  STL [R1+0x5f8], R22 ;  /* 0x0005f81601007387 */ /* 0x000fe80000100800 */
[----:B------:R-:W-:Y:S04]  /*32c0*/  STL [R1+0x764], R22 ;  /* 0x0007641601007387 */ /* 0x000fe80000100800 */
[----:B----4-:R-:W-:Y:S04]  /*32d0*/  STL [R1+0x768], R230 ;  /* 0x000768e601007387 */ /* 0x010fe80000100800 */
[----:B------:R-:W-:Y:S04]  /*32e0*/  STL [R1+0x76c], R175 ;  /* 0x00076caf01007387 */ /* 0x000fe80000100800 */
[----:B------:R-:W-:Y:S04]  /*32f0*/  STL [R1+0x604], R23 ;  /* 0x0006041701007387 */ /* 0x000fe80000100800 */
[----:B------:R-:W-:Y:S01]  /*3300*/  STL [R1+0x770], R23 ;  /* 0x0007701701007387 */ /* 0x000fe20000100800 */
[----:B0-----:R-:W-:-:S03]  /*3310*/  LOP3.LUT R20, R101, 0x60, RZ, 0xfc, !PT ;  /* 0x0000006065147812 */ /* 0x001fc600078efcff */
[----:B------:R-:W-:Y:S04]  /*3320*/  STL [R1+0x600], R24 ;  /* 0x0006001801007387 */ /* 0x000fe80000100800 */
[----:B------:R-:W-:Y:S04]  /*3330*/  STL [R1+0x774], R24 ;  /* 0x0007741801007387 */ /* 0x000fe80000100800 */
[----:B------:R-:W-:Y:S04]  /*3340*/  STL [R1+0x778], R184 ;  /* 0x000778b801007387 */ /* 0x000fe80000100800 */
[----:B------:R-:W-:Y:S01]  /*3350*/  STL [R1+0x60c], R170 ;  /* 0x00060caa01007387 */ /* 0x000fe20000100800 */
[----:B------:R-:W-:-:S03]  /*3360*/  ISETP.LT.AND P1, PT, R20, R92, P0 ;  /* 0x0000005c1400720c */ /* 0x000fc60000721270 */
[----:B------:R-:W-:Y:S04]  /*3370*/  STL [R1+0x77c], R170 ;  /* 0x00077caa01007387 */ /* 0x000fe80000100800 */
[----:B------:R-:W-:Y:S04]  /*3380*/  STL [R1+0x608], R25 ;  /* 0x0006081901007387 */ /* 0x000fe80000100800 */
[----:B------:R-:W-:Y:S04]  /*3390*/  STL [R1+0x780], R25 ;  /* 0x0007801901007387 */ /* 0x000fe80000100800 */
[----:B------:R-:W-:Y:S04]  /*33a0*/  STL [R1+0x784], R183 ;  /* 0x000784b701007387 */ /* 0x000fe80000100800 */
[----:B--2---:R0:W-:Y:S02]  /*33b0*/  STL [R1+0x23c], R19 ;  /* 0x00023c1301007387 */ /* 0x0041e40000100800 */
[----:B0-----:R-:W-:-:S04]  /*33c0*/  LOP3.LUT R19, R101, 0x68, RZ, 0xfc, !PT ;  /* 0x0000006865137812 */ /* 0x001fc800078efcff */
[----:B------:R-:W-:Y:S01]  /*33d0*/  ISETP.LT.AND P3, PT, R19, R92, P0 ;  /* 0x0000005c1300720c */ /* 0x000fe20000761270 */
[----:B------:R-:W-:Y:S02]  /*33e0*/  @P1 IMAD.MOV.U32 R26, RZ, RZ, R178 ;  /* 0x000000ffff1a1224 */ /* 0x000fe400078e00b2 */
[----:B------:R-:W-:Y:S01]  /*33f0*/  @P1 IMAD.MOV.U32 R27, RZ, RZ, R177 ;  /* 0x000000ffff1b1224 */ /* 0x000fe200078e00b1 */
[----:B------:R-:W-:-:S04]  /*3400*/  LOP3.LUT R20, R101, 0x70, RZ, 0xfc, !PT ;  /* 0x0000007065147812 */ /* 0x000fc800078efcff */
[----:B------:R0:W2:Y:S01]  /*3410*/  @P1 LDG.E.U8 R246, desc[UR22][R26.64] ;  /* 0x000000161af61981 */ /* 0x0000a2000c1e1100 */
[----:B------:R-:W-:Y:S02]  /*3420*/  LOP3.LUT R19, R101, 0x78, RZ, 0xfc, !PT ;  /* 0x0000007865137812 */ /* 0x000fe400078efcff */
[-C--:B------:R-:W-:Y:S02]  /*3430*/  ISETP.LT.AND P1, PT, R20, R92.reuse, P0 ;  /* 0x0000005c1400720c */ /* 0x080fe40000721270 */
[----:B0-----:R-:W-:Y:S02]  /*3440*/  @P3 IMAD.MOV.U32 R26, RZ, RZ, R186 ;  /* 0x000000ffff1a3224 */ /* 0x001fe400078e00ba */
[----:B------:R-:W-:Y:S01]  /*3450*/  @P3 IMAD.MOV.U32 R27, RZ, RZ, R185 ;  /* 0x000000ffff1b3224 */ /* 0x000fe200078e00b9 */
[----:B------:R-:W-:-:S04]  /*3460*/  ISETP.LT.AND P4, PT, R19, R92, P0 ;  /* 0x0000005c1300720c */ /* 0x000fc80000781270 */
[----:B------:R0:W3:Y:S01]  /*3470*/  @P3 LDG.E.U8 R200, desc[UR22][R26.64] ;  /* 0x000000161ac83981 */ /* 0x0000e2000c1e1100 */
[----:B------:R-:W-:-:S04]  /*3480*/  IADD3 R194, P3, PT, R193, R208, RZ ;  /* 0x000000d0c1c27210 */ /* 0x000fc80007f7e0ff */
[----:B------:R-:W-:Y:S01]  /*3490*/  LEA.HI.X.SX32 R193, R193, R207, 0x1, P3 ;  /* 0x000000cfc1c17211 */ /* 0x000fe200018f0eff */
[----:B0-----:R-:W-:Y:S01]  /*34a0*/  IMAD.U32 R26, RZ, RZ, UR8 ;  /* 0x00000008ff1a7e24 */ /* 0x001fe2000f8e00ff */
[----:B------:R-:W-:-:S03]  /*34b0*/  LOP3.LUT R20, R101, 0x2, RZ, 0xfc, !PT ;  /* 0x0000000265147812 */ /* 0x000fc600078efcff */
[----:B------:R-:W-:Y:S02]  /*34c0*/  @P1 IMAD.MOV.U32 R27, RZ, RZ, R193 ;  /* 0x000000ffff1b1224 */ /* 0x000fe400078e00c1 */
[----:B------:R-:W-:Y:S01]  /*34d0*/  IMAD R203, R26, 0x2, R201 ;  /* 0x000000021acb7824 */ /* 0x000fe200078e02c9 */
[----:B------:R-:W-:Y:S01]  /*34e0*/  LEA.HI.X.SX32 R201, R201, R207, 0x1, P5 ;  /* 0x000000cfc9c97211 */ /* 0x000fe200028f0eff */
[----:B------:R-:W-:Y:S01]  /*34f0*/  @P1 IMAD.MOV.U32 R26, RZ, RZ, R194 ;  /* 0x000000ffff1a1224 */ /* 0x000fe200078e00c2 */
[----:B------:R-:W-:Y:S01]  /*3500*/  ISETP.LT.AND P3, PT, R20, R92, P0 ;  /* 0x0000005c1400720c */ /* 0x000fe20000761270 */
[----:B------:R-:W-:Y:S02]  /*3510*/  @P4 IMAD.MOV.U32 R28, RZ, RZ, R202 ;  /* 0x000000ffff1c4224 */ /* 0x000fe400078e00ca */
[----:B------:R-:W-:Y:S01]  /*3520*/  @P4 IMAD.MOV.U32 R29, RZ, RZ, R201 ;  /* 0x000000ffff1d4224 */ /* 0x000fe200078e00c9 */
[----:B------:R0:W4:Y:S04]  /*3530*/  @P1 LDG.E.U8 R198, desc[UR22][R26.64] ;  /* 0x000000161ac61981 */ /* 0x000128000c1e1100 */
[----:B------:R1:W4:Y:S01]  /*3540*/  @P4 LDG.E.U8 R192, desc[UR22][R28.64] ;  /* 0x000000161cc04981 */ /* 0x000322000c1e1100 */
[----:B0-----:R-:W-:-:S02]  /*3550*/  IADD3 R26, P5, PT, R31, R208, RZ ;  /* 0x000000d01f1a7210 */ /* 0x001fc40007fbe0ff */
[C---:B------:R-:W-:Y:S02]  /*3560*/  IADD3 R27, P4, PT, R30.reuse, R208, RZ ;  /* 0x000000d01e1b7210 */ /* 0x040fe40007f9e0ff */
[-C--:B-1----:R-:W-:Y:S02]  /*3570*/  LEA.HI.X.SX32 R28, R31, R207.reuse, 0x1, P5 ;  /* 0x000000cf1f1c7211 */ /* 0x082fe400028f0eff */
[----:B------:R-:W-:Y:S01]  /*3580*/  LEA.HI.X.SX32 R29, R30, R207, 0x1, P4 ;  /* 0x000000cf1e1d7211 */ /* 0x000fe200020f0eff */
[----:B------:R-:W-:Y:S02]  /*3590*/  @P3 IMAD.MOV.U32 R30, RZ, RZ, R26 ;  /* 0x000000ffff1e3224 */ /* 0x000fe400078e001a */
[----:B------:R-:W-:-:S05]  /*35a0*/  @P3 IMAD.MOV.U32 R31, RZ, RZ, R28 ;  /* 0x000000ffff1f3224 */ /* 0x000fca00078e001c */
[----:B------:R0:W4:Y:S04]  /*35b0*/  @P3 LDG.E.U8 R18, desc[UR22][R30.64] ;  /* 0x000000161e123981 */ /* 0x000128000c1e1100 */
[----:B------:R-:W-:Y:S04]  /*35c0*/  STL [R1+0x788], R191 ;  /* 0x000788bf01007387 */ /* 0x000fe80000100800 */
[----:B------:R-:W-:Y:S04]  /*35d0*/  STL [R1+0x614], R178 ;  /* 0x000614b201007387 */ /* 0x000fe80000100800 */
[----:B------:R-:W-:Y:S04]  /*35e0*/  STL [R1+0x78c], R178 ;  /* 0x00078cb201007387 */ /* 0x000fe80000100800 */
[----:B------:R-:W-:Y:S04]  /*35f0*/  STL [R1+0x610], R177 ;  /* 0x000610b101007387 */ /* 0x000fe80000100800 */
[----:B------:R-:W-:Y:S01]  /*3600*/  STL [R1+0x790], R177 ;  /* 0x000790b101007387 */ /* 0x000fe20000100800 */
[----:B------:R-:W-:-:S04]  /*3610*/  LOP3.LUT R19, R101, 0xa, RZ, 0xfc, !PT ;  /* 0x0000000a65137812 */ /* 0x000fc800078efcff */
[----:B------:R-:W-:Y:S02]  /*3620*/  ISETP.LT.AND P1, PT, R19, R92, P0 ;  /* 0x0000005c1300720c */ /* 0x000fe40000721270 */
[----:B------:R-:W-:-:S04]  /*3630*/  LOP3.LUT R19, R101, 0x12, RZ, 0xfc, !PT ;  /* 0x0000001265137812 */ /* 0x000fc800078efcff */
[----:B------:R-:W-:-:S07]  /*3640*/  ISETP.LT.AND P3, PT, R19, R92, P0 ;  /* 0x0000005c1300720c */ /* 0x000fce0000761270 */
[----:B0-----:R-:W-:Y:S02]  /*3650*/  @P1 IMAD.MOV.U32 R30, RZ, RZ, R27 ;  /* 0x000000ffff1e1224 */ /* 0x001fe400078e001b */
[----:B------:R-:W-:-:S05]  /*3660*/  @P1 IMAD.MOV.U32 R31, RZ, RZ, R29 ;  /* 0x000000ffff1f1224 */ /* 0x000fca00078e001d */
[----:B------:R0:W4:Y:S01]  /*3670*/  @P1 LDG.E.U8 R176, desc[UR22][R30.64] ;  /* 0x000000161eb01981 */ /* 0x000122000c1e1100 */
[----:B------:R-:W-:Y:S02]  /*3680*/  LOP3.LUT R19, R101, 0x22, RZ, 0xfc, !PT ;  /* 0x0000002265137812 */ /* 0x000fe400078efcff */
[CC--:B0-----:R-:W-:Y:S02]  /*3690*/  IADD3 R30, P4, PT, R32.reuse, R208.reuse, RZ ;  /* 0x000000d0201e7210 */ /* 0x0c1fe40007f9e0ff */
[C---:B------:R-:W-:Y:S02]  /*36a0*/  IADD3 R31, P5, PT, R33.reuse, R208, RZ ;  /* 0x000000d0211f7210 */ /* 0x040fe40007fbe0ff */
[-C--:B------:R-:W-:Y:S01]  /*36b0*/  LEA.HI.X.SX32 R32, R32, R207.reuse, 0x1, P4 ;  /* 0x000000cf20207211 */ /* 0x080fe200020f0eff */
[----:B------:R-:W-:Y:S01]  /*36c0*/  @P3 IMAD.MOV.U32 R34, RZ, RZ, R30 ;  /* 0x000000ffff223224 */ /* 0x000fe200078e001e */
[----:B------:R-:W-:-:S03]  /*36d0*/  LEA.HI.X.SX32 R33, R33, R207, 0x1, P5 ;  /* 0x000000cf21217211 */ /* 0x000fc600028f0eff */
[----:B------:R-:W-:Y:S01]  /*36e0*/  @P3 IMAD.MOV.U32 R35, RZ, RZ, R32 ;  /* 0x000000ffff233224 */ /* 0x000fe200078e0020 */
[----:B------:R-:W-:Y:S02]  /*36f0*/  ISETP.LT.AND P4, PT, R19, R92, P0 ;  /* 0x0000005c1300720c */ /* 0x000fe40000781270 */
[----:B------:R-:W-:Y:S02]  /*3700*/  PRMT R17, RZ, 0x7610, R17 ;  /* 0x00007610ff117816 */ /* 0x000fe40000000011 */
[----:B------:R0:W4:Y:S01]  /*3710*/  @P3 LDG.E.U8 R245, desc[UR22][R34.64] ;  /* 0x0000001622f53981 */ /* 0x000122000c1e1100 */
[----:B------:R-:W-:Y:S02]  /*3720*/  PRMT R14, RZ, 0x7610, R14 ;  /* 0x00007610ff0e7816 */ /* 0x000fe4000000000e */
[----:B0-----:R-:W-:Y:S02]  /*3730*/  IADD3 R34, P5, PT, R39, R208, RZ ;  /* 0x000000d027227210 */ /* 0x001fe40007fbe0ff */
[----:B------:R-:W-:Y:S01]  /*3740*/  PRMT R16, RZ, 0x7610, R16 ;  /* 0x00007610ff107816 */ /* 0x000fe20000000010 */
        /* <DEDUP_REMOVED lines=23> */
[----:B0-----:R-:W-:-:S04]  /*38c0*/  LOP3.LUT R18, R101, 0x1a, RZ, 0xfc, !PT ;  /* 0x0000001a65127812 */ /* 0x001fc800078efcff */
[----:B------:R-:W-:Y:S02]  /*38d0*/  ISETP.LT.AND P1, PT, R18, R92, P0 ;  /* 0x0000005c1200720c */ /* 0x000fe40000721270 */
[----:B------:R-:W-:-:S11]  /*38e0*/  LOP3.LUT R18, R101, 0x2a, RZ, 0xfc, !PT ;  /* 0x0000002a65127812 */ /* 0x000fd600078efcff */
[----:B------:R-:W-:Y:S02]  /*38f0*/  @P1 IMAD.MOV.U32 R36, RZ, RZ, R31 ;  /* 0x000000ffff241224 */ /* 0x000fe400078e001f */
[----:B------:R-:W-:Y:S01]  /*3900*/  @P1 IMAD.MOV.U32 R37, RZ, RZ, R33 ;  /* 0x000000ffff251224 */ /* 0x000fe200078e0021 */
[----:B------:R-:W-:-:S04]  /*3910*/  ISETP.LT.AND P3, PT, R18, R92, P0 ;  /* 0x0000005c1200720c */ /* 0x000fc80000761270 */
[----:B------:R0:W2:Y:S01]  /*3920*/  @P1 LDG.E.U8 R17, desc[UR22][R36.64] ;  /* 0x0000001624111981 */ /* 0x0000a2000c1e1100 */
[C---:B------:R-:W-:Y:S02]  /*3930*/  IADD3 R35, P1, PT, R38.reuse, R208, RZ ;  /* 0x000000d026237210 */ /* 0x040fe40007f3e0ff */
[-C--:B0-----:R-:W-:Y:S02]  /*3940*/  LEA.HI.X.SX32 R36, R39, R207.reuse, 0x1, P5 ;  /* 0x000000cf27247211 */ /* 0x081fe400028f0eff */
[----:B------:R-:W-:Y:S01]  /*3950*/  LEA.HI.X.SX32 R37, R38, R207, 0x1, P1 ;  /* 0x000000cf26257211 */ /* 0x000fe200008f0eff */
[----:B------:R-:W-:Y:S02]  /*3960*/  @P4 IMAD.MOV.U32 R38, RZ, RZ, R34 ;  /* 0x000000ffff264224 */ /* 0x000fe400078e0022 */
[----:B------:R-:W-:-:S05]  /*3970*/  @P4 IMAD.MOV.U32 R39, RZ, RZ, R36 ;  /* 0x000000ffff274224 */ /* 0x000fca00078e0024 */
[----:B------:R0:W3:Y:S02]  /*3980*/  @P4 LDG.E.U8 R14, desc[UR22][R38.64] ;  /* 0x00000016260e4981 */ /* 0x0000e4000c1e1100 */
[----:B0-----:R-:W-:Y:S02]  /*3990*/  @P3 IMAD.MOV.U32 R38, RZ, RZ, R35 ;  /* 0x000000ffff263224 */ /* 0x001fe400078e0023 */
[----:B------:R-:W-:-:S05]  /*39a0*/  @P3 IMAD.MOV.U32 R39, RZ, RZ, R37 ;  /* 0x000000ffff273224 */ /* 0x000fca00078e0025 */
[----:B------:R0:W4:Y:S04]  /*39b0*/  @P3 LDG.E.U8 R16, desc[UR22][R38.64] ;  /* 0x0000001626103981 */ /* 0x000128000c1e1100 */
        /* <DEDUP_REMOVED lines=8> */
[----:B------:R-:W-:Y:S01]  /*3a40*/  STL [R1+0x648], R33 ;  /* 0x0006482101007387 */ /* 0x000fe20000100800 */
[----:B0-----:R-:W-:-:S02]  /*3a50*/  IADD3 R38, P3, PT, R40, R208, RZ ;  /* 0x000000d028267210 */ /* 0x001fc40007f7e0ff */
[C---:B------:R-:W-:Y:S02]  /*3a60*/  IADD3 R39, P5, PT, R41.reuse, R208, RZ ;  /* 0x000000d029277210 */ /* 0x040fe40007fbe0ff */
[-C--:B------:R-:W-:Y:S02]  /*3a70*/  LEA.HI.X.SX32 R40, R40, R207.reuse, 0x1, P3 ;  /* 0x000000cf28287211 */ /* 0x080fe400018f0eff */
[----:B------:R-:W-:Y:S02]  /*3a80*/  PRMT R15, RZ, 0x7610, R15 ;  /* 0x00007610ff0f7816 */ /* 0x000fe4000000000f */
[----:B------:R-:W-:Y:S02]  /*3a90*/  LEA.HI.X.SX32 R41, R41, R207, 0x1, P5 ;  /* 0x000000cf29297211 */ /* 0x000fe400028f0eff */
[----:B------:R-:W-:Y:S02]  /*3aa0*/  PRMT R13, RZ, 0x7610, R13 ;  /* 0x00007610ff0d7816 */ /* 0x000fe4000000000d */
[----:B------:R-:W-:-:S02]  /*3ab0*/  PRMT R12, RZ, 0x7610, R12 ;  /* 0x00007610ff0c7816 */ /* 0x000fc4000000000c */
[----:B------:R-:W-:Y:S01]  /*3ac0*/  PRMT R10, RZ, 0x7610, R10 ;  /* 0x00007610ff0a7816 */ /* 0x000fe2000000000a */
[----:B--2---:R0:W-:Y:S04]  /*3ad0*/  STL [R1+0x254], R17 ;  /* 0x0002541101007387 */ /* 0x0041e80000100800 */
[----:B------:R-:W-:Y:S04]  /*3ae0*/  STL [R1+0x654], R34 ;  /* 0x0006542201007387 */ /* 0x000fe80000100800 */
[----:B------:R-:W-:Y:S01]  /*3af0*/  STL [R1+0x650], R36 ;  /* 0x0006502401007387 */ /* 0x000fe20000100800 */
[----:B0-----:R-:W-:-:S04]  /*3b00*/  LOP3.LUT R17, R101, 0x32, RZ, 0xfc, !PT ;  /* 0x0000003265117812 */ /* 0x001fc800078efcff */
[----:B------:R-:W-:Y:S01]  /*3b10*/  ISETP.LT.AND P4, PT, R17, R92, P0 ;  /* 0x0000005c1100720c */ /* 0x000fe20000781270 */
[----:B---3--:R0:W-:Y:S02]  /*3b20*/  STL [R1+0x25c], R14 ;  /* 0x00025c0e01007387 */ /* 0x0081e40000100800 */
[----:B0-----:R-:W-:-:S04]  /*3b30*/  LOP3.LUT R14, R101, 0x3a, RZ, 0xfc, !PT ;  /* 0x0000003a650e7812 */ /* 0x001fc800078efcff */
[----:B------:R-:W-:Y:S01]  /*3b40*/  ISETP.LT.AND P1, PT, R14, R92, P0 ;  /* 0x0000005c0e00720c */ /* 0x000fe20000721270 */
[----:B------:R-:W-:Y:S04]  /*3b50*/  STL [R1+0x65c], R35 ;  /* 0x00065c2301007387 */ /* 0x000fe80000100800 */
[----:B------:R-:W-:Y:S01]  /*3b60*/  STL [R1+0x658], R37 ;  /* 0x0006582501007387 */ /* 0x000fe20000100800 */
[----:B------:R-:W-:-:S03]  /*3b70*/  @P4 IMAD.MOV.U32 R42, RZ, RZ, R38 ;  /* 0x000000ffff2a4224 */ /* 0x000fc600078e0026 */
[----:B----4-:R0:W-:Y:S01]  /*3b80*/  STL [R1+0x274], R16 ;  /* 0x0002741001007387 */ /* 0x0101e20000100800 */
[----:B------:R-:W-:Y:S01]  /*3b90*/  @P4 IMAD.MOV.U32 R43, RZ, RZ, R40 ;  /* 0x000000ffff2b4224 */ /* 0x000fe200078e0028 */
[C---:B------:R-:W-:Y:S02]  /*3ba0*/  LOP3.LUT R14, R101.reuse, 0x4a, RZ, 0xfc, !PT ;  /* 0x0000004a650e7812 */ /* 0x040fe400078efcff */
[----:B------:R-:W-:Y:S02]  /*3bb0*/  @P1 IMAD.MOV.U32 R44, RZ, RZ, R39 ;  /* 0x000000ffff2c1224 */ /* 0x000fe400078e0027 */
[----:B------:R-:W-:Y:S01]  /*3bc0*/  @P1 IMAD.MOV.U32 R45, RZ, RZ, R41 ;  /* 0x000000ffff2d1224 */ /* 0x000fe200078e0029 */
[----:B------:R1:W2:Y:S01]  /*3bd0*/  @P4 LDG.E.U8 R15, desc[UR22][R42.64] ;  /* 0x000000162a0f4981 */ /* 0x0002a2000c1e1100 */
[----:B0-----:R-:W-:-:S03]  /*3be0*/  LOP3.LUT R16, R101, 0x42, RZ, 0xfc, !PT ;  /* 0x0000004265107812 */ /* 0x001fc600078efcff */
[----:B------:R0:W3:Y:S01]  /*3bf0*/  @P1 LDG.E.U8 R13, desc[UR22][R44.64] ;  /* 0x000000162c0d1981 */ /* 0x0000e2000c1e1100 */
[----:B------:R-:W-:Y:S02]  /*3c00*/  ISETP.LT.AND P3, PT, R16, R92, P0 ;  /* 0x0000005c1000720c */ /* 0x000fe40000761270 */
[C---:B-1----:R-:W-:Y:S02]  /*3c10*/  IADD3 R42, P5, PT, R47.reuse, R208, RZ ;  /* 0x000000d02f2a7210 */ /* 0x042fe40007fbe0ff */
[----:B------:R-:W-:Y:S02]  /*3c20*/  ISETP.LT.AND P4, PT, R14, R92, P0 ;  /* 0x0000005c0e00720c */ /* 0x000fe40000781270 */
[C---:B------:R-:W-:Y:S02]  /*3c30*/  IADD3 R43, P1, PT, R46.reuse, R208, RZ ;  /* 0x000000d02e2b7210 */ /* 0x040fe40007f3e0ff */
[-C--:B0-----:R-:W-:Y:S02]  /*3c40*/  LEA.HI.X.SX32 R44, R47, R207.reuse, 0x1, P5 ;  /* 0x000000cf2f2c7211 */ /* 0x081fe400028f0eff */
[----:B------:R-:W-:-:S03]  /*3c50*/  LEA.HI.X.SX32 R45, R46, R207, 0x1, P1 ;  /* 0x000000cf2e2d7211 */ /* 0x000fc600008f0eff */
[----:B------:R-:W-:Y:S02]  /*3c60*/  @P3 IMAD.MOV.U32 R46, RZ, RZ, R42 ;  /* 0x000000ffff2e3224 */ /* 0x000fe400078e002a */
[----:B------:R-:W-:-:S05]  /*3c70*/  @P3 IMAD.MOV.U32 R47, RZ, RZ, R44 ;  /* 0x000000ffff2f3224 */ /* 0x000fca00078e002c */
[----:B------:R0:W4:Y:S02]  /*3c80*/  @P3 LDG.E.U8 R12, desc[UR22][R46.64] ;  /* 0x000000162e0c3981 */ /* 0x000124000c1e1100 */
[----:B0-----:R-:W-:Y:S02]  /*3c90*/  @P4 IMAD.MOV.U32 R46, RZ, RZ, R43 ;  /* 0x000000ffff2e4224 */ /* 0x001fe400078e002b */
[----:B------:R-:W-:-:S05]  /*3ca0*/  @P4 IMAD.MOV.U32 R47, RZ, RZ, R45 ;  /* 0x000000ffff2f4224 */ /* 0x000fca00078e002d */
[----:B------:R0:W2:Y:S04]  /*3cb0*/  @P4 LDG.E.U8 R10, desc[UR22][R46.64] ;  /* 0x000000162e0a4981 */ /* 0x0000a8000c1e1100 */
[----:B------:R-:W-:Y:S04]  /*3cc0*/  STL [R1+0x664], R38 ;  /* 0x0006642601007387 */ /* 0x000fe80000100800 */
[----:B------:R-:W-:Y:S04]  /*3cd0*/  STL [R1+0x660], R40 ;  /* 0x0006602801007387 */ /* 0x000fe80000100800 */
[----:B------:R-:W-:Y:S04]  /*3ce0*/  STL [R1+0x66c], R39 ;  /* 0x00066c2701007387 */ /* 0x000fe80000100800 */
[----:B------:R-:W-:Y:S01]  /*3cf0*/  STL [R1+0x668], R41 ;  /* 0x0006682901007387 */ /* 0x000fe20000100800 */
[----:B0-----:R-:W-:-:S02]  /*3d00*/  IADD3 R46, P3, PT, R48, R208, RZ ;  /* 0x000000d0302e7210 */ /* 0x001fc40007f7e0ff */
[CC--:B------:R-:W-:Y:S02]  /*3d10*/  IADD3 R172, P5, PT, R171.reuse, R208.reuse, RZ ;  /* 0x000000d0abac7210 */ /* 0x0c0fe40007fbe0ff */
[----:B------:R-:W-:Y:S02]  /*3d20*/  PRMT R11, RZ, 0x7610, R11 ;  /* 0x00007610ff0b7816 */ /* 0x000fe4000000000b */
[-C--:B------:R-:W-:Y:S02]  /*3d30*/  LEA.HI.X.SX32 R47, R48, R207.reuse, 0x1, P3 ;  /* 0x000000cf302f7211 */ /* 0x080fe400018f0eff */
[----:B------:R-:W-:Y:S02]  /*3d40*/  LEA.HI.X.SX32 R171, R171, R207, 0x1, P5 ;  /* 0x000000cfabab7211 */ /* 0x000fe400028f0eff */
[----:B------:R-:W-:Y:S02]  /*3d50*/  IADD3 R180, P6, PT, R179, R208, RZ ;  /* 0x000000d0b3b47210 */ /* 0x000fe40007fde0ff */
[----:B------:R-:W-:-:S02]  /*3d60*/  PRMT R9, RZ, 0x7610, R9 ;  /* 0x00007610ff097816 */ /* 0x000fc40000000009 */
[-C--:B------:R-:W-:Y:S02]  /*3d70*/  LEA.HI.X.SX32 R179, R179, R207.reuse, 0x1, P6 ;  /* 0x000000cfb3b37211 */ /* 0x080fe400030f0eff */
[C---:B------:R-:W-:Y:S02]  /*3d80*/  IADD3 R188, P5, PT, R187.reuse, R208, RZ ;  /* 0x000000d0bbbc7210 */ /* 0x040fe40007fbe0ff */
[----:B------:R-:W-:Y:S02]  /*3d90*/  PRMT R8, RZ, 0x7610, R8 ;  /* 0x00007610ff087816 */ /* 0x000fe40000000008 */
[----:B------:R-:W-:Y:S02]  /*3da0*/  LEA.HI.X.SX32 R187, R187, R207, 0x1, P5 ;  /* 0x000000cfbbbb7211 */ /* 0x000fe400028f0eff */
[----:B------:R-:W-:Y:S01]  /*3db0*/  PRMT R6, RZ, 0x7610, R6 ;  /* 0x00007610ff067816 */ /* 0x000fe20000000006 */
[----:B---3--:R0:W-:Y:S04]  /*3dc0*/  STL [R1+0x264], R13 ;  /* 0x0002640d01007387 */ /* 0x0081e80000100800 */
[----:B------:R-:W-:Y:S04]  /*3dd0*/  STL [R1+0x674], R42 ;  /* 0x0006742a01007387 */ /* 0x000fe80000100800 */
[----:B------:R-:W-:Y:S01]  /*3de0*/  STL [R1+0x670], R44 ;  /* 0x0006702c01007387 */ /* 0x000fe20000100800 */
[----:B0-----:R-:W-:-:S03]  /*3df0*/  LOP3.LUT R13, R101, 0x52, RZ, 0xfc, !PT ;  /* 0x00000052650d7812 */ /* 0x001fc600078efcff */
[----:B------:R-:W-:Y:S04]  /*3e00*/  STL [R1+0x67c], R43 ;  /* 0x00067c2b01007387 */ /* 0x000fe80000100800 */
[----:B------:R-:W-:Y:S01]  /*3e10*/  STL [R1+0x678], R45 ;  /* 0x0006782d01007387 */ /* 0x000fe20000100800 */
[----:B------:R-:W-:-:S13]  /*3e20*/  ISETP.LT.AND P1, PT, R13, R92, P0 ;  /* 0x0000005c0d00720c */ /* 0x000fda0000721270 */
[----:B------:R-:W3:Y:S04]  /*3e30*/  @P1 LDG.E.U8 R11, desc[UR22][R46.64] ;  /* 0x000000162e0b1981 */ /* 0x000ee8000c1e1100 */
[----:B--2---:R0:W-:Y:S04]  /*3e40*/  STL [R1+0x284], R10 ;  /* 0x0002840a01007387 */ /* 0x0041e80000100800 */
[----:B----4-:R1:W-:Y:S01]  /*3e50*/  STL [R1+0x270], R12 ;  /* 0x0002700c01007387 */ /* 0x0103e20000100800 */
[----:B0-----:R-:W-:-:S04]  /*3e60*/  LOP3.LUT R10, R101, 0x5a, RZ, 0xfc, !PT ;  /* 0x0000005a650a7812 */ /* 0x001fc800078efcff */
[-C--:B------:R-:W-:Y:S02]  /*3e70*/  ISETP.LT.AND P4, PT, R10, R92.reuse, P0 ;  /* 0x0000005c0a00720c */ /* 0x080fe40000781270 */
[C---:B-1----:R-:W-:Y:S02]  /*3e80*/  LOP3.LUT R12, R101.reuse, 0x62, RZ, 0xfc, !PT ;  /* 0x00000062650c7812 */ /* 0x042fe400078efcff */
[----:B------:R-:W-:Y:S02]  /*3e90*/  LOP3.LUT R10, R101, 0x6a, RZ, 0xfc, !PT ;  /* 0x0000006a650a7812 */ /* 0x000fe400078efcff */
[-C--:B------:R-:W-:Y:S02]  /*3ea0*/  ISETP.LT.AND P3, PT, R12, R92.reuse, P0 ;  /* 0x0000005c0c00720c */ /* 0x080fe40000761270 */
[----:B------:R-:W-:-:S05]  /*3eb0*/  ISETP.LT.AND P1, PT, R10, R92, P0 ;  /* 0x0000005c0a00720c */ /* 0x000fca0000721270 */
[----:B------:R-:W-:Y:S02]  /*3ec0*/  @P4 IMAD.MOV.U32 R48, RZ, RZ, R172 ;  /* 0x000000ffff304224 */ /* 0x000fe400078e00ac */
[----:B------:R-:W-:-:S05]  /*3ed0*/  @P4 IMAD.MOV.U32 R49, RZ, RZ, R171 ;  /* 0x000000ffff314224 */ /* 0x000fca00078e00ab */
[----:B------:R0:W2:Y:S02]  /*3ee0*/  @P4 LDG.E.U8 R9, desc[UR22][R48.64] ;  /* 0x0000001630094981 */ /* 0x0000a4000c1e1100 */
[----:B0-----:R-:W-:Y:S02]  /*3ef0*/  @P3 IMAD.MOV.U32 R48, RZ, RZ, R180 ;  /* 0x000000ffff303224 */ /* 0x001fe400078e00b4 */
[----:B------:R-:W-:-:S05]  /*3f00*/  @P3 IMAD.MOV.U32 R49, RZ, RZ, R179 ;  /* 0x000000ffff313224 */ /* 0x000fca00078e00b3 */
[----:B------:R0:W4:Y:S02]  /*3f10*/  @P3 LDG.E.U8 R8, desc[UR22][R48.64] ;  /* 0x0000001630083981 */ /* 0x000124000c1e1100 */
[----:B0-----:R-:W-:Y:S02]  /*3f20*/  @P1 IMAD.MOV.U32 R48, RZ, RZ, R188 ;  /* 0x000000ffff301224 */ /* 0x001fe400078e00bc */
[----:B------:R-:W-:-:S05]  /*3f30*/  @P1 IMAD.MOV.U32 R49, RZ, RZ, R187 ;  /* 0x000000ffff311224 */ /* 0x000fca00078e00bb */
[----:B------:R-:W2:Y:S04]  /*3f40*/  @P1 LDG.E.U8 R6, desc[UR22][R48.64] ;  /* 0x0000001630061981 */ /* 0x000ea8000c1e1100 */
[----:B------:R-:W-:Y:S04]  /*3f50*/  STL [R1+0x268], R15 ;  /* 0x0002680f01007387 */ /* 0x000fe80000100800 */
[----:B------:R-:W-:Y:S04]  /*3f60*/  STL [R1+0x684], R46 ;  /* 0x0006842e01007387 */ /* 0x000fe80000100800 */
[----:B------:R-:W-:Y:S04]  /*3f70*/  STL [R1+0x680], R47 ;  /* 0x0006802f01007387 */ /* 0x000fe80000100800 */
[----:B------:R-:W-:Y:S04]  /*3f80*/  STL [R1+0x68c], R172 ;  /* 0x00068cac01007387 */ /* 0x000fe80000100800 */
[----:B------:R-:W-:Y:S04]  /*3f90*/  STL [R1+0x688], R171 ;  /* 0x000688ab01007387 */ /* 0x000fe80000100800 */
[----:B------:R-:W-:Y:S04]  /*3fa0*/  STL [R1+0x694], R180 ;  /* 0x000694b401007387 */ /* 0x000fe80000100800 */
[----:B------:R-:W-:Y:S01]  /*3fb0*/  STL [R1+0x690], R179 ;  /* 0x000690b301007387 */ /* 0x000fe20000100800 */
[----:B------:R-:W-:-:S02]  /*3fc0*/  IADD3 R196, P3, PT, R195, R208, RZ ;  /* 0x000000d0c3c47210 */ /* 0x000fc40007f7e0ff */
[----:B------:R-:W-:Y:S02]  /*3fd0*/  IADD3 R204, P5, PT, R203, R208, RZ ;  /* 0x000000d0cbcc7210 */ /* 0x000fe40007fbe0ff */
[-C--:B------:R-:W-:Y:S01]  /*3fe0*/  LEA.HI.X.SX32 R195, R195, R207.reuse, 0x1, P3 ;  /* 0x000000cfc3c37211 */ /* 0x080fe200018f0eff */
[----:B------:R-:W-:Y:S01]  /*3ff0*/  IMAD R157, R157, 0x2, R203 ;  /* 0x000000029d9d7824 */ /* 0x000fe200078e02cb */
[----:B------:R-:W-:Y:S02]  /*4000*/  PRMT R7, RZ, 0x7610, R7 ;  /* 0x00007610ff077816 */ /* 0x000fe40000000007 */
[----:B------:R-:W-:Y:S02]  /*4010*/  LEA.HI.X.SX32 R203, R203, R207, 0x1, P5 ;  /* 0x000000cfcbcb7211 */ /* 0x000fe400028f0eff */
[----:B------:R-:W-:Y:S02]  /*4020*/  PRMT R5, RZ, 0x7610, R5 ;  /* 0x00007610ff057816 */ /* 0x000fe40000000005 */
[----:B------:R-:W-:-:S02]  /*4030*/  PRMT R3, RZ, 0x7610, R3 ;  /* 0x00007610ff037816 */ /* 0x000fc40000000003 */
[----:B------:R-:W-:Y:S01]  /*4040*/  PRMT R4, RZ, 0x7610, R4 ;  /* 0x00007610ff047816 */ /* 0x000fe20000000004 */
[----:B----4-:R0:W-:Y:S04]  /*4050*/  STL [R1+0x294], R8 ;  /* 0x0002940801007387 */ /* 0x0101e80000100800 */
[----:B------:R-:W-:Y:S04]  /*4060*/  STL [R1+0x69c], R188 ;  /* 0x00069cbc01007387 */ /* 0x000fe80000100800 */
[----:B------:R-:W-:Y:S01]  /*4070*/  STL [R1+0x698], R187 ;  /* 0x000698bb01007387 */ /* 0x000fe20000100800 */
[----:B0-----:R-:W-:-:S04]  /*4080*/  LOP3.LUT R8, R101, 0x72, RZ, 0xfc, !PT ;  /* 0x0000007265087812 */ /* 0x001fc800078efcff */
[----:B------:R-:W-:Y:S01]  /*4090*/  ISETP.LT.AND P1, PT, R8, R92, P0 ;  /* 0x0000005c0800720c */ /* 0x000fe20000721270 */
[----:B--2---:R0:W-:Y:S02]  /*40a0*/  STL [R1+0x3b8], R6 ;  /* 0x0003b80601007387 */ /* 0x0041e40000100800 */
[----:B0-----:R-:W-:-:S04]  /*40b0*/  LOP3.LUT R6, R101, 0x7a, RZ, 0xfc, !PT ;  /* 0x0000007a65067812 */ /* 0x001fc800078efcff */
[----:B------:R-:W-:Y:S02]  /*40c0*/  ISETP.LT.AND P4, PT, R6, R92, P0 ;  /* 0x0000005c0600720c */ /* 0x000fe40000781270 */
[----:B------:R-:W-:-:S04]  /*40d0*/  LOP3.LUT R8, R101, 0x4, RZ, 0xfc, !PT ;  /* 0x0000000465087812 */ /* 0x000fc800078efcff */
[----:B------:R-:W-:Y:S02]  /*40e0*/  @P1 IMAD.MOV.U32 R48, RZ, RZ, R196 ;  /* 0x000000ffff301224 */ /* 0x000fe400078e00c4 */
[----:B------:R-:W-:Y:S01]  /*40f0*/  @P1 IMAD.MOV.U32 R49, RZ, RZ, R195 ;  /* 0x000000ffff311224 */ /* 0x000fe200078e00c3 */
[----:B------:R-:W-:-:S04]  /*4100*/  ISETP.LT.AND P3, PT, R8, R92, P0 ;  /* 0x0000005c0800720c */ /* 0x000fc80000761270 */
[----:B------:R0:W2:Y:S01]  /*4110*/  @P1 LDG.E.U8 R7, desc[UR22][R48.64] ;  /* 0x0000001630071981 */ /* 0x0000a2000c1e1100 */
[----:B------:R-:W-:Y:S02]  /*4120*/  @P4 IMAD.MOV.U32 R50, RZ, RZ, R204 ;  /* 0x000000ffff324224 */ /* 0x000fe400078e00cc */
[----:B------:R-:W-:Y:S01]  /*4130*/  @P4 IMAD.MOV.U32 R51, RZ, RZ, R203 ;  /* 0x000000ffff334224 */ /* 0x000fe200078e00cb */
[----:B------:R-:W-:Y:S02]  /*4140*/  LOP3.LUT R6, R101, 0xc, RZ, 0xfc, !PT ;  /* 0x0000000c65067812 */ /* 0x000fe400078efcff */
[-C--:B0-----:R-:W-:Y:S02]  /*4150*/  IADD3 R48, P5, PT, R53, R208.reuse, RZ ;  /* 0x000000d035307210 */ /* 0x081fe40007fbe0ff */
[----:B------:R0:W4:Y:S01]  /*4160*/  @P4 LDG.E.U8 R5, desc[UR22][R50.64] ;  /* 0x0000001632054981 */ /* 0x000122000c1e1100 */
[----:B------:R-:W-:Y:S02]  /*4170*/  IADD3 R49, P4, PT, R52, R208, RZ ;  /* 0x000000d034317210 */ /* 0x000fe40007f9e0ff */
[----:B------:R-:W-:-:S02]  /*4180*/  ISETP.LT.AND P1, PT, R6, R92, P0 ;  /* 0x0000005c0600720c */ /* 0x000fc40000721270 */
[-C--:B0-----:R-:W-:Y:S02]  /*4190*/  LEA.HI.X.SX32 R50, R53, R207.reuse, 0x1, P5 ;  /* 0x000000cf35327211 */ /* 0x081fe400028f0eff */
[----:B------:R-:W-:Y:S01]  /*41a0*/  LEA.HI.X.SX32 R51, R52, R207, 0x1, P4 ;  /* 0x000000cf34337211 */ /* 0x000fe200020f0eff */
[----:B------:R-:W-:Y:S02]  /*41b0*/  @P3 IMAD.MOV.U32 R52, RZ, RZ, R48 ;  /* 0x000000ffff343224 */ /* 0x000fe400078e0030 */
[----:B------:R-:W-:-:S05]  /*41c0*/  @P3 IMAD.MOV.U32 R53, RZ, RZ, R50 ;  /* 0x000000ffff353224 */ /* 0x000fca00078e0032 */
[----:B------:R0:W2:Y:S02]  /*41d0*/  @P3 LDG.E.U8 R3, desc[UR22][R52.64] ;  /* 0x0000001634033981 */ /* 0x0000a4000c1e1100 */
[----:B0-----:R-:W-:Y:S02]  /*41e0*/  @P1 IMAD.MOV.U32 R52, RZ, RZ, R49 ;  /* 0x000000ffff341224 */ /* 0x001fe400078e0031 */
[----:B------:R-:W-:-:S05]  /*41f0*/  @P1 IMAD.MOV.U32 R53, RZ, RZ, R51 ;  /* 0x000000ffff351224 */ /* 0x000fca00078e0033 */
[----:B------:R0:W2:Y:S04]  /*4200*/  @P1 LDG.E.U8 R4, desc[UR22][R52.64] ;  /* 0x0000001634041981 */ /* 0x0000a8000c1e1100 */
[----:B---3--:R-:W-:Y:S04]  /*4210*/  STL [R1+0x27c], R11 ;  /* 0x00027c0b01007387 */ /* 0x008fe80000100800 */
[----:B------:R-:W-:Y:S04]  /*4220*/  STL [R1+0x26c], R9 ;  /* 0x00026c0901007387 */ /* 0x000fe80000100800 */
[----:B------:R-:W-:Y:S04]  /*4230*/  STL [R1+0x6a4], R196 ;  /* 0x0006a4c401007387 */ /* 0x000fe80000100800 */
[----:B------:R-:W-:Y:S04]  /*4240*/  STL [R1+0x6a0], R195 ;  /* 0x0006a0c301007387 */ /* 0x000fe80000100800 */
[----:B------:R1:W-:Y:S04]  /*4250*/  STL [R1+0x6ac], R204 ;  /* 0x0006accc01007387 */ /* 0x0003e80000100800 */
[----:B------:R3:W-:Y:S01]  /*4260*/  STL [R1+0x6a8], R203 ;  /* 0x0006a8cb01007387 */ /* 0x0007e20000100800 */
[----:B0-----:R-:W-:-:S02]  /*4270*/  IADD3 R52, P4, PT, R54, R208, RZ ;  /* 0x000000d036347210 */ /* 0x001fc40007f9e0ff */
[C---:B------:R-:W-:Y:S02]  /*4280*/  IADD3 R53, P5, PT, R55.reuse, R208, RZ ;  /* 0x000000d037357210 */ /* 0x040fe40007fbe0ff */
[-C--:B------:R-:W-:Y:S02]  /*4290*/  LEA.HI.X.SX32 R54, R54, R207.reuse, 0x1, P4 ;  /* 0x000000cf36367211 */ /* 0x080fe400020f0eff */
[----:B------:R-:W-:Y:S01]  /*42a0*/  LEA.HI.X.SX32 R55, R55, R207, 0x1, P5 ;  /* 0x000000cf37377211 */ /* 0x000fe200028f0eff */
[----:B------:R-:W-:Y:S02]  /*42b0*/  IMAD.MOV.U32 R166, RZ, RZ, R59 ;  /* 0x000000ffffa67224 */ /* 0x000fe400078e003b */
[----:B------:R-:W-:Y:S01]  /*42c0*/  IMAD.MOV.U32 R162, RZ, RZ, R58 ;  /* 0x000000ffffa27224 */ /* 0x000fe200078e003a */
[----:B-1----:R-:W-:Y:S01]  /*42d0*/  PRMT R204, RZ, 0x7610, R204 ;  /* 0x00007610ffcc7816 */ /* 0x002fe200000000cc */
[----:B------:R-:W-:Y:S01]  /*42e0*/  IMAD.MOV.U32 R163, RZ, RZ, R65 ;  /* 0x000000ffffa37224 */ /* 0x000fe200078e0041 */
[----:B---3--:R-:W-:Y:S01]  /*42f0*/  PRMT R203, RZ, 0x7610, R203 ;  /* 0x00007610ffcb7816 */ /* 0x008fe200000000cb */
[----:B------:R-:W-:Y:S01]  /*4300*/  IMAD.MOV.U32 R167, RZ, RZ, R64 ;  /* 0x000000ffffa77224 */ /* 0x000fe200078e0040 */
[----:B------:R-:W-:Y:S01]  /*4310*/  PRMT R196, RZ, 0x7610, R196 ;  /* 0x00007610ffc47816 */ /* 0x000fe200000000c4 */
[----:B------:R-:W-:-:S02]  /*4320*/  IMAD.MOV.U32 R169, RZ, RZ, R67 ;  /* 0x000000ffffa97224 */ /* 0x000fc400078e0043 */
[----:B------:R-:W-:Y:S01]  /*4330*/  IMAD.MOV.U32 R168, RZ, RZ, R66 ;  /* 0x000000ffffa87224 */ /* 0x000fe200078e0042 */
[----:B------:R-:W-:Y:S02]  /*4340*/  PRMT R195, RZ, 0x7610, R195 ;  /* 0x00007610ffc37816 */ /* 0x000fe400000000c3 */
[----:B------:R-:W-:Y:S01]  /*4350*/  PRMT R188, RZ, 0x7610, R188 ;  /* 0x00007610ffbc7816 */ /* 0x000fe200000000bc */
[----:B------:R-:W-:Y:S01]  /*4360*/  IMAD.MOV.U32 R165, RZ, RZ, R166 ;  /* 0x000000ffffa57224 */ /* 0x000fe200078e00a6 */
[----:B------:R-:W-:Y:S01]  /*4370*/  PRMT R187, RZ, 0x7610, R187 ;  /* 0x00007610ffbb7816 */ /* 0x000fe200000000bb */
[----:B------:R-:W-:Y:S02]  /*4380*/  IMAD.MOV.U32 R166, RZ, RZ, R174 ;  /* 0x000000ffffa67224 */ /* 0x000fe400078e00ae */
[----:B------:R-:W-:Y:S01]  /*4390*/  IMAD.MOV.U32 R146, RZ, RZ, R182 ;  /* 0x000000ffff927224 */ /* 0x000fe200078e00b6 */
[----:B------:R-:W-:Y:S01]  /*43a0*/  PRMT R180, RZ, 0x7610, R180 ;  /* 0x00007610ffb47816 */ /* 0x000fe200000000b4 */
[----:B------:R-:W-:-:S02]  /*43b0*/  IMAD.MOV.U32 R144, RZ, RZ, R168 ;  /* 0x000000ffff907224 */ /* 0x000fc400078e00a8 */
[----:B------:R-:W-:Y:S02]  /*43c0*/  IMAD.MOV.U32 R168, RZ, RZ, R89 ;  /* 0x000000ffffa87224 */ /* 0x000fe400078e0059 */
[----:B------:R-:W-:Y:S02]  /*43d0*/  IMAD.MOV.U32 R164, RZ, RZ, R88 ;  /* 0x000000ffffa47224 */ /* 0x000fe400078e0058 */
[----:B------:R-:W-:Y:S02]  /*43e0*/  IMAD.MOV.U32 R150, RZ, RZ, R165 ;  /* 0x000000ffff967224 */ /* 0x000fe400078e00a5 */
[----:B------:R-:W-:Y:S01]  /*43f0*/  IMAD.MOV.U32 R165, RZ, RZ, R190 ;  /* 0x000000ffffa57224 */ /* 0x000fe200078e00be */
[----:B------:R-:W-:Y:S02]  /*4400*/  PRMT R179, RZ, 0x7610, R179 ;  /* 0x00007610ffb37816 */ /* 0x000fe400000000b3 */
[----:B------:R-:W-:Y:S01]  /*4410*/  PRMT R172, RZ, 0x7610, R172 ;  /* 0x00007610ffac7816 */ /* 0x000fe200000000ac */
[----:B------:R-:W-:-:S02]  /*4420*/  IMAD.MOV.U32 R151, RZ, RZ, R146 ;  /* 0x000000ffff977224 */ /* 0x000fc400078e0092 */
[----:B------:R-:W-:Y:S01]  /*4430*/  IMAD.MOV.U32 R146, RZ, RZ, R106 ;  /* 0x000000ffff927224 */ /* 0x000fe200078e006a */
[----:B----4-:R0:W-:Y:S04]  /*4440*/  STL [R1+0x288], R5 ;  /* 0x0002880501007387 */ /* 0x0101e80000100800 */
[----:B------:R-:W-:Y:S04]  /*4450*/  STL [R1+0x6b4], R48 ;  /* 0x0006b43001007387 */ /* 0x000fe80000100800 */
[----:B------:R-:W-:Y:S01]  /*4460*/  STL [R1+0x6b0], R50 ;  /* 0x0006b03201007387 */ /* 0x000fe20000100800 */
[----:B0-----:R-:W-:-:S04]  /*4470*/  LOP3.LUT R5, R101, 0x14, RZ, 0xfc, !PT ;  /* 0x0000001465057812 */ /* 0x001fc800078efcff */
[----:B------:R-:W-:Y:S01]  /*4480*/  ISETP.LT.AND P3, PT, R5, R92, P0 ;  /* 0x0000005c0500720c */ /* 0x000fe20000761270 */
[----:B--2---:R0:W-:Y:S02]  /*4490*/  STL [R1+0x278], R3 ;  /* 0x0002780301007387 */ /* 0x0041e40000100800 */
[----:B0-----:R-:W-:-:S04]  /*44a0*/  LOP3.LUT R3, R101, 0x1c, RZ, 0xfc, !PT ;  /* 0x0000001c65037812 */ /* 0x001fc800078efcff */
[----:B------:R-:W-:Y:S01]  /*44b0*/  ISETP.LT.AND P1, PT, R3, R92, P0 ;  /* 0x0000005c0300720c */ /* 0x000fe20000721270 */
[----:B------:R0:W-:Y:S05]  /*44c0*/  STL [R1+0x6b8], R51 ;  /* 0x0006b83301007387 */ /* 0x0001ea0000100800 */
[----:B------:R-:W-:Y:S01]  /*44d0*/  @P3 IMAD.MOV.U32 R56, RZ, RZ, R52 ;  /* 0x000000ffff383224 */ /* 0x000fe200078e0034 */
[----:B------:R1:W-:Y:S01]  /*44e0*/  STL [R1+0x3c4], R4 ;  /* 0x0003c40401007387 */ /* 0x0003e20000100800 */
[----:B------:R-:W-:Y:S01]  /*44f0*/  @P3 IMAD.MOV.U32 R57, RZ, RZ, R54 ;  /* 0x000000ffff393224 */ /* 0x000fe200078e0036 */
[----:B------:R-:W-:Y:S02]  /*4500*/  PRMT R48, RZ, 0x7610, R48 ;  /* 0x00007610ff307816 */ /* 0x000fe40000000030 */
[----:B0-----:R-:W-:-:S02]  /*4510*/  PRMT R51, RZ, 0x7610, R51 ;  /* 0x00007610ff337816 */ /* 0x001fc40000000033 */
[C---:B-1----:R-:W-:Y:S01]  /*4520*/  LOP3.LUT R4, R101.reuse, 0x24, RZ, 0xfc, !PT ;  /* 0x0000002465047812 */ /* 0x042fe200078efcff */
[----:B------:R-:W-:Y:S01]  /*4530*/  @P1 IMAD.MOV.U32 R58, RZ, RZ, R53 ;  /* 0x000000ffff3a1224 */ /* 0x000fe200078e0035 */
[----:B------:R-:W-:Y:S01]  /*4540*/  LOP3.LUT R3, R101, 0x2c, RZ, 0xfc, !PT ;  /* 0x0000002c65037812 */ /* 0x000fe200078efcff */
[----:B------:R-:W-:Y:S01]  /*4550*/  @P1 IMAD.MOV.U32 R59, RZ, RZ, R55 ;  /* 0x000000ffff3b1224 */ /* 0x000fe200078e0037 */
[-C--:B------:R-:W-:Y:S01]  /*4560*/  ISETP.LT.AND P4, PT, R4, R92.reuse, P0 ;  /* 0x0000005c0400720c */ /* 0x080fe20000781270 */
[----:B------:R0:W2:Y:S01]  /*4570*/  @P3 LDG.E.U8 R51, desc[UR22][R56.64] ;  /* 0x0000001638333981 */ /* 0x0000a2000c1e1100 */
[----:B------:R-:W-:-:S03]  /*4580*/  ISETP.LT.AND P3, PT, R3, R92, P0 ;  /* 0x0000005c0300720c */ /* 0x000fc60000761270 */
[----:B------:R1:W3:Y:S01]  /*4590*/  @P1 LDG.E.U8 R48, desc[UR22][R58.64] ;  /* 0x000000163a301981 */ /* 0x0002e2000c1e1100 */
[CC--:B0-----:R-:W-:Y:S02]  /*45a0*/  IADD3 R56, P5, PT, R61.reuse, R208.reuse, RZ ;  /* 0x000000d03d387210 */ /* 0x0c1fe40007fbe0ff */
[C---:B------:R-:W-:Y:S02]  /*45b0*/  IADD3 R57, P1, PT, R60.reuse, R208, RZ ;  /* 0x000000d03c397210 */ /* 0x040fe40007f3e0ff */
[-C--:B-1----:R-:W-:Y:S02]  /*45c0*/  LEA.HI.X.SX32 R58, R61, R207.reuse, 0x1, P5 ;  /* 0x000000cf3d3a7211 */ /* 0x082fe400028f0eff */
[----:B------:R-:W-:Y:S02]  /*45d0*/  PRMT R50, RZ, 0x7610, R50 ;  /* 0x00007610ff327816 */ /* 0x000fe40000000032 */
[----:B------:R-:W-:Y:S01]  /*45e0*/  LEA.HI.X.SX32 R59, R60, R207, 0x1, P1 ;  /* 0x000000cf3c3b7211 */ /* 0x000fe200008f0eff */
[----:B------:R-:W-:-:S02]  /*45f0*/  @P4 IMAD.MOV.U32 R60, RZ, RZ, R56 ;  /* 0x000000ffff3c4224 */ /* 0x000fc400078e0038 */
[----:B------:R-:W-:Y:S01]  /*4600*/  @P4 IMAD.MOV.U32 R61, RZ, RZ, R58 ;  /* 0x000000ffff3d4224 */ /* 0x000fe200078e003a */
[----:B------:R-:W-:-:S04]  /*4610*/  LOP3.LUT R4, R101, 0x34, RZ, 0xfc, !PT ;  /* 0x0000003465047812 */ /* 0x000fc800078efcff */
[----:B------:R0:W4:Y:S01]  /*4620*/  @P4 LDG.E.U8 R50, desc[UR22][R60.64] ;  /* 0x000000163c324981 */ /* 0x000122000c1e1100 */
[----:B------:R-:W-:Y:S02]  /*4630*/  LOP3.LUT R3, R101, 0x3c, RZ, 0xfc, !PT ;  /* 0x0000003c65037812 */ /* 0x000fe400078efcff */
[-C--:B------:R-:W-:Y:S01]  /*4640*/  ISETP.LT.AND P4, PT, R4, R92.reuse, P0 ;  /* 0x0000005c0400720c */ /* 0x080fe20000781270 */
[----:B0-----:R-:W-:Y:S02]  /*4650*/  @P3 IMAD.MOV.U32 R60, RZ, RZ, R57 ;  /* 0x000000ffff3c3224 */ /* 0x001fe400078e0039 */
[----:B------:R-:W-:Y:S01]  /*4660*/  @P3 IMAD.MOV.U32 R61, RZ, RZ, R59 ;  /* 0x000000ffff3d3224 */ /* 0x000fe200078e003b */
[----:B------:R-:W-:-:S04]  /*4670*/  ISETP.LT.AND P1, PT, R3, R92, P0 ;  /* 0x0000005c0300720c */ /* 0x000fc80000721270 */
[----:B------:R0:W2:Y:S01]  /*4680*/  @P3 LDG.E.U8 R204, desc[UR22][R60.64] ;  /* 0x000000163ccc3981 */ /* 0x0000a2000c1e1100 */
[----:B------:R-:W-:Y:S02]  /*4690*/  LOP3.LUT R4, R101, 0x44, RZ, 0xfc, !PT ;  /* 0x0000004465047812 */ /* 0x000fe400078efcff */
[CC--:B0-----:R-:W-:Y:S02]  /*46a0*/  IADD3 R60, P3, PT, R62.reuse, R208.reuse, RZ ;  /* 0x000000d03e3c7210 */ /* 0x0c1fe40007f7e0ff */
[C---:B------:R-:W-:Y:S02]  /*46b0*/  IADD3 R61, P6, PT, R63.reuse, R208, RZ ;  /* 0x000000d03f3d7210 */ /* 0x040fe40007fde0ff */
[-C--:B------:R-:W-:Y:S01]  /*46c0*/  LEA.HI.X.SX32 R62, R62, R207.reuse, 0x1, P3 ;  /* 0x000000cf3e3e7211 */ /* 0x080fe200018f0eff */
[----:B------:R-:W-:Y:S01]  /*46d0*/  @P4 IMAD.MOV.U32 R64, RZ, RZ, R60 ;  /* 0x000000ffff404224 */ /* 0x000fe200078e003c */
[----:B------:R-:W-:-:S03]  /*46e0*/  LEA.HI.X.SX32 R63, R63, R207, 0x1, P6 ;  /* 0x000000cf3f3f7211 */ /* 0x000fc600030f0eff */
[----:B------:R-:W-:Y:S01]  /*46f0*/  @P4 IMAD.MOV.U32 R65, RZ, RZ, R62 ;  /* 0x000000ffff414224 */ /* 0x000fe200078e003e */
[-C--:B------:R-:W-:Y:S01]  /*4700*/  ISETP.LT.AND P5, PT, R4, R92.reuse, P0 ;  /* 0x0000005c0400720c */ /* 0x080fe200007a1270 */
[----:B------:R-:W-:Y:S01]  /*4710*/  @P1 IMAD.MOV.U32 R66, RZ, RZ, R61 ;  /* 0x000000ffff421224 */ /* 0x000fe200078e003d */
[----:B------:R-:W-:Y:S01]  /*4720*/  LOP3.LUT R3, R101, 0x4c, RZ, 0xfc, !PT ;  /* 0x0000004c65037812 */ /* 0x000fe200078efcff */
[----:B------:R-:W-:Y:S01]  /*4730*/  @P1 IMAD.MOV.U32 R67, RZ, RZ, R63 ;  /* 0x000000ffff431224 */ /* 0x000fe200078e003f */
[----:B------:R0:W2:Y:S02]  /*4740*/  @P4 LDG.E.U8 R203, desc[UR22][R64.64] ;  /* 0x0000001640cb4981 */ /* 0x0000a4000c1e1100 */
[----:B------:R-:W-:Y:S02]  /*4750*/  ISETP.LT.AND P3, PT, R3, R92, P0 ;  /* 0x0000005c0300720c */ /* 0x000fe40000761270 */
[----:B------:R1:W2:Y:S01]  /*4760*/  @P1 LDG.E.U8 R196, desc[UR22][R66.64] ;  /* 0x0000001642c41981 */ /* 0x0002a2000c1e1100 */
[----:B0-----:R-:W-:-:S02]  /*4770*/  IADD3 R64, P4, PT, R69, R208, RZ ;  /* 0x000000d045407210 */ /* 0x001fc40007f9e0ff */
[C---:B------:R-:W-:Y:S02]  /*4780*/  IADD3 R65, P1, PT, R68.reuse, R208, RZ ;  /* 0x000000d044417210 */ /* 0x040fe40007f3e0ff */
[-C--:B-1----:R-:W-:Y:S02]  /*4790*/  LEA.HI.X.SX32 R66, R69, R207.reuse, 0x1, P4 ;  /* 0x000000cf45427211 */ /* 0x082fe400020f0eff */
[----:B------:R-:W-:Y:S01]  /*47a0*/  LEA.HI.X.SX32 R67, R68, R207, 0x1, P1 ;  /* 0x000000cf44437211 */ /* 0x000fe200008f0eff */
[----:B------:R-:W-:Y:S02]  /*47b0*/  @P5 IMAD.MOV.U32 R68, RZ, RZ, R64 ;  /* 0x000000ffff445224 */ /* 0x000fe400078e0040 */
[----:B------:R-:W-:Y:S01]  /*47c0*/  @P5 IMAD.MOV.U32 R69, RZ, RZ, R66 ;  /* 0x000000ffff455224 */ /* 0x000fe200078e0042 */
[----:B------:R-:W-:-:S04]  /*47d0*/  LOP3.LUT R4, R101, 0x54, RZ, 0xfc, !PT ;  /* 0x0000005465047812 */ /* 0x000fc800078efcff */
[----:B------:R0:W2:Y:S01]  /*47e0*/  @P5 LDG.E.U8 R195, desc[UR22][R68.64] ;  /* 0x0000001644c35981 */ /* 0x0000a2000c1e1100 */
[----:B------:R-:W-:Y:S01]  /*47f0*/  ISETP.LT.AND P1, PT, R4, R92, P0 ;  /* 0x0000005c0400720c */ /* 0x000fe20000721270 */
[----:B0-----:R-:W-:Y:S02]  /*4800*/  @P3 IMAD.MOV.U32 R68, RZ, RZ, R65 ;  /* 0x000000ffff443224 */ /* 0x001fe400078e0041 */
[----:B------:R-:W-:-:S05]  /*4810*/  @P3 IMAD.MOV.U32 R69, RZ, RZ, R67 ;  /* 0x000000ffff453224 */ /* 0x000fca00078e0043 */
[----:B------:R0:W2:Y:S01]  /*4820*/  @P3 LDG.E.U8 R188, desc[UR22][R68.64] ;  /* 0x0000001644bc3981 */ /* 0x0000a2000c1e1100 */
[-C--:B------:R-:W-:Y:S02]  /*4830*/  IADD3 R174, P5, PT, R173, R208.reuse, RZ ;  /* 0x000000d0adae7210 */ /* 0x080fe40007fbe0ff */
[----:B------:R-:W-:Y:S02]  /*4840*/  ISETP.GT.U32.AND P6, PT, R99, R85, PT ;  /* 0x000000556300720c */ /* 0x000fe40003fc4070 */
[----:B0-----:R-:W-:-:S04]  /*4850*/  IADD3 R68, P3, PT, R70, R208, RZ ;  /* 0x000000d046447210 */ /* 0x001fc80007f7e0ff */
[-C--:B------:R-:W-:Y:S02]  /*4860*/  LEA.HI.X.SX32 R69, R70, R207.reuse, 0x1, P3 ;  /* 0x000000cf46457211 */ /* 0x080fe400018f0eff */
[----:B------:R-:W-:Y:S02]  /*4870*/  LOP3.LUT R3, R101, 0x5c, RZ, 0xfc, !PT ;  /* 0x0000005c65037812 */ /* 0x000fe400078efcff */
[----:B------:R-:W-:Y:S01]  /*4880*/  LEA.HI.X.SX32 R173, R173, R207, 0x1, P5 ;  /* 0x000000cfadad7211 */ /* 0x000fe200028f0eff */
[----:B------:R-:W2:Y:S01]  /*4890*/  @P1 LDG.E.U8 R187, desc[UR22][R68.64] ;  /* 0x0000001644bb1981 */ /* 0x000ea2000c1e1100 */
[----:B------:R-:W-:Y:S02]  /*48a0*/  IADD3 R182, P1, PT, R181, R208, RZ ;  /* 0x000000d0b5b67210 */ /* 0x000fe40007f3e0ff */
[----:B------:R-:W-:Y:S02]  /*48b0*/  ISETP.GT.U32.AND P5, PT, R99, R86, PT ;  /* 0x000000566300720c */ /* 0x000fe40003fa4070 */
[----:B------:R-:W-:-:S02]  /*48c0*/  ISETP.LT.AND P4, PT, R3, R92, P0 ;  /* 0x0000005c0300720c */ /* 0x000fc40000781270 */
[----:B------:R-:W-:Y:S02]  /*48d0*/  LEA.HI.X.SX32 R181, R181, R207, 0x1, P1 ;  /* 0x000000cfb5b57211 */ /* 0x000fe400008f0eff */
[----:B------:R-:W-:Y:S02]  /*48e0*/  LOP3.LUT R3, R101, 0x64, RZ, 0xfc, !PT ;  /* 0x0000006465037812 */ /* 0x000fe400078efcff */
[----:B------:R-:W-:Y:S01]  /*48f0*/  ISETP.GT.U32.AND P1, PT, R99, R80, PT ;  /* 0x000000506300720c */ /* 0x000fe20003f24070 */
[--C-:B------:R-:W-:Y:S01]  /*4900*/  @!P6 IMAD.IADD R85, R85, 0x1, -R99.reuse ;  /* 0x000000015555e824 */ /* 0x100fe200078e0a63 */
[-C--:B------:R-:W-:Y:S02]  /*4910*/  ISETP.LT.AND P3, PT, R3, R92.reuse, P0 ;  /* 0x0000005c0300720c */ /* 0x080fe40000761270 */
[----:B------:R-:W-:Y:S01]  /*4920*/  LOP3.LUT R3, R101, 0x6c, RZ, 0xfc, !PT ;  /* 0x0000006c65037812 */ /* 0x000fe200078efcff */
[----:B------:R-:W-:Y:S01]  /*4930*/  @!P5 IMAD.IADD R86, R86, 0x1, -R99 ;  /* 0x000000015656d824 */ /* 0x000fe200078e0a63 */
[----:B------:R-:W-:Y:S01]  /*4940*/  ISETP.GT.U32.AND P6, PT, R99, R85, PT ;  /* 0x000000556300720c */ /* 0x000fe20003fc4070 */
[----:B------:R-:W-:Y:S01]  /*4950*/  @P4 IMAD.MOV.U32 R88, RZ, RZ, R174 ;  /* 0x000000ffff584224 */ /* 0x000fe200078e00ae */
[----:B------:R-:W-:Y:S01]  /*4960*/  ISETP.LT.AND P5, PT, R3, R92, P0 ;  /* 0x0000005c0300720c */ /* 0x000fe200007a1270 */
[----:B------:R-:W-:-:S04]  /*4970*/  @P4 IMAD.MOV.U32 R89, RZ, RZ, R173 ;  /* 0x000000ffff594224 */ /* 0x000fc800078e00ad */
[--C-:B------:R-:W-:Y:S01]  /*4980*/  @!P1 IMAD.IADD R80, R80, 0x1, -R99.reuse ;  /* 0x0000000150509824 */ /* 0x100fe200078e0a63 */
[----:B------:R-:W-:Y:S01]  /*4990*/  IADD3 R190, P1, PT, R189, R208, RZ ;  /* 0x000000d0bdbe7210 */ /* 0x000fe20007f3e0ff */
[----:B------:R0:W2:Y:S01]  /*49a0*/  @P4 LDG.E.U8 R180, desc[UR22][R88.64] ;  /* 0x0000001658b44981 */ /* 0x0000a2000c1e1100 */
[----:B------:R-:W-:Y:S02]  /*49b0*/  ISETP.GT.U32.AND P4, PT, R99, R81, PT ;  /* 0x000000516300720c */ /* 0x000fe40003f84070 */
[----:B------:R-:W-:Y:S01]  /*49c0*/  LEA.HI.X.SX32 R189, R189, R207, 0x1, P1 ;  /* 0x000000cfbdbd7211 */ /* 0x000fe200008f0eff */
[----:B------:R-:W-:Y:S02]  /*49d0*/  @!P6 IMAD.IADD R85, R85, 0x1, -R99 ;  /* 0x000000015555e824 */ /* 0x000fe400078e0a63 */
[----:B0-----:R-:W-:Y:S02]  /*49e0*/  @P3 IMAD.MOV.U32 R88, RZ, RZ, R182 ;  /* 0x000000ffff583224 */ /* 0x001fe400078e00b6 */
[----:B------:R-:W-:Y:S01]  /*49f0*/  @P3 IMAD.MOV.U32 R89, RZ, RZ, R181 ;  /* 0x000000ffff593224 */ /* 0x000fe200078e00b5 */
[----:B------:R-:W-:-:S04]  /*4a00*/  ISETP.GT.U32.AND P6, PT, R99, R80, PT ;  /* 0x000000506300720c */ /* 0x000fc80003fc4070 */
[----:B------:R0:W2:Y:S01]  /*4a10*/  @P3 LDG.E.U8 R179, desc[UR22][R88.64] ;  /* 0x0000001658b33981 */ /* 0x0000a2000c1e1100 */
[----:B------:R-:W-:Y:S01]  /*4a20*/  ISETP.GT.U32.AND P3, PT, R99, R86, PT ;  /* 0x000000566300720c */ /* 0x000fe20003f64070 */
[----:B0-----:R-:W-:Y:S02]  /*4a30*/  @P5 IMAD.MOV.U32 R88, RZ, RZ, R190 ;  /* 0x000000ffff585224 */ /* 0x001fe400078e00be */
[----:B------:R-:W-:-:S05]  /*4a40*/  @P5 IMAD.MOV.U32 R89, RZ, RZ, R189 ;  /* 0x000000ffff595224 */ /* 0x000fca00078e00bd */
[----:B------:R0:W2:Y:S01]  /*4a50*/  @P5 LDG.E.U8 R172, desc[UR22][R88.64] ;  /* 0x0000001658ac5981 */ /* 0x0000a2000c1e1100 */
[----:B------:R-:W-:Y:S01]  /*4a60*/  ISETP.GT.U32.AND P5, PT, R99, R83, PT ;  /* 0x000000536300720c */ /* 0x000fe20003fa4070 */
[--C-:B------:R-:W-:Y:S01]  /*4a70*/  @!P4 IMAD.IADD R81, R81, 0x1, -R99.reuse ;  /* 0x000000015151c824 */ /* 0x100fe200078e0a63 */
[C---:B------:R-:W-:Y:S01]  /*4a80*/  ISETP.GT.U32.AND P4, PT, R99.reuse, R82, PT ;  /* 0x000000526300720c */ /* 0x040fe20003f84070 */
[--C-:B------:R-:W-:Y:S01]  /*4a90*/  @!P6 IMAD.IADD R80, R80, 0x1, -R99.reuse ;  /* 0x000000015050e824 */ /* 0x100fe200078e0a63 */
[----:B------:R-:W-:Y:S02]  /*4aa0*/  ISETP.GE.AND P6, PT, R0, RZ, PT ;  /* 0x000000ff0000720c */ /* 0x000fe40003fc6270 */
[C---:B------:R-:W-:Y:S01]  /*4ab0*/  ISETP.GT.U32.AND P1, PT, R99.reuse, R81, PT ;  /* 0x000000516300720c */ /* 0x040fe20003f24070 */
[----:B------:R-:W-:Y:S01]  /*4ac0*/  @!P3 IMAD.IADD R86, R86, 0x1, -R99 ;  /* 0x000000015656b824 */ /* 0x000fe200078e0a63 */
[----:B------:R-:W-:-:S05]  /*4ad0*/  ISETP.GT.U32.AND P3, PT, R99, R84, PT ;  /* 0x000000546300720c */ /* 0x000fca0003f64070 */
[--C-:B------:R-:W-:Y:S01]  /*4ae0*/  @!P5 IMAD.IADD R83, R83, 0x1, -R99.reuse ;  /* 0x000000015353d824 */ /* 0x100fe200078e0a63 */
[----:B------:R-:W-:Y:S01]  /*4af0*/  ISETP.GE.AND P5, PT, R146, RZ, PT ;  /* 0x000000ff9200720c */ /* 0x000fe20003fa6270 */
[----:B------:R-:W-:Y:S02]  /*4b00*/  IMAD.MOV.U32 R146, RZ, RZ, R144 ;  /* 0x000000ffff927224 */ /* 0x000fe400078e0090 */
[----:B------:R-:W-:Y:S02]  /*4b10*/  IMAD.MOV.U32 R144, RZ, RZ, R154 ;  /* 0x000000ffff907224 */ /* 0x000fe400078e009a */
[--C-:B------:R-:W-:Y:S01]  /*4b20*/  @!P4 IMAD.IADD R82, R82, 0x1, -R99.reuse ;  /* 0x000000015252c824 */ /* 0x100fe200078e0a63 */
[----:B------:R-:W-:Y:S01]  /*4b30*/  ISETP.GE.AND P4, PT, R150, RZ, PT ;  /* 0x000000ff9600720c */ /* 0x000fe20003f86270 */
[----:B------:R-:W-:Y:S02]  /*4b40*/  IMAD.MOV.U32 R154, RZ, RZ, R86 ;  /* 0x000000ffff9a7224 */ /* 0x000fe400078e0056 */
[----:B------:R-:W-:-:S02]  /*4b50*/  @!P1 IMAD.IADD R81, R81, 0x1, -R99 ;  /* 0x0000000151519824 */ /* 0x000fc400078e0a63 */
[----:B------:R-:W-:Y:S01]  /*4b60*/  @!P6 IMAD.MOV R154, RZ, RZ, -R154 ;  /* 0x000000ffff9ae224 */ /* 0x000fe200078e0a9a */
[----:B------:R-:W-:Y:S02]  /*4b70*/  ISETP.GT.U32.AND P6, PT, R99, R82, PT ;  /* 0x000000526300720c */ /* 0x000fe40003fc4070 */
[----:B------:R-:W-:Y:S01]  /*4b80*/  ISETP.GE.AND P1, PT, R151, RZ, PT ;  /* 0x000000ff9700720c */ /* 0x000fe20003f26270 */
[----:B------:R-:W-:Y:S02]  /*4b90*/  IMAD.MOV.U32 R151, RZ, RZ, R149 ;  /* 0x000000ffff977224 */ /* 0x000fe400078e0095 */
[----:B------:R-:W-:Y:S02]  /*4ba0*/  IMAD.MOV.U32 R149, RZ, RZ, R80 ;  /* 0x000000ffff957224 */ /* 0x000fe400078e0050 */
[----:B------:R-:W-:Y:S02]  /*4bb0*/  IMAD.MOV.U32 R150, RZ, RZ, R169 ;  /* 0x000000ffff967224 */ /* 0x000fe400078e00a9 */
[----:B------:R-:W-:-:S02]  /*4bc0*/  IMAD.MOV.U32 R169, RZ, RZ, R162 ;  /* 0x000000ffffa97224 */ /* 0x000fc400078e00a2 */
[----:B------:R-:W-:Y:S01]  /*4bd0*/  @!P3 IMAD.IADD R84, R84, 0x1, -R99 ;  /* 0x000000015454b824 */ /* 0x000fe200078e0a63 */
[C---:B------:R-:W-:Y:S01]  /*4be0*/  ISETP.GT.U32.AND P3, PT, R99.reuse, R83, PT ;  /* 0x000000536300720c */ /* 0x040fe20003f64070 */
[----:B------:R-:W-:Y:S01]  /*4bf0*/  @!P4 IMAD.MOV R149, RZ, RZ, -R149 ;  /* 0x000000ffff95c224 */ /* 0x000fe200078e0a95 */
[----:B------:R-:W-:Y:S01]  /*4c00*/  ISETP.GT.U32.AND P4, PT, R99, R77, PT ;  /* 0x0000004d6300720c */ /* 0x000fe20003f84070 */
[----:B------:R-:W-:Y:S02]  /*4c10*/  IMAD.MOV.U32 R162, RZ, RZ, R155 ;  /* 0x000000ffffa27224 */ /* 0x000fe400078e009b */
[----:B------:R-:W-:Y:S02]  /*4c20*/  IMAD.MOV.U32 R155, RZ, RZ, R85 ;  /* 0x000000ffff9b7224 */ /* 0x000fe400078e0055 */
[----:B------:R-:W-:Y:S01]  /*4c30*/  @!P5 IMAD.MOV R81, RZ, RZ, -R81 ;  /* 0x000000ffff51d224 */ /* 0x000fe200078e0a51 */
[----:B------:R-:W-:Y:S01]  /*4c40*/  ISETP.GE.AND P5, PT, R107, RZ, PT ;  /* 0x000000ff6b00720c */ /* 0x000fe20003fa6270 */
[----:B------:R-:W-:Y:S01]  /*4c50*/  @!P6 IMAD.IADD R82, R82, 0x1, -R99 ;  /* 0x000000015252e824 */ /* 0x000fe200078e0a63 */
[C---:B------:R-:W-:Y:S01]  /*4c60*/  ISETP.GT.U32.AND P6, PT, R99.reuse, R79, PT ;  /* 0x0000004f6300720c */ /* 0x040fe20003fc4070 */
[----:B------:R-:W-:Y:S01]  /*4c70*/  @!P1 IMAD.MOV R155, RZ, RZ, -R155 ;  /* 0x000000ffff9b9224 */ /* 0x000fe200078e0a9b */
[----:B------:R-:W-:Y:S01]  /*4c80*/  ISETP.GT.U32.AND P1, PT, R99, R84, PT ;  /* 0x000000546300720c */ /* 0x000fe20003f24070 */
[----:B------:R-:W-:-:S02]  /*4c90*/  IMAD.MOV.U32 R5, RZ, RZ, R150 ;  /* 0x000000ffff057224 */ /* 0x000fc400078e0096 */
[----:B------:R-:W-:Y:S02]  /*4ca0*/  IMAD.MOV.U32 R150, RZ, RZ, R164 ;  /* 0x000000ffff967224 */ /* 0x000fe400078e00a4 */
[----:B------:R-:W-:Y:S02]  /*4cb0*/  IMAD.MOV.U32 R164, RZ, RZ, R147 ;  /* 0x000000ffffa47224 */ /* 0x000fe400078e0093 */
[--C-:B------:R-:W-:Y:S01]  /*4cc0*/  @!P3 IMAD.IADD R83, R83, 0x1, -R99.reuse ;  /* 0x000000015353b824 */ /* 0x100fe200078e0a63 */
[----:B------:R-:W-:Y:S01]  /*4cd0*/  ISETP.GE.AND P3, PT, R90, RZ, PT ;  /* 0x000000ff5a00720c */ /* 0x000fe20003f66270 */
[--C-:B------:R-:W-:Y:S01]  /*4ce0*/  @!P4 IMAD.IADD R77, R77, 0x1, -R99.reuse ;  /* 0x000000014d4dc824 */ /* 0x100fe200078e0a63 */
[----:B------:R-:W-:Y:S01]  /*4cf0*/  ISETP.GE.AND P4, PT, R151, RZ, PT ;  /* 0x000000ff9700720c */ /* 0x000fe20003f86270 */
[----:B------:R-:W-:Y:S02]  /*4d00*/  IMAD.MOV.U32 R147, RZ, RZ, R82 ;  /* 0x000000ffff937224 */ /* 0x000fe400078e0052 */
[----:B------:R-:W-:-:S02]  /*4d10*/  @!P6 IMAD.IADD R79, R79, 0x1, -R99 ;  /* 0x000000014f4fe824 */ /* 0x000fc400078e0a63 */
[----:B------:R-:W-:Y:S01]  /*4d20*/  @!P5 IMAD.MOV R147, RZ, RZ, -R147 ;  /* 0x000000ffff93d224 */ /* 0x000fe200078e0a93 */
[C---:B------:R-:W-:Y:S01]  /*4d30*/  ISETP.GT.U32.AND P5, PT, R99.reuse, R77, PT ;  /* 0x0000004d6300720c */ /* 0x040fe20003fa4070 */
[----:B------:R-:W-:Y:S01]  /*4d40*/  @!P1 IMAD.IADD R84, R84, 0x1, -R99 ;  /* 0x0000000154549824 */ /* 0x000fe200078e0a63 */
[C---:B------:R-:W-:Y:S01]  /*4d50*/  ISETP.GT.U32.AND P1, PT, R99.reuse, R75, PT ;  /* 0x0000004b6300720c */ /* 0x040fe20003f24070 */
[----:B------:R-:W-:Y:S01]  /*4d60*/  IMAD.MOV.U32 R151, RZ, RZ, R146 ;  /* 0x000000ffff977224 */ /* 0x000fe200078e0092 */
[----:B------:R-:W-:Y:S01]  /*4d70*/  ISETP.GT.U32.AND P6, PT, R99, R79, PT ;  /* 0x0000004f6300720c */ /* 0x000fe20003fc4070 */
[----:B------:R-:W-:Y:S02]  /*4d80*/  IMAD.MOV.U32 R3, RZ, RZ, R165 ;  /* 0x000000ffff037224 */ /* 0x000fe400078e00a5 */
[----:B------:R-:W-:Y:S02]  /*4d90*/  IMAD.MOV.U32 R165, RZ, RZ, R148 ;  /* 0x000000ffffa57224 */ /* 0x000fe400078e0094 */
[----:B------:R-:W-:-:S02]  /*4da0*/  IMAD.MOV.U32 R146, RZ, RZ, R142 ;  /* 0x000000ffff927224 */ /* 0x000fc400078e008e */
[----:B------:R-:W-:Y:S02]  /*4db0*/  IMAD.MOV.U32 R148, RZ, RZ, R83 ;  /* 0x000000ffff947224 */ /* 0x000fe400078e0053 */
[----:B------:R-:W-:Y:S02]  /*4dc0*/  IMAD.MOV.U32 R142, RZ, RZ, R84 ;  /* 0x000000ffff8e7224 */ /* 0x000fe400078e0054 */
[----:B------:R-:W-:Y:S01]  /*4dd0*/  @!P3 IMAD.MOV R148, RZ, RZ, -R148 ;  /* 0x000000ffff94b224 */ /* 0x000fe200078e0a94 */
[C---:B------:R-:W-:Y:S01]  /*4de0*/  ISETP.GT.U32.AND P3, PT, R99.reuse, R74, PT ;  /* 0x0000004a6300720c */ /* 0x040fe20003f64070 */
[----:B------:R-:W-:Y:S01]  /*4df0*/  @!P4 IMAD.MOV R142, RZ, RZ, -R142 ;  /* 0x000000ffff8ec224 */ /* 0x000fe200078e0a8e */
[----:B------:R-:W-:Y:S01]  /*4e00*/  ISETP.GT.U32.AND P4, PT, R99, R76, PT ;  /* 0x0000004c6300720c */ /* 0x000fe20003f84070 */
[--C-:B------:R-:W-:Y:S01]  /*4e10*/  @!P5 IMAD.IADD R77, R77, 0x1, -R99.reuse ;  /* 0x000000014d4dd824 */ /* 0x100fe200078e0a63 */
[----:B------:R-:W-:Y:S01]  /*4e20*/  ISETP.GT.U32.AND P5, PT, R99, R78, PT ;  /* 0x0000004e6300720c */ /* 0x000fe20003fa4070 */
[----:B------:R-:W-:-:S02]  /*4e30*/  @!P1 IMAD.IADD R75, R75, 0x1, -R99 ;  /* 0x000000014b4b9824 */ /* 0x000fc400078e0a63 */
[----:B------:R-:W-:Y:S01]  /*4e40*/  @!P6 IMAD.IADD R79, R79, 0x1, -R99 ;  /* 0x000000014f4fe824 */ /* 0x000fe200078e0a63 */
[----:B------:R-:W-:Y:S02]  /*4e50*/  ISETP.GE.AND P6, PT, R5, RZ, PT ;  /* 0x000000ff0500720c */ /* 0x000fe40003fc6270 */
[----:B------:R-:W-:-:S03]  /*4e60*/  ISETP.GT.U32.AND P1, PT, R99, R75, PT ;  /* 0x0000004b6300720c */ /* 0x000fc60003f24070 */
[--C-:B------:R-:W-:Y:S01]  /*4e70*/  @!P3 IMAD.IADD R74, R74, 0x1, -R99.reuse ;  /* 0x000000014a4ab824 */ /* 0x100fe200078e0a63 */
[----:B------:R-:W-:Y:S01]  /*4e80*/  ISETP.GE.AND P3, PT, R150, RZ, PT ;  /* 0x000000ff9600720c */ /* 0x000fe20003f66270 */
[----:B------:R-:W-:Y:S01]  /*4e90*/  @!P4 IMAD.IADD R76, R76, 0x1, -R99 ;  /* 0x000000014c4cc824 */ /* 0x000fe200078e0a63 */
[----:B------:R-:W-:Y:S01]  /*4ea0*/  LOP3.LUT R14, R0, 0xb2, RZ, 0xfc, !PT ;  /* 0x000000b2000e7812 */ /* 0x000fe200078efcff */
[----:B------:R-:W-:Y:S02]  /*4eb0*/  IMAD.MOV.U32 R150, RZ, RZ, R143 ;  /* 0x000000ffff967224 */ /* 0x000fe400078e008f */
[----:B------:R-:W-:Y:S02]  /*4ec0*/  IMAD.MOV.U32 R143, RZ, RZ, R77 ;  /* 0x000000ffff8f7224 */ /* 0x000fe400078e004d */
[----:B------:R-:W-:Y:S01]  /*4ed0*/  @!P5 IMAD.IADD R78, R78, 0x1, -R99 ;  /* 0x000000014e4ed824 */ /* 0x000fe200078e0a63 */
[C---:B------:R-:W-:Y:S01]  /*4ee0*/  ISETP.GT.U32.AND P5, PT, R99.reuse, R76, PT ;  /* 0x0000004c6300720c */ /* 0x040fe20003fa4070 */
[----:B------:R-:W-:Y:S01]  /*4ef0*/  IMAD.MOV.U32 R145, RZ, RZ, R105 ;  /* 0x000000ffff917224 */ /* 0x000fe200078e0069 */
[----:B------:R-:W-:Y:S01]  /*4f00*/  IABS R105, R14 ;  /* 0x0000000e00697213 */ /* 0x000fe20000000000 */
[----:B------:R-:W-:Y:S01]  /*4f10*/  @!P6 IMAD.MOV R143, RZ, RZ, -R143 ;  /* 0x000000ffff8fe224 */ /* 0x000fe200078e0a8f */
[----:B------:R-:W-:Y:S01]  /*4f20*/  ISETP.GT.U32.AND P6, PT, R99, R78, PT ;  /* 0x0000004e6300720c */ /* 0x000fe20003fc4070 */
[----:B------:R-:W-:Y:S01]  /*4f30*/  @!P1 IMAD.IADD R75, R75, 0x1, -R99 ;  /* 0x000000014b4b9824 */ /* 0x000fe200078e0a63 */
[----:B------:R-:W-:Y:S01]  /*4f40*/  LOP3.LUT R13, R0, 0xba, RZ, 0xfc, !PT ;  /* 0x000000ba000d7812 */ /* 0x000fe200078efcff */
[----:B------:R-:W-:Y:S01]  /*4f50*/  IMAD.HI.U32 R70, R98, R105, RZ ;  /* 0x0000006962467227 */ /* 0x000fe200078e00ff */
[----:B------:R-:W-:-:S02]  /*4f60*/  ISETP.GT.U32.AND P4, PT, R99, R74, PT ;  /* 0x0000004a6300720c */ /* 0x000fc40003f84070 */
[----:B------:R-:W-:Y:S01]  /*4f70*/  IABS R106, R13 ;  /* 0x0000000d006a7213 */ /* 0x000fe20000000000 */
[----:B------:R-:W-:Y:S01]  /*4f80*/  @!P3 IMAD.MOV R75, RZ, RZ, -R75 ;  /* 0x000000ffff4bb224 */ /* 0x000fe200078e0a4b */
[C---:B------:R-:W-:Y:S01]  /*4f90*/  ISETP.GT.U32.AND P3, PT, R99.reuse, R72, PT ;  /* 0x000000486300720c */ /* 0x040fe20003f64070 */
[----:B------:R-:W-:Y:S02]  /*4fa0*/  IMAD.MOV R70, RZ, RZ, -R70 ;  /* 0x000000ffff467224 */ /* 0x000fe400078e0a46 */
[----:B------:R-:W-:Y:S01]  /*4fb0*/  @!P5 IMAD.IADD R76, R76, 0x1, -R99 ;  /* 0x000000014c4cd824 */ /* 0x000fe200078e0a63 */
[C---:B------:R-:W-:Y:S01]  /*4fc0*/  ISETP.GT.U32.AND P5, PT, R99.reuse, R73, PT ;  /* 0x000000496300720c */ /* 0x040fe20003fa4070 */
[----:B------:R-:W-:Y:S01]  /*4fd0*/  IMAD R105, R99, R70, R105 ;  /* 0x0000004663697224 */ /* 0x000fe200078e0269 */
[----:B------:R-:W-:Y:S01]  /*4fe0*/  LOP3.LUT R176, R0, 0xca, RZ, 0xfc, !PT ;  /* 0x000000ca00b07812 */ /* 0x000fe200078efcff */
[----:B------:R-:W-:-:S04]  /*4ff0*/  IMAD.HI.U32 R70, R98, R106, RZ ;  /* 0x0000006a62467227 */ /* 0x000fc800078e00ff */
[--C-:B------:R-:W-:Y:S01]  /*5000*/  @!P6 IMAD.IADD R78, R78, 0x1, -R99.reuse ;  /* 0x000000014e4ee824 */ /* 0x100fe200078e0a63 */
[C---:B------:R-:W-:Y:S01]  /*5010*/  ISETP.GT.U32.AND P6, PT, R99.reuse, R140, PT ;  /* 0x0000008c6300720c */ /* 0x040fe20003fc4070 */
[----:B------:R-:W-:Y:S01]  /*5020*/  IMAD.MOV R70, RZ, RZ, -R70 ;  /* 0x000000ffff467224 */ /* 0x000fe200078e0a46 */
[----:B------:R-:W-:Y:S01]  /*5030*/  IABS R90, R176 ;  /* 0x000000b0005a7213 */ /* 0x000fe20000000000 */
[--C-:B------:R-:W-:Y:S01]  /*5040*/  @!P4 IMAD.IADD R74, R74, 0x1, -R99.reuse ;  /* 0x000000014a4ac824 */ /* 0x100fe200078e0a63 */
[----:B------:R-:W-:Y:S01]  /*5050*/  ISETP.GE.AND P4, PT, R146, RZ, PT ;  /* 0x000000ff9200720c */ /* 0x000fe20003f86270 */
[----:B------:R-:W-:Y:S02]  /*5060*/  IMAD R106, R99, R70, R106 ;  /* 0x00000046636a7224 */ /* 0x000fe400078e026a */
[----:B------:R-:W-:Y:S01]  /*5070*/  @!P3 IMAD.IADD R72, R72, 0x1, -R99 ;  /* 0x000000014848b824 */ /* 0x000fe200078e0a63 */
[----:B------:R-:W-:Y:S01]  /*5080*/  ISETP.GE.AND P3, PT, R150, RZ, PT ;  /* 0x000000ff9600720c */ /* 0x000fe20003f66270 */
[----:B------:R-:W-:Y:S01]  /*5090*/  IMAD.HI.U32 R70, R98, R90, RZ ;  /* 0x0000005a62467227 */ /* 0x000fe200078e00ff */
[----:B------:R-:W-:-:S03]  /*50a0*/  ISETP.GE.AND P1, PT, R3, RZ, PT ;  /* 0x000000ff0300720c */ /* 0x000fc60003f26270 */
[--C-:B------:R-:W-:Y:S02]  /*50b0*/  @!P5 IMAD.IADD R73, R73, 0x1, -R99.reuse ;  /* 0x000000014949d824 */ /* 0x100fe400078e0a63 */
[----:B------:R-:W-:Y:S02]  /*50c0*/  IMAD.MOV R70, RZ, RZ, -R70 ;  /* 0x000000ffff467224 */ /* 0x000fe400078e0a46 */
[----:B------:R-:W-:Y:S01]  /*50d0*/  @!P6 IMAD.IADD R140, R140, 0x1, -R99 ;  /* 0x000000018c8ce824 */ /* 0x000fe200078e0a63 */
[C---:B------:R-:W-:Y:S01]  /*50e0*/  ISETP.GT.U32.AND P6, PT, R99.reuse, R73, PT ;  /* 0x000000496300720c */ /* 0x040fe20003fc4070 */
[C---:B------:R-:W-:Y:S02]  /*50f0*/  IMAD R90, R99.reuse, R70, R90 ;  /* 0x00000046635a7224 */ /* 0x040fe400078e025a */
[----:B------:R-:W-:Y:S02]  /*5100*/  IMAD.MOV.U32 R70, RZ, RZ, R78 ;  /* 0x000000ffff467224 */ /* 0x000fe400078e004e */
[----:B------:R-:W-:Y:S01]  /*5110*/  @!P4 IMAD.MOV R76, RZ, RZ, -R76 ;  /* 0x000000ffff4cc224 */ /* 0x000fe200078e0a4c */
[C---:B------:R-:W-:Y:S01]  /*5120*/  ISETP.GT.U32.AND P4, PT, R99.reuse, R141, PT ;  /* 0x0000008d6300720c */ /* 0x040fe20003f84070 */
[----:B------:R-:W-:Y:S01]  /*5130*/  @!P3 IMAD.MOV R70, RZ, RZ, -R70 ;  /* 0x000000ffff46b224 */ /* 0x000fe200078e0a46 */
[----:B------:R-:W-:Y:S01]  /*5140*/  ISETP.GT.U32.AND P3, PT, R99, R138, PT ;  /* 0x0000008a6300720c */ /* 0x000fe20003f64070 */
[----:B------:R-:W-:-:S04]  /*5150*/  IMAD.MOV.U32 R77, RZ, RZ, R79 ;  /* 0x000000ffff4d7224 */ /* 0x000fc800078e004f */
[----:B------:R-:W-:Y:S01]  /*5160*/  @!P1 IMAD.MOV R77, RZ, RZ, -R77 ;  /* 0x000000ffff4d9224 */ /* 0x000fe200078e0a4d */
[----:B------:R-:W-:Y:S01]  /*5170*/  ISETP.GE.AND P1, PT, R151, RZ, PT ;  /* 0x000000ff9700720c */ /* 0x000fe20003f26270 */
[----:B------:R-:W-:Y:S01]  /*5180*/  @!P6 IMAD.IADD R73, R73, 0x1, -R99 ;  /* 0x000000014949e824 */ /* 0x000fe200078e0a63 */
[----:B------:R-:W-:-:S03]  /*5190*/  ISETP.GT.U32.AND P6, PT, R99, R139, PT ;  /* 0x0000008b6300720c */ /* 0x000fc60003fc4070 */
[--C-:B------:R-:W-:Y:S01]  /*51a0*/  @!P4 IMAD.IADD R141, R141, 0x1, -R99.reuse ;  /* 0x000000018d8dc824 */ /* 0x100fe200078e0a63 */
[----:B------:R-:W-:Y:S01]  /*51b0*/  ISETP.GT.U32.AND P5, PT, R99, R72, PT ;  /* 0x000000486300720c */ /* 0x000fe20003fa4070 */
[----:B------:R-:W-:-:S03]  /*51c0*/  @!P3 IMAD.IADD R138, R138, 0x1, -R99 ;  /* 0x000000018a8ab824 */ /* 0x000fc600078e0a63 */
[C---:B------:R-:W-:Y:S01]  /*51d0*/  ISETP.GT.U32.AND P3, PT, R99.reuse, R141, PT ;  /* 0x0000008d6300720c */ /* 0x040fe20003f64070 */
[----:B------:R-:W-:Y:S02]  /*51e0*/  IMAD.MOV.U32 R146, RZ, RZ, R91 ;  /* 0x000000ffff927224 */ /* 0x000fe400078e005b */
[----:B------:R-:W-:Y:S01]  /*51f0*/  @!P1 IMAD.MOV R74, RZ, RZ, -R74 ;  /* 0x000000ffff4a9224 */ /* 0x000fe200078e0a4a */
[----:B------:R-:W-:Y:S01]  /*5200*/  ISETP.GT.U32.AND P1, PT, R99, R140, PT ;  /* 0x0000008c6300720c */ /* 0x000fe20003f24070 */
[----:B------:R-:W-:-:S04]  /*5210*/  @!P6 IMAD.IADD R139, R139, 0x1, -R99 ;  /* 0x000000018b8be824 */ /* 0x000fc800078e0a63 */
[--C-:B------:R-:W-:Y:S01]  /*5220*/  @!P5 IMAD.IADD R72, R72, 0x1, -R99.reuse ;  /* 0x000000014848d824 */ /* 0x100fe200078e0a63 */
[----:B------:R-:W-:Y:S02]  /*5230*/  ISETP.GE.AND P5, PT, R146, RZ, PT ;  /* 0x000000ff9200720c */ /* 0x000fe40003fa6270 */
[----:B------:R-:W-:Y:S01]  /*5240*/  ISETP.GT.U32.AND P6, PT, R99, R139, PT ;  /* 0x0000008b6300720c */ /* 0x000fe20003fc4070 */
[----:B------:R-:W-:Y:S01]  /*5250*/  @!P3 IMAD.IADD R141, R141, 0x1, -R99 ;  /* 0x000000018d8db824 */ /* 0x000fe200078e0a63 */
[----:B------:R-:W-:-:S03]  /*5260*/  ISETP.GT.U32.AND P3, PT, R99, R136, PT ;  /* 0x000000886300720c */ /* 0x000fc60003f64070 */
[----:B------:R-:W-:Y:S01]  /*5270*/  @!P1 IMAD.IADD R140, R140, 0x1, -R99 ;  /* 0x000000018c8c9824 */ /* 0x000fe200078e0a63 */
[----:B------:R-:W-:Y:S02]  /*5280*/  ISETP.GE.AND P1, PT, R145, RZ, PT ;  /* 0x000000ff9100720c */ /* 0x000fe40003f26270 */
[----:B------:R-:W-:-:S03]  /*5290*/  ISETP.GE.AND P4, PT, R144, RZ, PT ;  /* 0x000000ff9000720c */ /* 0x000fc60003f86270 */
[----:B------:R-:W-:Y:S01]  /*52a0*/  @!P5 IMAD.MOV R72, RZ, RZ, -R72 ;  /* 0x000000ffff48d224 */ /* 0x000fe200078e0a48 */
[----:B------:R-:W-:Y:S01]  /*52b0*/  ISETP.GT.U32.AND P5, PT, R99, R138, PT ;  /* 0x0000008a6300720c */ /* 0x000fe20003fa4070 */
[--C-:B------:R-:W-:Y:S01]  /*52c0*/  @!P6 IMAD.IADD R139, R139, 0x1, -R99.reuse ;  /* 0x000000018b8be824 */ /* 0x100fe200078e0a63 */
[C---:B------:R-:W-:Y:S01]  /*52d0*/  ISETP.GT.U32.AND P6, PT, R99.reuse, R137, PT ;  /* 0x000000896300720c */ /* 0x040fe20003fc4070 */
[----:B------:R-:W-:Y:S01]  /*52e0*/  @!P3 IMAD.IADD R136, R136, 0x1, -R99 ;  /* 0x000000018888b824 */ /* 0x000fe200078e0a63 */
[----:B------:R-:W-:-:S03]  /*52f0*/  ISETP.GT.U32.AND P3, PT, R99, R108, PT ;  /* 0x0000006c6300720c */ /* 0x000fc60003f64070 */
[----:B------:R-:W-:Y:S01]  /*5300*/  @!P1 IMAD.MOV R73, RZ, RZ, -R73 ;  /* 0x000000ffff499224 */ /* 0x000fe200078e0a49 */
[----:B------:R-:W-:Y:S01]  /*5310*/  ISETP.GE.AND P1, PT, R164, RZ, PT ;  /* 0x000000ffa400720c */ /* 0x000fe20003f26270 */
[----:B------:R-:W-:Y:S01]  /*5320*/  @!P4 IMAD.MOV R140, RZ, RZ, -R140 ;  /* 0x000000ffff8cc224 */ /* 0x000fe200078e0a8c */
[----:B------:R-:W-:-:S03]  /*5330*/  ISETP.GE.AND P4, PT, R165, RZ, PT ;  /* 0x000000ffa500720c */ /* 0x000fc60003f86270 */
[--C-:B------:R-:W-:Y:S01]  /*5340*/  @!P5 IMAD.IADD R138, R138, 0x1, -R99.reuse ;  /* 0x000000018a8ad824 */ /* 0x100fe200078e0a63 */
[----:B------:R-:W-:Y:S01]  /*5350*/  ISETP.GE.AND P5, PT, R168, RZ, PT ;  /* 0x000000ffa800720c */ /* 0x000fe20003fa6270 */
[--C-:B------:R-:W-:Y:S02]  /*5360*/  @!P6 IMAD.IADD R137, R137, 0x1, -R99.reuse ;  /* 0x000000018989e824 */ /* 0x100fe400078e0a63 */
[----:B------:R-:W-:-:S03]  /*5370*/  @!P3 IMAD.IADD R108, R108, 0x1, -R99 ;  /* 0x000000016c6cb824 */ /* 0x000fc600078e0a63 */
[C---:B------:R-:W-:Y:S01]  /*5380*/  ISETP.GT.U32.AND P6, PT, R99.reuse, R137, PT ;  /* 0x000000896300720c */ /* 0x040fe20003fc4070 */
[----:B------:R-:W-:Y:S01]  /*5390*/  @!P1 IMAD.MOV R141, RZ, RZ, -R141 ;  /* 0x000000ffff8d9224 */ /* 0x000fe200078e0a8d */
[C---:B------:R-:W-:Y:S01]  /*53a0*/  ISETP.GT.U32.AND P3, PT, R99.reuse, R108, PT ;  /* 0x0000006c6300720c */ /* 0x040fe20003f64070 */
[----:B------:R-:W-:Y:S01]  /*53b0*/  @!P4 IMAD.MOV R138, RZ, RZ, -R138 ;  /* 0x000000ffff8ac224 */ /* 0x000fe200078e0a8a */
[C---:B------:R-:W-:Y:S02]  /*53c0*/  ISETP.GT.U32.AND P1, PT, R99.reuse, R136, PT ;  /* 0x000000886300720c */ /* 0x040fe40003f24070 */
[C---:B------:R-:W-:Y:S01]  /*53d0*/  ISETP.GT.U32.AND P4, PT, R99.reuse, R109, PT ;  /* 0x0000006d6300720c */ /* 0x040fe20003f84070 */
[----:B------:R-:W-:Y:S02]  /*53e0*/  IMAD.MOV.U32 R168, RZ, RZ, R87 ;  /* 0x000000ffffa87224 */ /* 0x000fe400078e0057 */
[----:B------:R-:W-:Y:S01]  /*53f0*/  @!P5 IMAD.MOV R139, RZ, RZ, -R139 ;  /* 0x000000ffff8bd224 */ /* 0x000fe200078e0a8b */
[----:B------:R-:W-:-:S03]  /*5400*/  ISETP.GT.U32.AND P5, PT, R99, R110, PT ;  /* 0x0000006e6300720c */ /* 0x000fc60003fa4070 */
[--C-:B------:R-:W-:Y:S01]  /*5410*/  @!P6 IMAD.IADD R137, R137, 0x1, -R99.reuse ;  /* 0x000000018989e824 */ /* 0x100fe200078e0a63 */
[----:B------:R-:W-:Y:S01]  /*5420*/  ISETP.GE.AND P6, PT, R168, RZ, PT ;  /* 0x000000ffa800720c */ /* 0x000fe20003fc6270 */
[--C-:B------:R-:W-:Y:S01]  /*5430*/  @!P3 IMAD.IADD R108, R108, 0x1, -R99.reuse ;  /* 0x000000016c6cb824 */ /* 0x100fe200078e0a63 */
[----:B------:R-:W-:Y:S01]  /*5440*/  ISETP.GE.AND P3, PT, R169, RZ, PT ;  /* 0x000000ffa900720c */ /* 0x000fe20003f66270 */
[--C-:B------:R-:W-:Y:S01]  /*5450*/  @!P1 IMAD.IADD R136, R136, 0x1, -R99.reuse ;  /* 0x0000000188889824 */ /* 0x100fe200078e0a63 */
[----:B------:R-:W-:Y:S01]  /*5460*/  ISETP.GT.U32.AND P1, PT, R99, R111, PT ;  /* 0x0000006f6300720c */ /* 0x000fe20003f24070 */
[----:B------:R-:W-:Y:S01]  /*5470*/  @!P4 IMAD.IADD R109, R109, 0x1, -R99 ;  /* 0x000000016d6dc824 */ /* 0x000fe200078e0a63 */
[----:B------:R-:W-:-:S03]  /*5480*/  ISETP.GE.AND P4, PT, R166, RZ, PT ;  /* 0x000000ffa600720c */ /* 0x000fc60003f86270 */
[----:B------:R-:W-:Y:S01]  /*5490*/  @!P5 IMAD.IADD R110, R110, 0x1, -R99 ;  /* 0x000000016e6ed824 */ /* 0x000fe200078e0a63 */
[----:B------:R-:W-:-:S03]  /*54a0*/  ISETP.GT.U32.AND P5, PT, R99, R109, PT ;  /* 0x0000006d6300720c */ /* 0x000fc60003fa4070 */
[----:B------:R-:W-:Y:S01]  /*54b0*/  @!P6 IMAD.MOV R136, RZ, RZ, -R136 ;  /* 0x000000ffff88e224 */ /* 0x000fe200078e0a88 */
[C---:B------:R-:W-:Y:S01]  /*54c0*/  ISETP.GT.U32.AND P6, PT, R99.reuse, R110, PT ;  /* 0x0000006e6300720c */ /* 0x040fe20003fc4070 */
[----:B------:R-:W-:Y:S01]  /*54d0*/  @!P3 IMAD.MOV R137, RZ, RZ, -R137 ;  /* 0x000000ffff89b224 */ /* 0x000fe200078e0a89 */
[----:B------:R-:W-:Y:S01]  /*54e0*/  ISETP.GT.U32.AND P3, PT, R99, R112, PT ;  /* 0x000000706300720c */ /* 0x000fe20003f64070 */
[--C-:B------:R-:W-:Y:S02]  /*54f0*/  @!P1 IMAD.IADD R111, R111, 0x1, -R99.reuse ;  /* 0x000000016f6f9824 */ /* 0x100fe400078e0a63 */
[----:B------:R-:W-:Y:S01]  /*5500*/  @!P4 IMAD.MOV R108, RZ, RZ, -R108 ;  /* 0x000000ffff6cc224 */ /* 0x000fe200078e0a6c */
[C---:B------:R-:W-:Y:S02]  /*5510*/  ISETP.GT.U32.AND P4, PT, R99.reuse, R113, PT ;  /* 0x000000716300720c */ /* 0x040fe40003f84070 */
[----:B------:R-:W-:Y:S01]  /*5520*/  ISETP.GT.U32.AND P1, PT, R99, R111, PT ;  /* 0x0000006f6300720c */ /* 0x000fe20003f24070 */
[----:B------:R-:W-:Y:S01]  /*5530*/  @!P5 IMAD.IADD R109, R109, 0x1, -R99 ;  /* 0x000000016d6dd824 */ /* 0x000fe200078e0a63 */
[----:B------:R-:W-:-:S03]  /*5540*/  ISETP.GE.AND P5, PT, R167, RZ, PT ;  /* 0x000000ffa700720c */ /* 0x000fc60003fa6270 */
[--C-:B------:R-:W-:Y:S01]  /*5550*/  @!P6 IMAD.IADD R110, R110, 0x1, -R99.reuse ;  /* 0x000000016e6ee824 */ /* 0x100fe200078e0a63 */
[C---:B------:R-:W-:Y:S01]  /*5560*/  ISETP.GT.U32.AND P6, PT, R99.reuse, R114, PT ;  /* 0x000000726300720c */ /* 0x040fe20003fc4070 */
[----:B------:R-:W-:Y:S01]  /*5570*/  @!P3 IMAD.IADD R112, R112, 0x1, -R99 ;  /* 0x000000017070b824 */ /* 0x000fe200078e0a63 */
[----:B------:R-:W-:-:S03]  /*5580*/  ISETP.GT.U32.AND P3, PT, R99, R115, PT ;  /* 0x000000736300720c */ /* 0x000fc60003f64070 */
[--C-:B------:R-:W-:Y:S01]  /*5590*/  @!P4 IMAD.IADD R113, R113, 0x1, -R99.reuse ;  /* 0x000000017171c824 */ /* 0x100fe200078e0a63 */
[----:B------:R-:W-:Y:S01]  /*55a0*/  ISETP.GE.AND P4, PT, R163, RZ, PT ;  /* 0x000000ffa300720c */ /* 0x000fe20003f86270 */
[----:B------:R-:W-:Y:S01]  /*55b0*/  @!P1 IMAD.IADD R111, R111, 0x1, -R99 ;  /* 0x000000016f6f9824 */ /* 0x000fe200078e0a63 */
[----:B------:R-:W-:Y:S01]  /*55c0*/  ISETP.GE.AND P1, PT, R162, RZ, PT ;  /* 0x000000ffa200720c */ /* 0x000fe20003f26270 */
[----:B------:R-:W-:Y:S01]  /*55d0*/  @!P5 IMAD.MOV R109, RZ, RZ, -R109 ;  /* 0x000000ffff6dd224 */ /* 0x000fe200078e0a6d */
[C---:B------:R-:W-:Y:S02]  /*55e0*/  ISETP.GT.U32.AND P5, PT, R99.reuse, R112, PT ;  /* 0x000000706300720c */ /* 0x040fe40003fa4070 */
[----:B------:R-:W-:Y:S01]  /*55f0*/  LOP3.LUT R186, R0, 0xe2, RZ, 0xfc, !PT ;  /* 0x000000e200ba7812 */ /* 0x000fe200078efcff */
[--C-:B------:R-:W-:Y:S01]  /*5600*/  @!P6 IMAD.IADD R114, R114, 0x1, -R99.reuse ;  /* 0x000000017272e824 */ /* 0x100fe200078e0a63 */
[----:B------:R-:W-:Y:S01]  /*5610*/  ISETP.GT.U32.AND P6, PT, R99, R113, PT ;  /* 0x000000716300720c */ /* 0x000fe20003fc4070 */
[----:B------:R-:W-:Y:S01]  /*5620*/  @!P3 IMAD.IADD R115, R115, 0x1, -R99 ;  /* 0x000000017373b824 */ /* 0x000fe200078e0a63 */
[----:B0-----:R-:W-:-:S03]  /*5630*/  IABS R89, R186 ;  /* 0x000000ba00597213 */ /* 0x001fc60000000000 */
[----:B------:R-:W-:Y:S01]  /*5640*/  @!P4 IMAD.MOV R111, RZ, RZ, -R111 ;  /* 0x000000ffff6fc224 */ /* 0x000fe200078e0a6f */
[C---:B------:R-:W-:Y:S01]  /*5650*/  ISETP.GT.U32.AND P3, PT, R99.reuse, R115, PT ;  /* 0x000000736300720c */ /* 0x040fe20003f64070 */
[----:B------:R-:W-:Y:S01]  /*5660*/  @!P1 IMAD.MOV R110, RZ, RZ, -R110 ;  /* 0x000000ffff6e9224 */ /* 0x000fe200078e0a6e */
[C---:B------:R-:W-:Y:S01]  /*5670*/  ISETP.GT.U32.AND P4, PT, R99.reuse, R116, PT ;  /* 0x000000746300720c */ /* 0x040fe20003f84070 */
[----:B------:R-:W-:Y:S01]  /*5680*/  IMAD.HI.U32 R82, R98, R89, RZ ;  /* 0x0000005962527227 */ /* 0x000fe200078e00ff */
[----:B------:R-:W-:Y:S02]  /*5690*/  LOP3.LUT R178, R0, 0xea, RZ, 0xfc, !PT ;  /* 0x000000ea00b27812 */ /* 0x000fe400078efcff */
[C---:B------:R-:W-:Y:S01]  /*56a0*/  ISETP.GT.U32.AND P1, PT, R99.reuse, R114, PT ;  /* 0x000000726300720c */ /* 0x040fe20003f24070 */
[--C-:B------:R-:W-:Y:S01]  /*56b0*/  @!P5 IMAD.IADD R112, R112, 0x1, -R99.reuse ;  /* 0x000000017070d824 */ /* 0x100fe200078e0a63 */
[----:B------:R-:W-:Y:S01]  /*56c0*/  ISETP.GT.U32.AND P5, PT, R99, R117, PT ;  /* 0x000000756300720c */ /* 0x000fe20003fa4070 */
[----:B------:R-:W-:Y:S01]  /*56d0*/  IMAD.MOV R82, RZ, RZ, -R82 ;  /* 0x000000ffff527224 */ /* 0x000fe200078e0a52 */
[----:B------:R-:W-:Y:S01]  /*56e0*/  IABS R86, R178 ;  /* 0x000000b200567213 */ /* 0x000fe20000000000 */
[----:B------:R-:W-:Y:S01]  /*56f0*/  @!P6 IMAD.IADD R113, R113, 0x1, -R99 ;  /* 0x000000017171e824 */ /* 0x000fe200078e0a63 */
[----:B------:R-:W-:-:S02]  /*5700*/  LOP3.LUT R183, R0, 0xfa, RZ, 0xfc, !PT ;  /* 0x000000fa00b77812 */ /* 0x000fc400078efcff */
[----:B------:R-:W-:Y:S01]  /*5710*/  ISETP.GE.AND P6, PT, R242, RZ, PT ;  /* 0x000000fff200720c */ /* 0x000fe20003fc6270 */
[----:B------:R-:W-:Y:S01]  /*5720*/  IMAD R89, R99, R82, R89 ;  /* 0x0000005263597224 */ /* 0x000fe200078e0259 */
[----:B------:R-:W-:Y:S01]  /*5730*/  IABS R84, R183 ;  /* 0x000000b700547213 */ /* 0x000fe20000000000 */
[----:B------:R-:W-:Y:S01]  /*5740*/  IMAD.HI.U32 R82, R98, R86, RZ ;  /* 0x0000005662527227 */ /* 0x000fe200078e00ff */
[----:B------:R-:W-:-:S03]  /*5750*/  LOP3.LUT R159, R100, 0xc, R101, 0xfe, !PT ;  /* 0x0000000c649f7812 */ /* 0x000fc600078efe65 */
[--C-:B------:R-:W-:Y:S01]  /*5760*/  @!P3 IMAD.IADD R115, R115, 0x1, -R99.reuse ;  /* 0x000000017373b824 */ /* 0x100fe200078e0a63 */
[----:B------:R-:W-:Y:S01]  /*5770*/  ISETP.GE.AND P3, PT, R214, RZ, PT ;  /* 0x000000ffd600720c */ /* 0x000fe20003f66270 */
[--C-:B------:R-:W-:Y:S01]  /*5780*/  @!P4 IMAD.IADD R116, R116, 0x1, -R99.reuse ;  /* 0x000000017474c824 */ /* 0x100fe200078e0a63 */
[----:B------:R-:W-:Y:S01]  /*5790*/  ISETP.GE.AND P4, PT, R161, RZ, PT ;  /* 0x000000ffa100720c */ /* 0x000fe20003f86270 */
[----:B------:R-:W-:Y:S02]  /*57a0*/  IMAD.MOV R82, RZ, RZ, -R82 ;  /* 0x000000ffff527224 */ /* 0x000fe400078e0a52 */
[----:B------:R-:W-:Y:S01]  /*57b0*/  @!P1 IMAD.IADD R114, R114, 0x1, -R99 ;  /* 0x0000000172729824 */ /* 0x000fe200078e0a63 */
[----:B------:R-:W-:Y:S01]  /*57c0*/  ISETP.GE.AND P1, PT, R217, RZ, PT ;  /* 0x000000ffd900720c */ /* 0x000fe20003f26270 */
[----:B------:R-:W-:-:S04]  /*57d0*/  IMAD.HI.U32 R78, R98, R84, RZ ;  /* 0x00000054624e7227 */ /* 0x000fc800078e00ff */
[----:B------:R-:W-:Y:S01]  /*57e0*/  @!P5 IMAD.IADD R117, R117, 0x1, -R99 ;  /* 0x000000017575d824 */ /* 0x000fe200078e0a63 */
[C---:B------:R-:W-:Y:S01]  /*57f0*/  ISETP.GT.U32.AND P5, PT, R99.reuse, R116, PT ;  /* 0x000000746300720c */ /* 0x040fe20003fa4070 */
[C---:B------:R-:W-:Y:S01]  /*5800*/  IMAD R86, R99.reuse, R82, R86 ;  /* 0x0000005263567224 */ /* 0x040fe200078e0256 */
[----:B------:R-:W-:Y:S01]  /*5810*/  IABS R82, R159 ;  /* 0x0000009f00527213 */ /* 0x000fe20000000000 */
[----:B------:R-:W-:Y:S02]  /*5820*/  IMAD.MOV R78, RZ, RZ, -R78 ;  /* 0x000000ffff4e7224 */ /* 0x000fe400078e0a4e */
[----:B------:R-:W-:Y:S01]  /*5830*/  @!P6 IMAD.MOV R112, RZ, RZ, -R112 ;  /* 0x000000ffff70e224 */ /* 0x000fe200078e0a70 */
[C---:B------:R-:W-:Y:S01]  /*5840*/  ISETP.GT.U32.AND P6, PT, R99.reuse, R117, PT ;  /* 0x000000756300720c */ /* 0x040fe20003fc4070 */
[----:B------:R-:W-:Y:S02]  /*5850*/  IMAD R84, R99, R78, R84 ;  /* 0x0000004e63547224 */ /* 0x000fe400078e0254 */
[----:B------:R-:W-:Y:S01]  /*5860*/  IMAD.HI.U32 R78, R98, R82, RZ ;  /* 0x00000052624e7227 */ /* 0x000fe200078e00ff */
[----:B------:R-:W-:-:S03]  /*5870*/  LOP3.LUT R161, RZ, R71, RZ, 0x33, !PT ;  /* 0x00000047ffa17212 */ /* 0x000fc600078e33ff */
[----:B------:R-:W-:Y:S01]  /*5880*/  @!P3 IMAD.MOV R114, RZ, RZ, -R114 ;  /* 0x000000ffff72b224 */ /* 0x000fe200078e0a72 */
[----:B------:R-:W-:Y:S01]  /*5890*/  ISETP.GT.U32.AND P3, PT, R99, R118, PT ;  /* 0x000000766300720c */ /* 0x000fe20003f64070 */
[----:B------:R-:W-:Y:S02]  /*58a0*/  IMAD.MOV R78, RZ, RZ, -R78 ;  /* 0x000000ffff4e7224 */ /* 0x000fe400078e0a4e */
[----:B------:R-:W-:Y:S01]  /*58b0*/  @!P1 IMAD.MOV R113, RZ, RZ, -R113 ;  /* 0x000000ffff719224 */ /* 0x000fe200078e0a71 */
[----:B------:R-:W-:Y:S01]  /*58c0*/  ISETP.NE.AND P1, PT, R71, RZ, PT ;  /* 0x000000ff4700720c */ /* 0x000fe20003f25270 */
[----:B------:R-:W-:Y:S01]  /*58d0*/  @!P4 IMAD.MOV R115, RZ, RZ, -R115 ;  /* 0x000000ffff73c224 */ /* 0x000fe200078e0a73 */
[----:B------:R-:W-:Y:S01]  /*58e0*/  ISETP.GT.U32.AND P4, PT, R99, R119, PT ;  /* 0x000000776300720c */ /* 0x000fe20003f84070 */
[--C-:B------:R-:W-:Y:S01]  /*58f0*/  @!P5 IMAD.IADD R116, R116, 0x1, -R99.reuse ;  /* 0x000000017474d824 */ /* 0x100fe200078e0a63 */
[----:B------:R-:W-:Y:S01]  /*5900*/  ISETP.GE.AND P5, PT, R209, RZ, PT ;  /* 0x000000ffd100720c */ /* 0x000fe20003fa6270 */
[----:B------:R-:W-:Y:S01]  /*5910*/  IMAD R82, R99, R78, R82 ;  /* 0x0000004e63527224 */ /* 0x000fe200078e0252 */
[----:B------:R-:W-:Y:S01]  /*5920*/  SEL R78, R161, R155, !P1 ;  /* 0x0000009ba14e7207 */ /* 0x000fe20004800000 */
[----:B------:R-:W-:Y:S01]  /*5930*/  @!P6 IMAD.IADD R117, R117, 0x1, -R99 ;  /* 0x000000017575e824 */ /* 0x000fe200078e0a63 */
[----:B------:R-:W-:-:S02]  /*5940*/  ISETP.GE.AND P6, PT, R210, RZ, PT ;  /* 0x000000ffd200720c */ /* 0x000fc40003fc6270 */
[----:B------:R-:W-:Y:S01]  /*5950*/  SEL R209, R161, R154, !P1 ;  /* 0x0000009aa1d17207 */ /* 0x000fe20004800000 */
[----:B------:R-:W-:Y:S02]  /*5960*/  IMAD R78, R78, UR6, RZ ;  /* 0x000000064e4e7c24 */ /* 0x000fe4000f8e02ff */
[--C-:B------:R-:W-:Y:S02]  /*5970*/  @!P3 IMAD.IADD R118, R118, 0x1, -R99.reuse ;  /* 0x000000017676b824 */ /* 0x100fe400078e0a63 */
[----:B------:R-:W-:Y:S02]  /*5980*/  IMAD R209, R209, UR6, RZ ;  /* 0x00000006d1d17c24 */ /* 0x000fe4000f8e02ff */
[----:B------:R-:W-:Y:S01]  /*5990*/  @!P4 IMAD.IADD R119, R119, 0x1, -R99 ;  /* 0x000000017777c824 */ /* 0x000fe200078e0a63 */
[-C--:B------:R-:W-:Y:S01]  /*59a0*/  IADD3 R17, P4, PT, R78, R97.reuse, RZ ;  /* 0x000000614e117210 */ /* 0x080fe20007f9e0ff */
[----:B------:R-:W-:Y:S01]  /*59b0*/  @!P5 IMAD.MOV R116, RZ, RZ, -R116 ;  /* 0x000000ffff74d224 */ /* 0x000fe200078e0a74 */
[----:B------:R-:W-:Y:S01]  /*59c0*/  ISETP.GT.U32.AND P5, PT, R99, R118, PT ;  /* 0x000000766300720c */ /* 0x000fe20003fa4070 */
[----:B------:R-:W-:Y:S01]  /*59d0*/  @!P6 IMAD.MOV R117, RZ, RZ, -R117 ;  /* 0x000000ffff75e224 */ /* 0x000fe200078e0a75 */
[----:B------:R-:W-:-:S02]  /*59e0*/  IADD3 R210, P3, PT, R209, R97, RZ ;  /* 0x00000061d1d27210 */ /* 0x000fc40007f7e0ff */
[----:B------:R-:W-:Y:S02]  /*59f0*/  LEA.HI.X.SX32 R18, R78, R96, 0x1, P4 ;  /* 0x000000604e127211 */ /* 0x000fe400020f0eff */
[----:B------:R-:W-:Y:S02]  /*5a00*/  ISETP.GT.U32.AND P4, PT, R99, R120, PT ;  /* 0x000000786300720c */ /* 0x000fe40003f84070 */
[----:B------:R-:W-:Y:S02]  /*5a10*/  ISETP.GE.AND P6, PT, R233, RZ, PT ;  /* 0x000000ffe900720c */ /* 0x000fe40003fc6270 */
[----:B------:R-:W-:Y:S02]  /*5a20*/  LEA.HI.X.SX32 R209, R209, R96, 0x1, P3 ;  /* 0x00000060d1d17211 */ /* 0x000fe400018f0eff */
[----:B------:R-:W-:Y:S02]  /*5a30*/  ISETP.GT.U32.AND P3, PT, R99, R119, PT ;  /* 0x000000776300720c */ /* 0x000fe40003f64070 */
[----:B------:R-:W-:Y:S01]  /*5a40*/  SEL R217, R161, R149, !P1 ;  /* 0x00000095a1d97207 */ /* 0x000fe20004800000 */
[----:B------:R-:W-:Y:S01]  /*5a50*/  @!P5 IMAD.IADD R118, R118, 0x1, -R99 ;  /* 0x000000017676d824 */ /* 0x000fe200078e0a63 */
[----:B------:R-:W-:-:S03]  /*5a60*/  ISETP.GE.AND P5, PT, R225, RZ, PT ;  /* 0x000000ffe100720c */ /* 0x000fc60003fa6270 */
[----:B------:R-:W-:Y:S02]  /*5a70*/  IMAD R217, R217, UR6, RZ ;  /* 0x00000006d9d97c24 */ /* 0x000fe4000f8e02ff */
[--C-:B------:R-:W-:Y:S01]  /*5a80*/  @!P4 IMAD.IADD R120, R120, 0x1, -R99.reuse ;  /* 0x000000017878c824 */ /* 0x100fe200078e0a63 */
[C---:B------:R-:W-:Y:S01]  /*5a90*/  ISETP.GT.U32.AND P4, PT, R99.reuse, R121, PT ;  /* 0x000000796300720c */ /* 0x040fe20003f84070 */
[----:B------:R-:W-:Y:S01]  /*5aa0*/  @!P6 IMAD.MOV R118, RZ, RZ, -R118 ;  /* 0x000000ffff76e224 */ /* 0x000fe200078e0a76 */
[----:B------:R-:W-:Y:S01]  /*5ab0*/  ISETP.GT.U32.AND P6, PT, R99, R122, PT ;  /* 0x0000007a6300720c */ /* 0x000fe20003fc4070 */
[----:B------:R-:W-:Y:S01]  /*5ac0*/  IMAD.MOV.U32 R167, RZ, RZ, R218 ;  /* 0x000000ffffa77224 */ /* 0x000fe200078e00da */
[----:B------:R-:W-:Y:S01]  /*5ad0*/  SEL R233, R161, R147, !P1 ;  /* 0x00000093a1e97207 */ /* 0x000fe20004800000 */
[----:B------:R-:W-:Y:S01]  /*5ae0*/  @!P3 IMAD.IADD R119, R119, 0x1, -R99 ;  /* 0x000000017777b824 */ /* 0x000fe200078e0a63 */
[----:B------:R-:W-:-:S03]  /*5af0*/  IADD3 R218, P3, PT, R217, R97, RZ ;  /* 0x00000061d9da7210 */ /* 0x000fc60007f7e0ff */
[----:B------:R-:W-:Y:S01]  /*5b00*/  IMAD R233, R233, UR6, RZ ;  /* 0x00000006e9e97c24 */ /* 0x000fe2000f8e02ff */
[----:B------:R-:W-:Y:S02]  /*5b10*/  LEA.HI.X.SX32 R217, R217, R96, 0x1, P3 ;  /* 0x00000060d9d97211 */ /* 0x000fe400018f0eff */
[----:B------:R-:W-:Y:S01]  /*5b20*/  ISETP.GT.U32.AND P3, PT, R99, R120, PT ;  /* 0x000000786300720c */ /* 0x000fe20003f64070 */
[----:B------:R-:W-:Y:S01]  /*5b30*/  @!P5 IMAD.MOV R119, RZ, RZ, -R119 ;  /* 0x000000ffff77d224 */ /* 0x000fe200078e0a77 */
[----:B------:R-:W-:Y:S01]  /*5b40*/  ISETP.GE.AND P5, PT, R241, RZ, PT ;  /* 0x000000fff100720c */ /* 0x000fe20003fa6270 */
[----:B------:R-:W-:Y:S02]  /*5b50*/  IMAD.MOV.U32 R163, RZ, RZ, R234 ;  /* 0x000000ffffa37224 */ /* 0x000fe400078e00ea */
[--C-:B------:R-:W-:Y:S01]  /*5b60*/  @!P4 IMAD.IADD R121, R121, 0x1, -R99.reuse ;  /* 0x000000017979c824 */ /* 0x100fe200078e0a63 */
[----:B------:R-:W-:Y:S01]  /*5b70*/  IADD3 R234, P4, PT, R233, R97, RZ ;  /* 0x00000061e9ea7210 */ /* 0x000fe20007f9e0ff */
[----:B------:R-:W-:Y:S01]  /*5b80*/  @!P6 IMAD.IADD R122, R122, 0x1, -R99 ;  /* 0x000000017a7ae824 */ /* 0x000fe200078e0a63 */
[----:B------:R-:W-:-:S02]  /*5b90*/  SEL R225, R161, R81, !P1 ;  /* 0x00000051a1e17207 */ /* 0x000fc40004800000 */
[----:B------:R-:W-:Y:S02]  /*5ba0*/  LEA.HI.X.SX32 R233, R233, R96, 0x1, P4 ;  /* 0x00000060e9e97211 */ /* 0x000fe400020f0eff */
[----:B------:R-:W-:Y:S01]  /*5bb0*/  ISETP.GT.U32.AND P4, PT, R99, R122, PT ;  /* 0x0000007a6300720c */ /* 0x000fe20003f84070 */
[----:B------:R-:W-:Y:S01]  /*5bc0*/  IMAD R225, R225, UR6, RZ ;  /* 0x00000006e1e17c24 */ /* 0x000fe2000f8e02ff */
[----:B------:R-:W-:Y:S01]  /*5bd0*/  SEL R241, R161, R148, !P1 ;  /* 0x00000094a1f17207 */ /* 0x000fe20004800000 */
[----:B------:R-:W-:Y:S01]  /*5be0*/  @!P3 IMAD.IADD R120, R120, 0x1, -R99 ;  /* 0x000000017878b824 */ /* 0x000fe200078e0a63 */
[----:B------:R-:W-:Y:S01]  /*5bf0*/  ISETP.GT.U32.AND P6, PT, R99, R121, PT ;  /* 0x000000796300720c */ /* 0x000fe20003fc4070 */
[----:B------:R-:W-:Y:S01]  /*5c00*/  IMAD.MOV.U32 R162, RZ, RZ, R226 ;  /* 0x000000ffffa27224 */ /* 0x000fe200078e00e2 */
[----:B------:R-:W-:Y:S01]  /*5c10*/  IADD3 R226, P3, PT, R225, R97, RZ ;  /* 0x00000061e1e27210 */ /* 0x000fe20007f7e0ff */
[----:B------:R-:W-:Y:S02]  /*5c20*/  IMAD R241, R241, UR6, RZ ;  /* 0x00000006f1f17c24 */ /* 0x000fe4000f8e02ff */
[----:B------:R-:W-:Y:S01]  /*5c30*/  @!P5 IMAD.MOV R120, RZ, RZ, -R120 ;  /* 0x000000ffff78d224 */ /* 0x000fe200078e0a78 */
[----:B------:R-:W-:Y:S01]  /*5c40*/  ISETP.GE.AND P5, PT, R167, RZ, PT ;  /* 0x000000ffa700720c */ /* 0x000fe20003fa6270 */
[----:B------:R-:W-:Y:S01]  /*5c50*/  IMAD.MOV.U32 R166, RZ, RZ, R249 ;  /* 0x000000ffffa67224 */ /* 0x000fe200078e00f9 */
[----:B------:R-:W-:-:S02]  /*5c60*/  LEA.HI.X.SX32 R225, R225, R96, 0x1, P3 ;  /* 0x00000060e1e17211 */ /* 0x000fc400018f0eff */
[----:B------:R-:W-:Y:S01]  /*5c70*/  IADD3 R242, P3, PT, R241, R97, RZ ;  /* 0x00000061f1f27210 */ /* 0x000fe20007f7e0ff */
[--C-:B------:R-:W-:Y:S01]  /*5c80*/  @!P4 IMAD.IADD R122, R122, 0x1, -R99.reuse ;  /* 0x000000017a7ac824 */ /* 0x100fe200078e0a63 */
[----:B------:R-:W-:Y:S02]  /*5c90*/  SEL R249, R161, R142, !P1 ;  /* 0x0000008ea1f97207 */ /* 0x000fe40004800000 */
[----:B------:R-:W-:Y:S02]  /*5ca0*/  ISETP.GT.U32.AND P4, PT, R99, R124, PT ;  /* 0x0000007c6300720c */ /* 0x000fe40003f84070 */
[----:B------:R-:W-:Y:S01]  /*5cb0*/  LEA.HI.X.SX32 R241, R241, R96, 0x1, P3 ;  /* 0x00000060f1f17211 */ /* 0x000fe200018f0eff */
[----:B------:R-:W-:Y:S01]  /*5cc0*/  @!P6 IMAD.IADD R121, R121, 0x1, -R99 ;  /* 0x000000017979e824 */ /* 0x000fe200078e0a63 */
[----:B------:R-:W-:Y:S01]  /*5cd0*/  ISETP.GT.U32.AND P3, PT, R99, R123, PT ;  /* 0x0000007b6300720c */ /* 0x000fe20003f64070 */
[----:B------:R-:W-:Y:S01]  /*5ce0*/  IMAD R249, R249, UR6, RZ ;  /* 0x00000006f9f97c24 */ /* 0x000fe2000f8e02ff */
[----:B------:R-:W-:Y:S01]  /*5cf0*/  SEL R142, R161, R143, !P1 ;  /* 0x0000008fa18e7207 */ /* 0x000fe20004800000 */
[----:B------:R-:W-:Y:S01]  /*5d00*/  @!P5 IMAD.MOV R121, RZ, RZ, -R121 ;  /* 0x000000ffff79d224 */ /* 0x000fe200078e0a79 */
[----:B------:R-:W-:-:S02]  /*5d10*/  ISETP.GE.AND P6, PT, R250, RZ, PT ;  /* 0x000000fffa00720c */ /* 0x000fc40003fc6270 */
[CC--:B------:R-:W-:Y:S01]  /*5d20*/  IADD3 R250, P5, PT, R249.reuse, R97.reuse, RZ ;  /* 0x00000061f9fa7210 */ /* 0x0c0fe20007fbe0ff */
[----:B------:R-:W-:Y:S01]  /*5d30*/  IMAD R142, R142, UR6, RZ ;  /* 0x000000068e8e7c24 */ /* 0x000fe2000f8e02ff */
[----:B------:R-:W-:Y:S01]  /*5d40*/  LOP3.LUT R12, R0, 0xc2, RZ, 0xfc, !PT ;  /* 0x000000c2000c7812 */ /* 0x000fe200078efcff */
[--C-:B------:R-:W-:Y:S01]  /*5d50*/  @!P4 IMAD.IADD R124, R124, 0x1, -R99.reuse ;  /* 0x000000017c7cc824 */ /* 0x100fe200078e0a63 */
[----:B------:R-:W-:Y:S02]  /*5d60*/  LEA.HI.X.SX32 R249, R249, R96, 0x1, P5 ;  /* 0x00000060f9f97211 */ /* 0x000fe400028f0eff */
[C---:B------:R-:W-:Y:S01]  /*5d70*/  IADD3 R15, P5, PT, R142.reuse, R97, RZ ;  /* 0x000000618e0f7210 */ /* 0x040fe20007fbe0ff */
[----:B------:R-:W-:Y:S01]  /*5d80*/  @!P3 IMAD.IADD R123, R123, 0x1, -R99 ;  /* 0x000000017b7bb824 */ /* 0x000fe200078e0a63 */
[----:B------:R-:W-:Y:S02]  /*5d90*/  IABS R107, R12 ;  /* 0x0000000c006b7213 */ /* 0x000fe40000000000 */
[----:B------:R-:W-:-:S02]  /*5da0*/  LEA.HI.X.SX32 R16, R142, R96, 0x1, P5 ;  /* 0x000000608e107211 */ /* 0x000fc400028f0eff */
[C---:B------:R-:W-:Y:S01]  /*5db0*/  ISETP.GT.U32.AND P5, PT, R99.reuse, R124, PT ;  /* 0x0000007c6300720c */ /* 0x040fe20003fa4070 */
[----:B------:R-:W-:Y:S01]  /*5dc0*/  IMAD.HI.U32 R80, R98, R107, RZ ;  /* 0x0000006b62507227 */ /* 0x000fe200078e00ff */
[----:B------:R-:W-:Y:S02]  /*5dd0*/  LOP3.LUT R198, R0, 0xda, RZ, 0xfc, !PT ;  /* 0x000000da00c67812 */ /* 0x000fe400078efcff */
[C---:B------:R-:W-:Y:S01]  /*5de0*/  ISETP.GT.U32.AND P3, PT, R99.reuse, R123, PT ;  /* 0x0000007b6300720c */ /* 0x040fe20003f64070 */
[----:B------:R-:W-:Y:S01]  /*5df0*/  @!P6 IMAD.MOV R122, RZ, RZ, -R122 ;  /* 0x000000ffff7ae224 */ /* 0x000fe200078e0a7a */
[----:B------:R-:W-:Y:S01]  /*5e00*/  IABS R88, R198 ;  /* 0x000000c600587213 */ /* 0x000fe20000000000 */
[----:B------:R-:W-:Y:S01]  /*5e10*/  IMAD.MOV R80, RZ, RZ, -R80 ;  /* 0x000000ffff507224 */ /* 0x000fe200078e0a50 */
[----:B------:R-:W-:Y:S02]  /*5e20*/  ISETP.GE.AND P6, PT, R162, RZ, PT ;  /* 0x000000ffa200720c */ /* 0x000fe40003fc6270 */
[C---:B------:R-:W-:Y:S01]  /*5e30*/  ISETP.GT.U32.AND P4, PT, R99.reuse, R125, PT ;  /* 0x0000007d6300720c */ /* 0x040fe20003f84070 */
[----:B------:R-:W-:Y:S01]  /*5e40*/  IMAD R107, R99, R80, R107 ;  /* 0x00000050636b7224 */ /* 0x000fe200078e026b */
[----:B------:R-:W-:Y:S01]  /*5e50*/  SEL R77, R161, R77, !P1 ;  /* 0x0000004da14d7207 */ /* 0x000fe20004800000 */
[----:B------:R-:W-:Y:S01]  /*5e60*/  IMAD.HI.U32 R80, R98, R88, RZ ;  /* 0x0000005862507227 */ /* 0x000fe200078e00ff */
[----:B------:R-:W-:-:S03]  /*5e70*/  LOP3.LUT R191, R0, 0xf2, RZ, 0xfc, !PT ;  /* 0x000000f200bf7812 */ /* 0x000fc600078efcff */
[--C-:B------:R-:W-:Y:S01]  /*5e80*/  @!P5 IMAD.IADD R124, R124, 0x1, -R99.reuse ;  /* 0x000000017c7cd824 */ /* 0x100fe200078e0a63 */
[----:B------:R-:W-:Y:S01]  /*5e90*/  ISETP.GE.AND P5, PT, R166, RZ, PT ;  /* 0x000000ffa600720c */ /* 0x000fe20003fa6270 */
[----:B------:R-:W-:Y:S01]  /*5ea0*/  IMAD.MOV R80, RZ, RZ, -R80 ;  /* 0x000000ffff507224 */ /* 0x000fe200078e0a50 */
[----:B------:R-:W-:Y:S01]  /*5eb0*/  IABS R87, R191 ;  /* 0x000000bf00577213 */ /* 0x000fe20000000000 */
[----:B------:R-:W-:Y:S01]  /*5ec0*/  @!P3 IMAD.IADD R123, R123, 0x1, -R99 ;  /* 0x000000017b7bb824 */ /* 0x000fe200078e0a63 */
[----:B------:R-:W-:Y:S01]  /*5ed0*/  LOP3.LUT R201, R0, 0xd2, RZ, 0xfc, !PT ;  /* 0x000000d200c97812 */ /* 0x000fe200078efcff */
[----:B------:R-:W-:Y:S02]  /*5ee0*/  IMAD R77, R77, UR6, RZ ;  /* 0x000000064d4d7c24 */ /* 0x000fe4000f8e02ff */
[----:B------:R-:W-:Y:S01]  /*5ef0*/  IMAD R88, R99, R80, R88 ;  /* 0x0000005063587224 */ /* 0x000fe200078e0258 */
[----:B------:R-:W-:Y:S01]  /*5f00*/  IABS R91, R201 ;  /* 0x000000c9005b7213 */ /* 0x000fe20000000000 */
[----:B------:R-:W-:Y:S01]  /*5f10*/  @!P6 IMAD.MOV R123, RZ, RZ, -R123 ;  /* 0x000000ffff7be224 */ /* 0x000fe200078e0a7b */
[----:B------:R-:W-:Y:S01]  /*5f20*/  IADD3 R9, P6, PT, R77, R97, RZ ;  /* 0x000000614d097210 */ /* 0x000fe20007fde0ff */
[----:B------:R-:W-:-:S04]  /*5f30*/  IMAD.HI.U32 R80, R98, R87, RZ ;  /* 0x0000005762507227 */ /* 0x000fc800078e00ff */
[----:B------:R-:W-:Y:S01]  /*5f40*/  @!P4 IMAD.IADD R125, R125, 0x1, -R99 ;  /* 0x000000017d7dc824 */ /* 0x000fe200078e0a63 */
[----:B------:R-:W-:Y:S01]  /*5f50*/  LEA.HI.X.SX32 R10, R77, R96, 0x1, P6 ;  /* 0x000000604d0a7211 */ /* 0x000fe200030f0eff */
[----:B------:R-:W-:Y:S01]  /*5f60*/  IMAD.MOV R80, RZ, RZ, -R80 ;  /* 0x000000ffff507224 */ /* 0x000fe200078e0a50 */
[--C-:B------:R-:W-:Y:S01]  /*5f70*/  LOP3.LUT R230, R100, 0x4, R101.reuse, 0xfe, !PT ;  /* 0x0000000464e67812 */ /* 0x100fe200078efe65 */
[----:B------:R-:W-:Y:S01]  /*5f80*/  IMAD.HI.U32 R79, R98, R91, RZ ;  /* 0x0000005b624f7227 */ /* 0x000fe200078e00ff */
[----:B------:R-:W-:Y:S02]  /*5f90*/  LOP3.LUT R11, R100, 0x1c, R101, 0xfe, !PT ;  /* 0x0000001c640b7812 */ /* 0x000fe400078efe65 */
[C---:B------:R-:W-:Y:S01]  /*5fa0*/  ISETP.GT.U32.AND P6, PT, R99.reuse, R125, PT ;  /* 0x0000007d6300720c */ /* 0x040fe20003fc4070 */
[----:B------:R-:W-:Y:S01]  /*5fb0*/  @!P5 IMAD.MOV R124, RZ, RZ, -R124 ;  /* 0x000000ffff7cd224 */ /* 0x000fe200078e0a7c */
[C---:B------:R-:W-:Y:S01]  /*5fc0*/  ISETP.GT.U32.AND P5, PT, R99.reuse, R127, PT ;  /* 0x0000007f6300720c */ /* 0x040fe20003fa4070 */
[----:B------:R-:W-:Y:S01]  /*5fd0*/  IMAD R87, R99, R80, R87 ;  /* 0x0000005063577224 */ /* 0x000fe200078e0257 */
[----:B------:R-:W-:Y:S01]  /*5fe0*/  IABS R85, R230 ;  /* 0x000000e600557213 */ /* 0x000fe20000000000 */
[----:B------:R-:W-:Y:S01]  /*5ff0*/  IMAD.MOV R79, RZ, RZ, -R79 ;  /* 0x000000ffff4f7224 */ /* 0x000fe200078e0a4f */
[----:B------:R-:W-:-:S02]  /*6000*/  IABS R80, R11 ;  /* 0x0000000b00507213 */ /* 0x000fc40000000000 */
[C---:B------:R-:W-:Y:S01]  /*6010*/  ISETP.GT.U32.AND P3, PT, R99.reuse, R126, PT ;  /* 0x0000007e6300720c */ /* 0x040fe20003f64070 */
[----:B------:R-:W-:Y:S01]  /*6020*/  IMAD R91, R99, R79, R91 ;  /* 0x0000004f635b7224 */ /* 0x000fe200078e025b */
[----:B------:R-:W-:Y:S01]  /*6030*/  SEL R147, R161, R74, !P1 ;  /* 0x0000004aa1937207 */ /* 0x000fe20004800000 */
[----:B------:R-:W-:Y:S01]  /*6040*/  IMAD.HI.U32 R79, R98, R85, RZ ;  /* 0x00000055624f7227 */ /* 0x000fe200078e00ff */
[----:B------:R-:W-:-:S03]  /*6050*/  LOP3.LUT R205, R100, 0x14, R101, 0xfe, !PT ;  /* 0x0000001464cd7812 */ /* 0x000fc600078efe65 */
[----:B------:R-:W-:Y:S01]  /*6060*/  IMAD.HI.U32 R71, R98, R80, RZ ;  /* 0x0000005062477227 */ /* 0x000fe200078e00ff */
[----:B------:R0:W-:Y:S01]  /*6070*/  STL [R1+0x28c], R7 ;  /* 0x00028c0701007387 */ /* 0x0001e20000100800 */
[----:B------:R-:W-:Y:S02]  /*6080*/  IABS R83, R205 ;  /* 0x000000cd00537213 */ /* 0x000fe40000000000 */
[----:B------:R-:W-:Y:S02]  /*6090*/  IMAD R147, R147, UR6, RZ ;  /* 0x0000000693937c24 */ /* 0x000fe4000f8e02ff */
[----:B------:R-:W-:Y:S02]  /*60a0*/  IMAD.MOV R79, RZ, RZ, -R79 ;  /* 0x000000ffff4f7224 */ /* 0x000fe400078e0a4f */
[----:B------:R-:W-:Y:S02]  /*60b0*/  IMAD.MOV R71, RZ, RZ, -R71 ;  /* 0x000000ffff477224 */ /* 0x000fe400078e0a47 */
[----:B------:R-:W-:Y:S01]  /*60c0*/  @!P6 IMAD.IADD R125, R125, 0x1, -R99 ;  /* 0x000000017d7de824 */ /* 0x000fe200078e0a63 */
[----:B0-----:R-:W-:Y:S01]  /*60d0*/  LOP3.LUT R7, R100, 0x24, R101, 0xfe, !PT ;  /* 0x0000002464077812 */ /* 0x001fe200078efe65 */
[----:B------:R-:W-:Y:S01]  /*60e0*/  IMAD.MOV.U32 R167, RZ, RZ, R221 ;  /* 0x000000ffffa77224 */ /* 0x000fe200078e00dd */
[----:B------:R-:W-:Y:S01]  /*60f0*/  ISETP.GT.U32.AND P6, PT, R99, R128, PT ;  /* 0x000000806300720c */ /* 0x000fe20003fc4070 */
[----:B------:R-:W-:Y:S01]  /*6100*/  @!P5 IMAD.IADD R127, R127, 0x1, -R99 ;  /* 0x000000017f7fd824 */ /* 0x000fe200078e0a63 */
[----:B------:R-:W-:Y:S01]  /*6110*/  IADD3 R25, P5, PT, R147, R97, RZ ;  /* 0x0000006193197210 */ /* 0x000fe20007fbe0ff */
[----:B------:R-:W-:-:S02]  /*6120*/  IMAD R85, R99, R79, R85 ;  /* 0x0000004f63557224 */ /* 0x000fc400078e0255 */
[----:B------:R-:W-:Y:S01]  /*6130*/  IMAD R80, R99, R71, R80 ;  /* 0x0000004763507224 */ /* 0x000fe200078e0250 */
[----:B------:R-:W-:Y:S01]  /*6140*/  IABS R71, R7 ;  /* 0x0000000700477213 */ /* 0x000fe20000000000 */
[----:B------:R-:W-:Y:S01]  /*6150*/  IMAD.HI.U32 R79, R98, R83, RZ ;  /* 0x00000053624f7227 */ /* 0x000fe200078e00ff */
[----:B------:R-:W-:-:S03]  /*6160*/  LEA.HI.X.SX32 R26, R147, R96, 0x1, P5 ;  /* 0x00000060931a7211 */ /* 0x000fc600028f0eff */
[----:B------:R-:W-:Y:S01]  /*6170*/  @!P3 IMAD.IADD R126, R126, 0x1, -R99 ;  /* 0x000000017e7eb824 */ /* 0x000fe200078e0a63 */
[----:B------:R-:W-:Y:S01]  /*6180*/  ISETP.GE.AND P3, PT, R167, RZ, PT ;  /* 0x000000ffa700720c */ /* 0x000fe20003f66270 */
[----:B------:R-:W-:Y:S01]  /*6190*/  IMAD.MOV.U32 R162, RZ, RZ, R163 ;  /* 0x000000ffffa27224 */ /* 0x000fe200078e00a3 */
[----:B------:R-:W-:Y:S01]  /*61a0*/  ISETP.GT.U32.AND P5, PT, R99, R127, PT ;  /* 0x0000007f6300720c */ /* 0x000fe20003fa4070 */
[----:B------:R-:W-:Y:S01]  /*61b0*/  IMAD.MOV.U32 R163, RZ, RZ, R237 ;  /* 0x000000ffffa37224 */ /* 0x000fe200078e00ed */
[C---:B------:R-:W-:Y:S01]  /*61c0*/  LOP3.LUT R237, R100.reuse, 0x44, R101, 0xfe, !PT ;  /* 0x0000004464ed7812 */ /* 0x040fe200078efe65 */
[----:B------:R-:W-:Y:S01]  /*61d0*/  IMAD.MOV R79, RZ, RZ, -R79 ;  /* 0x000000ffff4f7224 */ /* 0x000fe200078e0a4f */
[----:B------:R-:W-:Y:S01]  /*61e0*/  LOP3.LUT R3, R100, 0x2c, R101, 0xfe, !PT ;  /* 0x0000002c64037812 */ /* 0x000fe200078efe65 */
[----:B------:R-:W-:Y:S01]  /*61f0*/  IMAD.HI.U32 R81, R98, R71, RZ ;  /* 0x0000004762517227 */ /* 0x000fe200078e00ff */
[----:B------:R-:W-:-:S03]  /*6200*/  IABS R142, R237 ;  /* 0x000000ed008e7213 */ /* 0x000fc60000000000 */
[C---:B------:R-:W-:Y:S01]  /*6210*/  IMAD R83, R99.reuse, R79, R83 ;  /* 0x0000004f63537224 */ /* 0x040fe200078e0253 */
[----:B------:R-:W-:Y:S01]  /*6220*/  IABS R79, R3 ;  /* 0x00000003004f7213 */ /* 0x000fe20000000000 */
[----:B------:R-:W-:Y:S01]  /*6230*/  IMAD.MOV R81, RZ, RZ, -R81 ;  /* 0x000000ffff517224 */ /* 0x000fe200078e0a51 */
[----:B------:R-:W-:Y:S01]  /*6240*/  LOP3.LUT R221, R100, 0x3c, R101, 0xfe, !PT ;  /* 0x0000003c64dd7812 */ /* 0x000fe200078efe65 */
[----:B------:R-:W-:Y:S01]  /*6250*/  @!P6 IMAD.IADD R128, R128, 0x1, -R99 ;  /* 0x000000018080e824 */ /* 0x000fe200078e0a63 */
[----:B------:R-:W-:Y:S01]  /*6260*/  LOP3.LUT R214, R100, 0x34, R101, 0xfe, !PT ;  /* 0x0000003464d67812 */ /* 0x000fe200078efe65 */
[C---:B------:R-:W-:Y:S01]  /*6270*/  IMAD R81, R99.reuse, R81, R71 ;  /* 0x0000005163517224 */ /* 0x040fe200078e0247 */
[----:B------:R-:W-:Y:S01]  /*6280*/  IABS R77, R221 ;  /* 0x000000dd004d7213 */ /* 0x000fe20000000000 */
[----:B------:R-:W-:Y:S01]  /*6290*/  IMAD.HI.U32 R74, R98, R142, RZ ;  /* 0x0000008e624a7227 */ /* 0x000fe200078e00ff */
[----:B------:R-:W-:-:S03]  /*62a0*/  ISETP.GT.U32.AND P6, PT, R99, R128, PT ;  /* 0x000000806300720c */ /* 0x000fc60003fc4070 */
[----:B------:R-:W-:-:S04]  /*62b0*/  IMAD.HI.U32 R71, R98, R79, RZ ;  /* 0x0000004f62477227 */ /* 0x000fc800078e00ff */
[----:B------:R-:W-:Y:S01]  /*62c0*/  @!P3 IMAD.MOV R125, RZ, RZ, -R125 ;  /* 0x000000ffff7db224 */ /* 0x000fe200078e0a7d */
[----:B------:R-:W-:Y:S01]  /*62d0*/  ISETP.GT.U32.AND P3, PT, R99, R129, PT ;  /* 0x000000816300720c */ /* 0x000fe20003f64070 */
[----:B------:R-:W-:Y:S01]  /*62e0*/  IMAD.MOV R74, RZ, RZ, -R74 ;  /* 0x000000ffff4a7224 */ /* 0x000fe200078e0a4a */
[----:B------:R-:W-:Y:S01]  /*62f0*/  IABS R78, R214 ;  /* 0x000000d6004e7213 */ /* 0x000fe20000000000 */
[----:B------:R-:W-:Y:S01]  /*6300*/  @!P5 IMAD.IADD R127, R127, 0x1, -R99 ;  /* 0x000000017f7fd824 */ /* 0x000fe200078e0a63 */
[----:B------:R-:W-:Y:S01]  /*6310*/  ISETP.GE.AND P5, PT, R252, RZ, PT ;  /* 0x000000fffc00720c */ /* 0x000fe20003fa6270 */
[----:B------:R-:W-:Y:S02]  /*6320*/  IMAD.MOV R71, RZ, RZ, -R71 ;  /* 0x000000ffff477224 */ /* 0x000fe400078e0a47 */
[----:B------:R-:W-:Y:S01]  /*6330*/  IMAD.HI.U32 R143, R98, R77, RZ ;  /* 0x0000004d628f7227 */ /* 0x000fe200078e00ff */
[----:B------:R-:W-:Y:S03]  /*6340*/  STL [R1+0x554], R14 ;  /* 0x0005540e01007387 */ /* 0x000fe60000100800 */
[----:B------:R-:W-:Y:S01]  /*6350*/  IMAD R74, R99, R74, R142 ;  /* 0x0000004a634a7224 */ /* 0x000fe200078e028e */
[----:B------:R-:W-:Y:S01]  /*6360*/  SEL R142, R161, R76, !P1 ;  /* 0x0000004ca18e7207 */ /* 0x000fe20004800000 */
[----:B------:R-:W-:Y:S01]  /*6370*/  IMAD R79, R99, R71, R79 ;  /* 0x00000047634f7224 */ /* 0x000fe200078e024f */
[----:B------:R-:W-:Y:S01]  /*6380*/  LOP3.LUT R164, R100, 0x54, R101, 0xfe, !PT ;  /* 0x0000005464a47812 */ /* 0x000fe200078efe65 */
[----:B------:R-:W-:Y:S01]  /*6390*/  IMAD.HI.U32 R71, R98, R78, RZ ;  /* 0x0000004e62477227 */ /* 0x000fe200078e00ff */
[----:B------:R-:W-:Y:S03]  /*63a0*/  STL [R1+0x550], R13 ;  /* 0x0005500d01007387 */ /* 0x000fe60000100800 */
[----:B------:R-:W-:Y:S01]  /*63b0*/  IMAD.MOV R143, RZ, RZ, -R143 ;  /* 0x000000ffff8f7224 */ /* 0x000fe200078e0a8f */
[----:B------:R-:W-:Y:S01]  /*63c0*/  STL [R1+0x54c], R12 ;  /* 0x00054c0c01007387 */ /* 0x000fe20000100800 */
[----:B------:R-:W-:-:S02]  /*63d0*/  IMAD.MOV R71, RZ, RZ, -R71 ;  /* 0x000000ffff477224 */ /* 0x000fc400078e0a47 */
[----:B------:R-:W-:Y:S01]  /*63e0*/  IMAD R77, R99, R143, R77 ;  /* 0x0000008f634d7224 */ /* 0x000fe200078e024d */
[----:B------:R-:W-:Y:S01]  /*63f0*/  STL [R1+0x548], R176 ;  /* 0x000548b001007387 */ /* 0x000fe20000100800 */
[--C-:B------:R-:W-:Y:S01]  /*6400*/  @!P6 IMAD.IADD R128, R128, 0x1, -R99.reuse ;  /* 0x000000018080e824 */ /* 0x100fe200078e0a63 */
[----:B------:R-:W-:Y:S01]  /*6410*/  IABS R143, R164 ;  /* 0x000000a4008f7213 */ /* 0x000fe20000000000 */
[----:B------:R-:W-:Y:S01]  /*6420*/  IMAD R142, R142, UR6, RZ ;  /* 0x000000068e8e7c24 */ /* 0x000fe2000f8e02ff */
[----:B------:R-:W-:Y:S01]  /*6430*/  STL [R1+0x544], R201 ;  /* 0x000544c901007387 */ /* 0x000fe20000100800 */
[----:B------:R-:W-:-:S03]  /*6440*/  @!P3 IMAD.IADD R129, R129, 0x1, -R99 ;  /* 0x000000018181b824 */ /* 0x000fc600078e0a63 */
[----:B------:R-:W-:Y:S01]  /*6450*/  STL [R1+0x540], R198 ;  /* 0x000540c601007387 */ /* 0x000fe20000100800 */
[----:B------:R-:W-:Y:S01]  /*6460*/  IMAD R78, R99, R71, R78 ;  /* 0x00000047634e7224 */ /* 0x000fe200078e024e */
[----:B------:R-:W-:Y:S01]  /*6470*/  SEL R71, R161, R75, !P1 ;  /* 0x0000004ba1477207 */ /* 0x000fe20004800000 */
[----:B------:R-:W-:Y:S01]  /*6480*/  @!P5 IMAD.MOV R128, RZ, RZ, -R128 ;  /* 0x000000ffff80d224 */ /* 0x000fe200078e0a80 */
[----:B------:R-:W-:Y:S01]  /*6490*/  STL [R1+0x53c], R186 ;  /* 0x00053cba01007387 */ /* 0x000fe20000100800 */
[----:B------:R-:W-:Y:S01]  /*64a0*/  IADD3 R23, P5, PT, R142, R97, RZ ;  /* 0x000000618e177210 */ /* 0x000fe20007fbe0ff */
[----:B------:R-:W-:Y:S02]  /*64b0*/  IMAD.MOV.U32 R76, RZ, RZ, R143 ;  /* 0x000000ffff4c7224 */ /* 0x000fe400078e008f */
[----:B------:R-:W-:Y:S01]  /*64c0*/  STL [R1+0x538], R178 ;  /* 0x000538b201007387 */ /* 0x000fe20000100800 */
[----:B------:R-:W-:-:S03]  /*64d0*/  ISETP.GT.U32.AND P3, PT, R99, R129, PT ;  /* 0x000000816300720c */ /* 0x000fc60003f64070 */
[----:B------:R-:W-:Y:S01]  /*64e0*/  STL [R1+0x534], R191 ;  /* 0x000534bf01007387 */ /* 0x000fe20000100800 */
[----:B------:R-:W-:-:S03]  /*64f0*/  LEA.HI.X.SX32 R24, R142, R96, 0x1, P5 ;  /* 0x000000608e187211 */ /* 0x000fc600028f0eff */
[----:B------:R-:W-:Y:S01]  /*6500*/  STL [R1+0x530], R183 ;  /* 0x000530b701007387 */ /* 0x000fe20000100800 */
[----:B------:R-:W-:-:S03]  /*6510*/  IMAD R71, R71, UR6, RZ ;  /* 0x0000000647477c24 */ /* 0x000fc6000f8e02ff */
[----:B------:R-:W-:Y:S01]  /*6520*/  STL [R1+0x4a8], R230 ;  /* 0x0004a8e601007387 */ /* 0x000fe20000100800 */
[----:B------:R-:W-:Y:S01]  /*6530*/  IMAD.HI.U32 R143, R98, R76, RZ ;  /* 0x0000004c628f7227 */ /* 0x000fe200078e00ff */
[----:B------:R-:W-:Y:S02]  /*6540*/  ISETP.GE.AND P5, PT, R251, RZ, PT ;  /* 0x000000fffb00720c */ /* 0x000fe40003fa6270 */
[----:B------:R-:W-:Y:S04]  /*6550*/  STL [R1+0x4a4], R159 ;  /* 0x0004a49f01007387 */ /* 0x000fe80000100800 */
[----:B------:R-:W-:Y:S04]  /*6560*/  STL [R1+0x4a0], R205 ;  /* 0x0004a0cd01007387 */ /* 0x000fe80000100800 */
[----:B------:R-:W-:Y:S01]  /*6570*/  STL [R1+0x49c], R11 ;  /* 0x00049c0b01007387 */ /* 0x000fe20000100800 */
[----:B------:R-:W-:-:S03]  /*6580*/  IMAD.MOV R143, RZ, RZ, -R143 ;  /* 0x000000ffff8f7224 */ /* 0x000fc600078e0a8f */
[----:B------:R-:W-:Y:S01]  /*6590*/  STL [R1+0x34c], R17 ;  /* 0x00034c1101007387 */ /* 0x000fe20000100800 */
[----:B------:R-:W-:-:S03]  /*65a0*/  SEL R70, R161, R70, !P1 ;  /* 0x00000046a1467207 */ /* 0x000fc60004800000 */
[----:B------:R-:W-:Y:S01]  /*65b0*/  STL [R1+0x348], R18 ;  /* 0x0003481201007387 */ /* 0x000fe20000100800 */
[----:B------:R-:W-:-:S03]  /*65c0*/  IADD3 R27, P4, PT, R71, R97, RZ ;  /* 0x00000061471b7210 */ /* 0x000fc60007f9e0ff */
[----:B------:R-:W-:Y:S04]  /*65d0*/  STL [R1+0x498], R7 ;  /* 0x0004980701007387 */ /* 0x000fe80000100800 */
[----:B------:R-:W-:Y:S01]  /*65e0*/  STL [R1+0x494], R3 ;  /* 0x0004940301007387 */ /* 0x000fe20000100800 */
[----:B------:R-:W-:-:S03]  /*65f0*/  LOP3.LUT R165, R100, 0x4c, R101, 0xfe, !PT ;  /* 0x0000004c64a57812 */ /* 0x000fc600078efe65 */
[----:B------:R-:W-:Y:S01]  /*6600*/  STL [R1+0x490], R214 ;  /* 0x000490d601007387 */ /* 0x000fe20000100800 */
[----:B------:R-:W-:-:S03]  /*6610*/  IMAD R76, R99, R143, R76 ;  /* 0x0000008f634c7224 */ /* 0x000fc600078e024c */
[----:B------:R-:W-:Y:S01]  /*6620*/  STL [R1+0x14], R15 ;  /* 0x0000140f01007387 */ /* 0x000fe20000100800 */
[----:B------:R-:W-:Y:S01]  /*6630*/  LEA.HI.X.SX32 R28, R71, R96, 0x1, P4 ;  /* 0x00000060471c7211 */ /* 0x000fe200020f0eff */
[----:B------:R-:W-:Y:S02]  /*6640*/  @!P3 IMAD.IADD R129, R129, 0x1, -R99 ;  /* 0x000000018181b824 */ /* 0x000fe400078e0a63 */
[----:B------:R-:W-:Y:S01]  /*6650*/  STL [R1+0x10], R16 ;  /* 0x0000101001007387 */ /* 0x000fe20000100800 */
[----:B------:R-:W-:-:S03]  /*6660*/  IMAD R143, R70, UR6, RZ ;  /* 0x00000006468f7c24 */ /* 0x000fc6000f8e02ff */
[----:B------:R-:W-:Y:S04]  /*6670*/  STL [R1+0x48c], R221 ;  /* 0x00048cdd01007387 */ /* 0x000fe80000100800 */
[----:B------:R-:W-:Y:S01]  /*6680*/  STL [R1+0x488], R237 ;  /* 0x000488ed01007387 */ /* 0x000fe20000100800 */
[----:B------:R-:W-:-:S03]  /*6690*/  LOP3.LUT R144, R100, 0x5c, R101, 0xfe, !PT ;  /* 0x0000005c64907812 */ /* 0x000fc600078efe65 */
[----:B------:R-:W-:Y:S01]  /*66a0*/  STL [R1+0x34], R9 ;  /* 0x0000340901007387 */ /* 0x000fe20000100800 */
[----:B------:R-:W-:-:S03]  /*66b0*/  @!P5 IMAD.MOV R129, RZ, RZ, -R129 ;  /* 0x000000ffff81d224 */ /* 0x000fc600078e0a81 */
[----:B------:R-:W-:Y:S01]  /*66c0*/  STL [R1+0x30], R10 ;  /* 0x0000300a01007387 */ /* 0x000fe20000100800 */
[----:B------:R-:W-:-:S03]  /*66d0*/  IADD3 R21, P5, PT, R143, R97, RZ ;  /* 0x000000618f157210 */ /* 0x000fc60007fbe0ff */
[----:B------:R-:W-:Y:S01]  /*66e0*/  STL [R1+0x54], R27 ;  /* 0x0000541b01007387 */ /* 0x000fe20000100800 */
[----:B------:R-:W-:-:S03]  /*66f0*/  LOP3.LUT R4, R100, 0x64, R101, 0xfe, !PT ;  /* 0x0000006464047812 */ /* 0x000fc600078efe65 */
[----:B------:R-:W-:Y:S04]  /*6700*/  STL [R1+0x484], R165 ;  /* 0x000484a501007387 */ /* 0x000fe80000100800 */
[----:B------:R-:W-:Y:S01]  /*6710*/  STL [R1+0x50], R28 ;  /* 0x0000501c01007387 */ /* 0x000fe20000100800 */
[----:B------:R-:W-:-:S03]  /*6720*/  LEA.HI.X.SX32 R22, R143, R96, 0x1, P5 ;  /* 0x000000608f167211 */ /* 0x000fc600028f0eff */
[----:B------:R-:W-:Y:S04]  /*6730*/  STL [R1+0x74], R25 ;  /* 0x0000741901007387 */ /* 0x000fe80000100800 */
[----:B------:R-:W-:Y:S04]  /*6740*/  STL [R1+0x70], R26 ;  /* 0x0000701a01007387 */ /* 0x000fe80000100800 */
[----:B------:R-:W-:Y:S04]  /*6750*/  STL [R1+0x480], R164 ;  /* 0x000480a401007387 */ /* 0x000fe80000100800 */
[----:B------:R-:W-:Y:S04]  /*6760*/  STL [R1+0x47c], R144 ;  /* 0x00047c9001007387 */ /* 0x000fe80000100800 */
[----:B------:R-:W-:Y:S01]  /*6770*/  STL [R1+0x94], R23 ;  /* 0x0000941701007387 */ /* 0x000fe20000100800 */
[----:B------:R-:W-:-:S03]  /*6780*/  LOP3.LUT R145, R100, 0x6c, R101, 0xfe, !PT ;  /* 0x0000006c64917812 */ /* 0x000fc600078efe65 */
[----:B------:R-:W-:Y:S01]  /*6790*/  STL [R1+0x90], R24 ;  /* 0x0000901801007387 */ /* 0x000fe20000100800 */
[----:B------:R-:W-:-:S03]  /*67a0*/  LOP3.LUT R146, R100, 0x74, R101, 0xfe, !PT ;  /* 0x0000007464927812 */ /* 0x000fc600078efe65 */
[----:B------:R0:W-:Y:S04]  /*67b0*/  STL [R1+0x478], R4 ;  /* 0x0004780401007387 */ /* 0x0001e80000100800 */
[----:B------:R-:W-:Y:S04]  /*67c0*/  STL [R1+0xb4], R21 ;  /* 0x0000b41501007387 */ /* 0x000fe80000100800 */
[----:B------:R-:W-:Y:S04]  /*67d0*/  STL [R1+0xb0], R22 ;  /* 0x0000b01601007387 */ /* 0x000fe80000100800 */
[----:B------:R-:W2:Y:S01]  /*67e0*/  LDL R101, [R1+0x478] ;  /* 0x0004780001657983 */ /* 0x000ea20000100800 */
[----:B------:R-:W-:-:S13]  /*67f0*/  ISETP.GT.U32.AND P4, PT, R99, R126, PT ;  /* 0x0000007e6300720c */ /* 0x000fda0003f84070 */
[----:B------:R-:W-:Y:S01]  /*6800*/  @!P4 IMAD.IADD R126, R126, 0x1, -R99 ;  /* 0x000000017e7ec824 */ /* 0x000fe200078e0a63 */
[----:B------:R-:W-:Y:S02]  /*6810*/  ISETP.GE.AND P4, PT, R162, RZ, PT ;  /* 0x000000ffa200720c */ /* 0x000fe40003f86270 */
[----:B------:R-:W-:-:S11]  /*6820*/  ISETP.GT.U32.AND P6, PT, R99, R130, PT ;  /* 0x000000826300720c */ /* 0x000fd60003fc4070 */
[----:B------:R-:W-:Y:S01]  /*6830*/  @!P4 IMAD.MOV R126, RZ, RZ, -R126 ;  /* 0x000000ffff7ec224 */ /* 0x000fe200078e0a7e */
[----:B------:R-:W-:Y:S01]  /*6840*/  ISETP.GE.AND P4, PT, R163, RZ, PT ;  /* 0x000000ffa300720c */ /* 0x000fe20003f86270 */
[----:B------:R-:W-:Y:S01]  /*6850*/  @!P6 IMAD.IADD R130, R130, 0x1, -R99 ;  /* 0x000000018282e824 */ /* 0x000fe200078e0a63 */
[----:B------:R-:W-:-:S11]  /*6860*/  ISETP.GT.U32.AND P3, PT, R99, R132, PT ;  /* 0x000000846300720c */ /* 0x000fd60003f64070 */
[----:B------:R-:W-:Y:S01]  /*6870*/  @!P4 IMAD.MOV R127, RZ, RZ, -R127 ;  /* 0x000000ffff7fc224 */ /* 0x000fe200078e0a7f */
[C---:B------:R-:W-:Y:S02]  /*6880*/  ISETP.GT.U32.AND P4, PT, R99.reuse, R131, PT ;  /* 0x000000836300720c */ /* 0x040fe40003f84070 */
[----:B------:R-:W-:Y:S01]  /*6890*/  ISETP.GT.U32.AND P6, PT, R99, R130, PT ;  /* 0x000000826300720c */ /* 0x000fe20003fc4070 */
[----:B------:R-:W-:Y:S01]  /*68a0*/  @!P3 IMAD.IADD R132, R132, 0x1, -R99 ;  /* 0x000000018484b824 */ /* 0x000fe200078e0a63 */
[----:B------:R-:W-:-:S09]  /*68b0*/  ISETP.GE.AND P3, PT, R243, RZ, PT ;  /* 0x000000fff300720c */ /* 0x000fd20003f66270 */
[--C-:B------:R-:W-:Y:S02]  /*68c0*/  @!P4 IMAD.IADD R131, R131, 0x1, -R99.reuse ;  /* 0x000000018383c824 */ /* 0x100fe400078e0a63 */
[----:B------:R-:W-:-:S03]  /*68d0*/  @!P6 IMAD.IADD R130, R130, 0x1, -R99 ;  /* 0x000000018282e824 */ /* 0x000fc600078e0a63 */
[C---:B------:R-:W-:Y:S02]  /*68e0*/  ISETP.GT.U32.AND P4, PT, R99.reuse, R131, PT ;  /* 0x000000836300720c */ /* 0x040fe40003f84070 */
[----:B------:R-:W-:Y:S02]  /*68f0*/  ISETP.GE.AND P6, PT, R244, RZ, PT ;  /* 0x000000fff400720c */ /* 0x000fe40003fc6270 */
[----:B------:R-:W-:Y:S02]  /*6900*/  ISETP.GT.U32.AND P5, PT, R99, R132, PT ;  /* 0x000000846300720c */ /* 0x000fe40003fa4070 */
[----:B------:R-:W-:-:S07]  /*6910*/  IABS R75, R165 ;  /* 0x000000a5004b7213 */ /* 0x000fce0000000000 */
[----:B------:R-:W-:Y:S02]  /*6920*/  @!P4 IMAD.IADD R131, R131, 0x1, -R99 ;  /* 0x000000018383c824 */ /* 0x000fe400078e0a63 */
[----:B------:R-:W-:Y:S01]  /*6930*/  @!P6 IMAD.MOV R130, RZ, RZ, -R130 ;  /* 0x000000ffff82e224 */ /* 0x000fe200078e0a82 */
[C---:B------:R-:W-:Y:S01]  /*6940*/  ISETP.GT.U32.AND P6, PT, R99.reuse, R133, PT ;  /* 0x000000856300720c */ /* 0x040fe20003fc4070 */
[----:B------:R-:W-:Y:S01]  /*6950*/  @!P3 IMAD.MOV R131, RZ, RZ, -R131 ;  /* 0x000000ffff83b224 */ /* 0x000fe200078e0a83 */
[C---:B------:R-:W-:Y:S01]  /*6960*/  ISETP.GT.U32.AND P3, PT, R99.reuse, R134, PT ;  /* 0x000000866300720c */ /* 0x040fe20003f64070 */
[----:B------:R-:W-:Y:S01]  /*6970*/  @!P5 IMAD.IADD R132, R132, 0x1, -R99 ;  /* 0x000000018484d824 */ /* 0x000fe200078e0a63 */
[----:B------:R-:W-:Y:S01]  /*6980*/  ISETP.GT.U32.AND P5, PT, R99, R135, PT ;  /* 0x000000876300720c */ /* 0x000fe20003fa4070 */
[----:B------:R-:W-:Y:S01]  /*6990*/  IMAD.HI.U32 R71, R98, R75, RZ ;  /* 0x0000004b62477227 */ /* 0x000fe200078e00ff */
[C---:B------:R-:W-:Y:S02]  /*69a0*/  SEL R143, R161.reuse, R73, !P1 ;  /* 0x00000049a18f7207 */ /* 0x040fe40004800000 */
[----:B------:R-:W-:Y:S01]  /*69b0*/  SEL R148, R161, R72, !P1 ;  /* 0x00000048a1947207 */ /* 0x000fe20004800000 */
[----:B------:R-:W-:-:S02]  /*69c0*/  IMAD.MOV R71, RZ, RZ, -R71 ;  /* 0x000000ffff477224 */ /* 0x000fc400078e0a47 */
[----:B------:R-:W-:Y:S02]  /*69d0*/  IMAD R143, R143, UR6, RZ ;  /* 0x000000068f8f7c24 */ /* 0x000fe4000f8e02ff */
[----:B------:R-:W-:Y:S02]  /*69e0*/  IMAD R148, R148, UR6, RZ ;  /* 0x0000000694947c24 */ /* 0x000fe4000f8e02ff */
[----:B------:R-:W-:Y:S02]  /*69f0*/  @!P6 IMAD.IADD R133, R133, 0x1, -R99 ;  /* 0x000000018585e824 */ /* 0x000fe400078e0a63 */
[----:B------:R-:W-:Y:S01]  /*6a00*/  IMAD R75, R99, R71, R75 ;  /* 0x00000047634b7224 */ /* 0x000fe200078e024b */
[----:B------:R-:W-:Y:S01]  /*6a10*/  IABS R71, R144 ;  /* 0x0000009000477213 */ /* 0x000fe20000000000 */
[--C-:B------:R-:W-:Y:S01]  /*6a20*/  @!P3 IMAD.IADD R134, R134, 0x1, -R99.reuse ;  /* 0x000000018686b824 */ /* 0x100fe200078e0a63 */
[-C--:B0-----:R-:W-:Y:S01]  /*6a30*/  IADD3 R4, P3, PT, R143, R97.reuse, RZ ;  /* 0x000000618f047210 */ /* 0x081fe20007f7e0ff */
[----:B------:R-:W-:Y:S01]  /*6a40*/  @!P5 IMAD.IADD R135, R135, 0x1, -R99 ;  /* 0x000000018787d824 */ /* 0x000fe200078e0a63 */
[----:B------:R-:W-:-:S02]  /*6a50*/  IADD3 R6, P6, PT, R148, R97, RZ ;  /* 0x0000006194067210 */ /* 0x000fc40007fde0ff */
[----:B------:R-:W-:Y:S01]  /*6a60*/  ISETP.GT.U32.AND P5, PT, R99, R133, PT ;  /* 0x000000856300720c */ /* 0x000fe20003fa4070 */
[----:B------:R-:W-:Y:S01]  /*6a70*/  IMAD.HI.U32 R142, R98, R71, RZ ;  /* 0x00000047628e7227 */ /* 0x000fe200078e00ff */
[-C--:B------:R-:W-:Y:S02]  /*6a80*/  LEA.HI.X.SX32 R5, R143, R96.reuse, 0x1, P3 ;  /* 0x000000608f057211 */ /* 0x080fe400018f0eff */
[C---:B------:R-:W-:Y:S02]  /*6a90*/  ISETP.GT.U32.AND P3, PT, R99.reuse, R135, PT ;  /* 0x000000876300720c */ /* 0x040fe40003f64070 */
[----:B------:R-:W-:Y:S02]  /*6aa0*/  LEA.HI.X.SX32 R8, R148, R96, 0x1, P6 ;  /* 0x0000006094087211 */ /* 0x000fe400030f0eff */
[----:B------:R-:W-:Y:S01]  /*6ab0*/  ISETP.GT.U32.AND P6, PT, R99, R134, PT ;  /* 0x000000866300720c */ /* 0x000fe20003fc4070 */
[----:B------:R-:W-:Y:S01]  /*6ac0*/  IMAD.MOV R142, RZ, RZ, -R142 ;  /* 0x000000ffff8e7224 */ /* 0x000fe200078e0a8e */
[----:B------:R-:W-:-:S03]  /*6ad0*/  IABS R147, R146 ;  /* 0x0000009200937213 */ /* 0x000fc60000000000 */
[----:B------:R-:W-:Y:S01]  /*6ae0*/  IMAD R70, R99, R142, R71 ;  /* 0x0000008e63467224 */ /* 0x000fe200078e0247 */
[----:B------:R-:W-:Y:S01]  /*6af0*/  IABS R142, R145 ;  /* 0x00000091008e7213 */ /* 0x000fe20000000000 */
[--C-:B------:R-:W-:Y:S01]  /*6b00*/  @!P5 IMAD.IADD R133, R133, 0x1, -R99.reuse ;  /* 0x000000018585d824 */ /* 0x100fe200078e0a63 */
[----:B------:R-:W-:Y:S01]  /*6b10*/  ISETP.GE.AND P5, PT, R228, RZ, PT ;  /* 0x000000ffe400720c */ /* 0x000fe20003fa6270 */
[----:B------:R-:W-:Y:S01]  /*6b20*/  @!P3 IMAD.IADD R135, R135, 0x1, -R99 ;  /* 0x000000018787b824 */ /* 0x000fe200078e0a63 */
[----:B------:R-:W-:Y:S01]  /*6b30*/  ISETP.LT.AND P3, PT, R2, R92, P0 ;  /* 0x0000005c0200720c */ /* 0x000fe20000761270 */
[----:B------:R-:W-:Y:S02]  /*6b40*/  IMAD.MOV.U32 R72, RZ, RZ, R142 ;  /* 0x000000ffff487224 */ /* 0x000fe400078e008e */
[----:B------:R-:W-:Y:S02]  /*6b50*/  IMAD.MOV.U32 R73, RZ, RZ, R147 ;  /* 0x000000ffff497224 */ /* 0x000fe400078e0093 */
[----:B------:R-:W-:Y:S01]  /*6b60*/  @!P6 IMAD.IADD R134, R134, 0x1, -R99 ;  /* 0x000000018686e824 */ /* 0x000fe200078e0a63 */
[----:B------:R-:W-:Y:S01]  /*6b70*/  ISETP.GE.AND P6, PT, R227, RZ, PT ;  /* 0x000000ffe300720c */ /* 0x000fe20003fc6270 */
[----:B------:R-:W-:-:S04]  /*6b80*/  IMAD.HI.U32 R142, R98, R72, RZ ;  /* 0x00000048628e7227 */ /* 0x000fc800078e00ff */
[----:B------:R-:W-:-:S04]  /*6b90*/  IMAD.HI.U32 R143, R98, R73, RZ ;  /* 0x00000049628f7227 */ /* 0x000fc800078e00ff */
[----:B------:R-:W-:Y:S02]  /*6ba0*/  IMAD.MOV R142, RZ, RZ, -R142 ;  /* 0x000000ffff8e7224 */ /* 0x000fe400078e0a8e */
[----:B------:R-:W-:Y:S01]  /*6bb0*/  IMAD.MOV R143, RZ, RZ, -R143 ;  /* 0x000000ffff8f7224 */ /* 0x000fe200078e0a8f */
[----:B------:R-:W-:Y:S01]  /*6bc0*/  PRMT R171, RZ, 0x7610, R171 ;  /* 0x00007610ffab7816 */ /* 0x000fe200000000ab */
[----:B------:R-:W-:Y:S01]  /*6bd0*/  @!P5 IMAD.MOV R134, RZ, RZ, -R134 ;  /* 0x000000ffff86d224 */ /* 0x000fe200078e0a86 */
[C---:B------:R-:W-:Y:S01]  /*6be0*/  ISETP.GT.U32.AND P5, PT, R99.reuse, R103, PT ;  /* 0x000000676300720c */ /* 0x040fe20003fa4070 */
[C---:B------:R-:W-:Y:S02]  /*6bf0*/  IMAD R72, R99.reuse, R142, R72 ;  /* 0x0000008e63487224 */ /* 0x040fe400078e0248 */
[----:B------:R-:W-:Y:S02]  /*6c00*/  IMAD R73, R99, R143, R73 ;  /* 0x0000008f63497224 */ /* 0x000fe400078e0249 */
[----:B------:R-:W-:-:S02]  /*6c10*/  @P3 IMAD.MOV.U32 R142, RZ, RZ, R210 ;  /* 0x000000ffff8e3224 */ /* 0x000fc400078e00d2 */
[----:B------:R-:W-:Y:S02]  /*6c20*/  @P3 IMAD.MOV.U32 R143, RZ, RZ, R209 ;  /* 0x000000ffff8f3224 */ /* 0x000fe400078e00d1 */
[----:B------:R-:W-:Y:S01]  /*6c30*/  @!P6 IMAD.MOV R135, RZ, RZ, -R135 ;  /* 0x000000ffff87e224 */ /* 0x000fe200078e0a87 */
[----:B------:R-:W-:Y:S02]  /*6c40*/  ISETP.GT.U32.AND P6, PT, R99, R102, PT ;  /* 0x000000666300720c */ /* 0x000fe40003fc4070 */
[----:B------:R0:W3:Y:S01]  /*6c50*/  @P3 LDG.E.U8 R171, desc[UR22][R142.64] ;  /* 0x000000168eab3981 */ /* 0x0000e2000c1e1100 */
[----:B------:R-:W-:Y:S01]  /*6c60*/  PRMT R2, RZ, 0x7610, R2 ;  /* 0x00007610ff027816 */ /* 0x000fe20000000002 */
[----:B------:R-:W-:Y:S01]  /*6c70*/  @!P5 IMAD.IADD R103, R103, 0x1, -R99 ;  /* 0x000000016767d824 */ /* 0x000fe200078e0a63 */
[----:B------:R-:W-:Y:S02]  /*6c80*/  PRMT R223, RZ, 0x7610, R223 ;  /* 0x00007610ffdf7816 */ /* 0x000fe400000000df */
[----:B0-----:R-:W-:Y:S01]  /*6c90*/  SEL R142, R161, R141, !P1 ;  /* 0x0000008da18e7207 */ /* 0x001fe20004800000 */
[----:B------:R-:W-:-:S04]  /*6ca0*/  @P3 IMAD.MOV.U32 R141, RZ, RZ, R18 ;  /* 0x000000ffff8d3224 */ /* 0x000fc800078e0012 */
[----:B------:R-:W-:Y:S02]  /*6cb0*/  IMAD R142, R142, UR6, RZ ;  /* 0x000000068e8e7c24 */ /* 0x000fe4000f8e02ff */
[----:B------:R-:W-:Y:S01]  /*6cc0*/  @!P6 IMAD.IADD R102, R102, 0x1, -R99 ;  /* 0x000000016666e824 */ /* 0x000fe200078e0a63 */
[----:B------:R-:W-:Y:S02]  /*6cd0*/  ISETP.GT.U32.AND P6, PT, R99, R103, PT ;  /* 0x000000676300720c */ /* 0x000fe40003fc4070 */
[----:B------:R-:W-:Y:S02]  /*6ce0*/  PRMT R46, RZ, 0x7610, R46 ;  /* 0x00007610ff2e7816 */ /* 0x000fe4000000002e */
[----:B------:R-:W-:Y:S02]  /*6cf0*/  PRMT R47, RZ, 0x7610, R47 ;  /* 0x00007610ff2f7816 */ /* 0x000fe4000000002f */
[----:B------:R-:W-:Y:S02]  /*6d00*/  ISETP.GE.AND P4, PT, R236, RZ, PT ;  /* 0x000000ffec00720c */ /* 0x000fe40003f86270 */
[----:B------:R-:W-:-:S05]  /*6d10*/  PRMT R248, RZ, 0x7610, R248 ;  /* 0x00007610fff87816 */ /* 0x000fca00000000f8 */
[----:B------:R-:W-:Y:S01]  /*6d20*/  @!P6 IMAD.IADD R103, R103, 0x1, -R99 ;  /* 0x000000016767e824 */ /* 0x000fe200078e0a63 */
[----:B------:R-:W-:Y:S02]  /*6d30*/  ISETP.GE.AND P6, PT, R220, RZ, PT ;  /* 0x000000ffdc00720c */ /* 0x000fe40003fc6270 */
[----:B------:R-:W-:Y:S02]  /*6d40*/  PRMT R247, RZ, 0x7610, R247 ;  /* 0x00007610fff77816 */ /* 0x000fe400000000f7 */
[----:B------:R-:W-:Y:S01]  /*6d50*/  PRMT R43, RZ, 0x7610, R43 ;  /* 0x00007610ff2b7816 */ /* 0x000fe2000000002b */
[----:B------:R-:W-:Y:S01]  /*6d60*/  @!P4 IMAD.MOV R132, RZ, RZ, -R132 ;  /* 0x000000ffff84c224 */ /* 0x000fe200078e0a84 */
[----:B------:R-:W-:-:S07]  /*6d70*/  ISETP.GE.AND P4, PT, R235, RZ, PT ;  /* 0x000000ffeb00720c */ /* 0x000fce0003f86270 */
[----:B------:R-:W-:Y:S01]  /*6d80*/  @!P6 IMAD.MOV R103, RZ, RZ, -R103 ;  /* 0x000000ffff67e224 */ /* 0x000fe200078e0a67 */
[----:B------:R-:W-:Y:S02]  /*6d90*/  ISETP.GT.U32.AND P6, PT, R99, R93, PT ;  /* 0x0000005d6300720c */ /* 0x000fe40003fc4070 */
[----:B------:R-:W-:-:S03]  /*6da0*/  PRMT R45, RZ, 0x7610, R45 ;  /* 0x00007610ff2d7816 */ /* 0x000fc6000000002d */
[----:B------:R-:W-:Y:S01]  /*6db0*/  @!P4 IMAD.MOV R133, RZ, RZ, -R133 ;  /* 0x000000ffff85c224 */ /* 0x000fe200078e0a85 */
[----:B------:R-:W-:-:S07]  /*6dc0*/  ISETP.GT.U32.AND P4, PT, R99, R104, PT ;  /* 0x000000686300720c */ /* 0x000fce0003f84070 */
[----:B------:R-:W-:Y:S01]  /*6dd0*/  @!P6 IMAD.IADD R93, R93, 0x1, -R99 ;  /* 0x000000015d5de824 */ /* 0x000fe200078e0a63 */
[----:B------:R-:W-:Y:S02]  /*6de0*/  PRMT R240, RZ, 0x7610, R240 ;  /* 0x00007610fff07816 */ /* 0x000fe400000000f0 */
[----:B------:R-:W-:-:S03]  /*6df0*/  PRMT R232, RZ, 0x7610, R232 ;  /* 0x00007610ffe87816 */ /* 0x000fc600000000e8 */
[----:B------:R-:W-:Y:S01]  /*6e00*/  @!P4 IMAD.IADD R104, R104, 0x1, -R99 ;  /* 0x000000016868c824 */ /* 0x000fe200078e0a63 */
[----:B--2---:R-:W-:-:S05]  /*6e10*/  IABS R71, R101 ;  /* 0x0000006500477213 */ /* 0x004fca0000000000 */
[----:B------:R-:W-:-:S04]  /*6e20*/  IMAD.HI.U32 R147, R98, R71, RZ ;  /* 0x0000004762937227 */ /* 0x000fc800078e00ff */
[----:B------:R-:W-:-:S04]  /*6e30*/  IMAD.MOV R147, RZ, RZ, -R147 ;  /* 0x000000ffff937224 */ /* 0x000fc800078e0a93 */
[----:B------:R-:W-:Y:S01]  /*6e40*/  IMAD R71, R99, R147, R71 ;  /* 0x0000009363477224 */ /* 0x000fe200078e0247 */
[----:B------:R-:W-:Y:S01]  /*6e50*/  SEL R147, R161, R140, !P1 ;  /* 0x0000008ca1937207 */ /* 0x000fe20004800000 */
[----:B------:R-:W-:-:S05]  /*6e60*/  @P3 IMAD.MOV.U32 R140, RZ, RZ, R17 ;  /* 0x000000ffff8c3224 */ /* 0x000fca00078e0011 */
[----:B------:R0:W2:Y:S01]  /*6e70*/  @P3 LDG.E.U8 R2, desc[UR22][R140.64] ;  /* 0x000000168c023981 */ /* 0x0000a2000c1e1100 */
[C---:B------:R-:W-:Y:S01]  /*6e80*/  IADD3 R17, P5, PT, R142.reuse, R97, RZ ;  /* 0x000000618e117210 */ /* 0x040fe20007fbe0ff */
[----:B0-----:R-:W-:Y:S02]  /*6e90*/  @P3 IMAD.MOV.U32 R140, RZ, RZ, R218 ;  /* 0x000000ffff8c3224 */ /* 0x001fe400078e00da */
[----:B------:R-:W-:Y:S01]  /*6ea0*/  @P3 IMAD.MOV.U32 R141, RZ, RZ, R217 ;  /* 0x000000ffff8d3224 */ /* 0x000fe200078e00d9 */
[----:B------:R-:W-:-:S04]  /*6eb0*/  LEA.HI.X.SX32 R18, R142, R96, 0x1, P5 ;  /* 0x000000608e127211 */ /* 0x000fc800028f0eff */
[----:B------:R0:W2:Y:S01]  /*6ec0*/  @P3 LDG.E.U8 R223, desc[UR22][R140.64] ;  /* 0x000000168cdf3981 */ /* 0x0000a2000c1e1100 */
[----:B------:R-:W-:Y:S01]  /*6ed0*/  ISETP.GT.U32.AND P5, PT, R99, R102, PT ;  /* 0x000000666300720c */ /* 0x000fe20003fa4070 */
[----:B0-----:R-:W-:Y:S02]  /*6ee0*/  @P3 IMAD.MOV.U32 R140, RZ, RZ, R226 ;  /* 0x000000ffff8c3224 */ /* 0x001fe400078e00e2 */
[----:B------:R-:W-:-:S05]  /*6ef0*/  @P3 IMAD.MOV.U32 R141, RZ, RZ, R225 ;  /* 0x000000ffff8d3224 */ /* 0x000fca00078e00e1 */
[----:B------:R0:W2:Y:S02]  /*6f00*/  @P3 LDG.E.U8 R46, desc[UR22][R140.64] ;  /* 0x000000168c2e3981 */ /* 0x0000a4000c1e1100 */
[----:B0-----:R-:W-:Y:S02]  /*6f10*/  @P3 IMAD.MOV.U32 R140, RZ, RZ, R234 ;  /* 0x000000ffff8c3224 */ /* 0x001fe400078e00ea */
[----:B------:R-:W-:-:S05]  /*6f20*/  @P3 IMAD.MOV.U32 R141, RZ, RZ, R233 ;  /* 0x000000ffff8d3224 */ /* 0x000fca00078e00e9 */
[----:B------:R0:W2:Y:S01]  /*6f30*/  @P3 LDG.E.U8 R47, desc[UR22][R140.64] ;  /* 0x000000168c2f3981 */ /* 0x0000a2000c1e1100 */
[----:B------:R-:W-:Y:S01]  /*6f40*/  @!P5 IMAD.IADD R102, R102, 0x1, -R99 ;  /* 0x000000016666d824 */ /* 0x000fe200078e0a63 */
[----:B------:R-:W-:Y:S01]  /*6f50*/  ISETP.GE.AND P5, PT, R219, RZ, PT ;  /* 0x000000ffdb00720c */ /* 0x000fe20003fa6270 */
[----:B0-----:R-:W-:Y:S02]  /*6f60*/  @P3 IMAD.MOV.U32 R140, RZ, RZ, R242 ;  /* 0x000000ffff8c3224 */ /* 0x001fe400078e00f2 */
[----:B------:R-:W-:-:S05]  /*6f70*/  @P3 IMAD.MOV.U32 R141, RZ, RZ, R241 ;  /* 0x000000ffff8d3224 */ /* 0x000fca00078e00f1 */
[----:B------:R0:W2:Y:S02]  /*6f80*/  @P3 LDG.E.U8 R248, desc[UR22][R140.64] ;  /* 0x000000168cf83981 */ /* 0x0000a4000c1e1100 */
[----:B0-----:R-:W-:Y:S02]  /*6f90*/  @P3 IMAD.MOV.U32 R140, RZ, RZ, R250 ;  /* 0x000000ffff8c3224 */ /* 0x001fe400078e00fa */
[----:B------:R-:W-:-:S05]  /*6fa0*/  @P3 IMAD.MOV.U32 R141, RZ, RZ, R249 ;  /* 0x000000ffff8d3224 */ /* 0x000fca00078e00f9 */
[----:B------:R0:W2:Y:S01]  /*6fb0*/  @P3 LDG.E.U8 R247, desc[UR22][R140.64] ;  /* 0x000000168cf73981 */ /* 0x0000a2000c1e1100 */
[----:B------:R-:W-:Y:S01]  /*6fc0*/  @!P5 IMAD.MOV R102, RZ, RZ, -R102 ;  /* 0x000000ffff66d224 */ /* 0x000fe200078e0a66 */
[----:B------:R-:W-:Y:S01]  /*6fd0*/  ISETP.GT.U32.AND P5, PT, R99, R95, PT ;  /* 0x0000005f6300720c */ /* 0x000fe20003fa4070 */
[----:B0-----:R-:W-:Y:S02]  /*6fe0*/  @P3 IMAD.MOV.U32 R140, RZ, RZ, R15 ;  /* 0x000000ffff8c3224 */ /* 0x001fe400078e000f */
[----:B------:R-:W-:-:S05]  /*6ff0*/  @P3 IMAD.MOV.U32 R141, RZ, RZ, R16 ;  /* 0x000000ffff8d3224 */ /* 0x000fca00078e0010 */
[----:B------:R0:W2:Y:S01]  /*7000*/  @P3 LDG.E.U8 R43, desc[UR22][R140.64] ;  /* 0x000000168c2b3981 */ /* 0x0000a2000c1e1100 */
[C---:B------:R-:W-:Y:S02]  /*7010*/  SEL R142, R161.reuse, R138, !P1 ;  /* 0x0000008aa18e7207 */ /* 0x040fe40004800000 */
[----:B0-----:R-:W-:Y:S01]  /*7020*/  SEL R140, R161, R139, !P1 ;  /* 0x0000008ba18c7207 */ /* 0x001fe20004800000 */
[----:B------:R-:W-:-:S04]  /*7030*/  @P3 IMAD.MOV.U32 R138, RZ, RZ, R9 ;  /* 0x000000ffff8a3224 */ /* 0x000fc800078e0009 */
[----:B------:R-:W-:Y:S02]  /*7040*/  IMAD R140, R140, UR6, RZ ;  /* 0x000000068c8c7c24 */ /* 0x000fe4000f8e02ff */
[----:B------:R-:W-:-:S03]  /*7050*/  @P3 IMAD.MOV.U32 R139, RZ, RZ, R10 ;  /* 0x000000ffff8b3224 */ /* 0x000fc600078e000a */
[C---:B------:R-:W-:Y:S01]  /*7060*/  IADD3 R9, P6, PT, R140.reuse, R97, RZ ;  /* 0x000000618c097210 */ /* 0x040fe20007fde0ff */
[----:B------:R-:W-:Y:S01]  /*7070*/  @!P5 IMAD.IADD R95, R95, 0x1, -R99 ;  /* 0x000000015f5fd824 */ /* 0x000fe200078e0a63 */
[----:B------:R0:W2:Y:S02]  /*7080*/  @P3 LDG.E.U8 R45, desc[UR22][R138.64] ;  /* 0x000000168a2d3981 */ /* 0x0000a4000c1e1100 */
[----:B------:R-:W-:Y:S02]  /*7090*/  LEA.HI.X.SX32 R10, R140, R96, 0x1, P6 ;  /* 0x000000608c0a7211 */ /* 0x000fe400030f0eff */
[----:B------:R-:W-:Y:S01]  /*70a0*/  ISETP.GT.U32.AND P6, PT, R99, R93, PT ;  /* 0x0000005d6300720c */ /* 0x000fe20003fc4070 */
[----:B------:R-:W-:Y:S01]  /*70b0*/  IMAD R147, R147, UR6, RZ ;  /* 0x0000000693937c24 */ /* 0x000fe2000f8e02ff */
[----:B------:R-:W-:Y:S01]  /*70c0*/  ISETP.GT.U32.AND P5, PT, R99, R95, PT ;  /* 0x0000005f6300720c */ /* 0x000fe20003fa4070 */
[----:B0-----:R-:W-:Y:S02]  /*70d0*/  @P3 IMAD.MOV.U32 R138, RZ, RZ, R27 ;  /* 0x000000ffff8a3224 */ /* 0x001fe400078e001b */
[----:B------:R-:W-:Y:S01]  /*70e0*/  @P3 IMAD.MOV.U32 R139, RZ, RZ, R28 ;  /* 0x000000ffff8b3224 */ /* 0x000fe200078e001c */
[----:B------:R-:W-:-:S04]  /*70f0*/  IADD3 R19, P4, PT, R147, R97, RZ ;  /* 0x0000006193137210 */ /* 0x000fc80007f9e0ff */
[----:B------:R0:W2:Y:S01]  /*7100*/  @P3 LDG.E.U8 R240, desc[UR22][R138.64] ;  /* 0x000000168af03981 */ /* 0x0000a2000c1e1100 */
[----:B------:R-:W-:Y:S02]  /*7110*/  LEA.HI.X.SX32 R20, R147, R96, 0x1, P4 ;  /* 0x0000006093147211 */ /* 0x000fe400020f0eff */
[----:B------:R-:W-:Y:S01]  /*7120*/  @!P6 IMAD.IADD R93, R93, 0x1, -R99 ;  /* 0x000000015d5de824 */ /* 0x000fe200078e0a63 */
[----:B------:R-:W-:Y:S02]  /*7130*/  ISETP.GT.U32.AND P4, PT, R99, R104, PT ;  /* 0x000000686300720c */ /* 0x000fe40003f84070 */
[----:B------:R-:W-:Y:S01]  /*7140*/  PRMT R42, RZ, 0x7610, R42 ;  /* 0x00007610ff2a7816 */ /* 0x000fe2000000002a */
[----:B0-----:R-:W-:Y:S02]  /*7150*/  @P3 IMAD.MOV.U32 R138, RZ, RZ, R25 ;  /* 0x000000ffff8a3224 */ /* 0x001fe400078e0019 */
[----:B------:R-:W-:Y:S01]  /*7160*/  @P3 IMAD.MOV.U32 R139, RZ, RZ, R26 ;  /* 0x000000ffff8b3224 */ /* 0x000fe200078e001a */
[----:B------:R-:W-:-:S04]  /*7170*/  ISETP.GE.AND P6, PT, R212, RZ, PT ;  /* 0x000000ffd400720c */ /* 0x000fc80003fc6270 */
[----:B------:R0:W2:Y:S01]  /*7180*/  @P3 LDG.E.U8 R232, desc[UR22][R138.64] ;  /* 0x000000168ae83981 */ /* 0x0000a2000c1e1100 */
[----:B------:R-:W-:Y:S01]  /*7190*/  @!P5 IMAD.IADD R95, R95, 0x1, -R99 ;  /* 0x000000015f5fd824 */ /* 0x000fe200078e0a63 */
[----:B------:R-:W-:Y:S02]  /*71a0*/  PRMT R44, RZ, 0x7610, R44 ;  /* 0x00007610ff2c7816 */ /* 0x000fe4000000002c */
[----:B------:R-:W-:Y:S01]  /*71b0*/  ISETP.GE.AND P5, PT, R211, RZ, PT ;  /* 0x000000ffd300720c */ /* 0x000fe20003fa6270 */
[----:B0-----:R-:W-:Y:S02]  /*71c0*/  @P3 IMAD.MOV.U32 R138, RZ, RZ, R23 ;  /* 0x000000ffff8a3224 */ /* 0x001fe400078e0017 */
[----:B------:R-:W-:-:S05]  /*71d0*/  @P3 IMAD.MOV.U32 R139, RZ, RZ, R24 ;  /* 0x000000ffff8b3224 */ /* 0x000fca00078e0018 */
[----:B------:R0:W2:Y:S01]  /*71e0*/  @P3 LDG.E.U8 R42, desc[UR22][R138.64] ;  /* 0x000000168a2a3981 */ /* 0x0000a2000c1e1100 */
[----:B------:R-:W-:Y:S01]  /*71f0*/  @!P4 IMAD.IADD R104, R104, 0x1, -R99 ;  /* 0x000000016868c824 */ /* 0x000fe200078e0a63 */
[----:B------:R-:W-:Y:S01]  /*7200*/  PRMT R39, RZ, 0x7610, R39 ;  /* 0x00007610ff277816 */ /* 0x000fe20000000027 */
[----:B------:R-:W-:Y:S01]  /*7210*/  @!P6 IMAD.MOV R93, RZ, RZ, -R93 ;  /* 0x000000ffff5de224 */ /* 0x000fe200078e0a5d */
[----:B------:R-:W-:Y:S01]  /*7220*/  ISETP.GE.AND P4, PT, R222, RZ, PT ;  /* 0x000000ffde00720c */ /* 0x000fe20003f86270 */
[----:B0-----:R-:W-:Y:S02]  /*7230*/  @P3 IMAD.MOV.U32 R138, RZ, RZ, R21 ;  /* 0x000000ffff8a3224 */ /* 0x001fe400078e0015 */
[----:B------:R-:W-:Y:S01]  /*7240*/  @P3 IMAD.MOV.U32 R139, RZ, RZ, R22 ;  /* 0x000000ffff8b3224 */ /* 0x000fe200078e0016 */
[----:B------:R-:W-:-:S04]  /*7250*/  ISETP.GT.U32.AND P6, PT, R99, R106, PT ;  /* 0x0000006a6300720c */ /* 0x000fc80003fc4070 */
[----:B------:R0:W2:Y:S01]  /*7260*/  @P3 LDG.E.U8 R44, desc[UR22][R138.64] ;  /* 0x000000168a2c3981 */ /* 0x0000a2000c1e1100 */
[----:B------:R-:W-:Y:S01]  /*7270*/  @!P5 IMAD.MOV R95, RZ, RZ, -R95 ;  /* 0x000000ffff5fd224 */ /* 0x000fe200078e0a5f */
[----:B------:R-:W-:Y:S01]  /*7280*/  ISETP.GT.U32.AND P5, PT, R99, R107, PT ;  /* 0x0000006b6300720c */ /* 0x000fe20003fa4070 */
[----:B0-----:R-:W-:Y:S02]  /*7290*/  @P3 IMAD.MOV.U32 R138, RZ, RZ, R6 ;  /* 0x000000ffff8a3224 */ /* 0x001fe400078e0006 */
[----:B------:R-:W-:-:S05]  /*72a0*/  @P3 IMAD.MOV.U32 R139, RZ, RZ, R8 ;  /* 0x000000ffff8b3224 */ /* 0x000fca00078e0008 */
[----:B------:R0:W2:Y:S01]  /*72b0*/  @P3 LDG.E.U8 R39, desc[UR22][R138.64] ;  /* 0x000000168a273981 */ /* 0x0000a2000c1e1100 */
[----:B------:R-:W-:Y:S01]  /*72c0*/  @!P4 IMAD.MOV R104, RZ, RZ, -R104 ;  /* 0x000000ffff68c224 */ /* 0x000fe200078e0a68 */
[----:B------:R-:W-:Y:S02]  /*72d0*/  ISETP.GT.U32.AND P4, PT, R99, R94, PT ;  /* 0x0000005e6300720c */ /* 0x000fe40003f84070 */
[----:B------:R-:W-:Y:S01]  /*72e0*/  STL [R1+0x474], R145 ;  /* 0x0004749101007387 */ /* 0x000fe20000100800 */
[----:B0-----:R-:W-:-:S03]  /*72f0*/  SEL R139, R161, R137, !P1 ;  /* 0x00000089a18b7207 */ /* 0x001fc60004800000 */
[----:B------:R-:W-:Y:S01]  /*7300*/  STL [R1+0x470], R146 ;  /* 0x0004709201007387 */ /* 0x000fe20000100800 */
[----:B------:R-:W-:Y:S01]  /*7310*/  SEL R138, R161, R136, !P1 ;  /* 0x00000088a18a7207 */ /* 0x000fe20004800000 */
[----:B------:R-:W-:Y:S02]  /*7320*/  IMAD R139, R139, UR6, RZ ;  /* 0x000000068b8b7c24 */ /* 0x000fe4000f8e02ff */
[----:B------:R-:W-:Y:S01]  /*7330*/  STL [R1+0xd4], R6 ;  /* 0x0000d40601007387 */ /* 0x000fe20000100800 */
[----:B------:R-:W-:Y:S02]  /*7340*/  @P3 IMAD.MOV.U32 R136, RZ, RZ, R4 ;  /* 0x000000ffff883224 */ /* 0x000fe400078e0004 */
[----:B------:R-:W-:Y:S01]  /*7350*/  @!P6 IMAD.IADD R106, R106, 0x1, -R99 ;  /* 0x000000016a6ae824 */ /* 0x000fe200078e0a63 */
[----:B------:R0:W-:Y:S01]  /*7360*/  STL [R1+0xf4], R4 ;  /* 0x0000f40401007387 */ /* 0x0001e20000100800 */
[----:B------:R-:W-:-:S03]  /*7370*/  @P3 IMAD.MOV.U32 R137, RZ, RZ, R5 ;  /* 0x000000ffff893224 */ /* 0x000fc600078e0005 */
[----:B------:R-:W-:Y:S01]  /*7380*/  STL [R1+0xd0], R8 ;  /* 0x0000d00801007387 */ /* 0x000fe20000100800 */
[--C-:B------:R-:W-:Y:S01]  /*7390*/  @!P5 IMAD.IADD R107, R107, 0x1, -R99.reuse ;  /* 0x000000016b6bd824 */ /* 0x100fe200078e0a63 */
[----:B0-----:R-:W-:Y:S02]  /*73a0*/  IADD3 R4, P6, PT, R139, R97, RZ ;  /* 0x000000618b047210 */ /* 0x001fe40007fde0ff */
[----:B------:R0:W-:Y:S01]  /*73b0*/  STL [R1+0xf0], R5 ;  /* 0x0000f00501007387 */ /* 0x0001e20000100800 */
[----:B------:R-:W-:Y:S01]  /*73c0*/  IMAD R142, R142, UR6, RZ ;  /* 0x000000068e8e7c24 */ /* 0x000fe2000f8e02ff */
[----:B------:R-:W-:Y:S01]  /*73d0*/  ISETP.GT.U32.AND P5, PT, R99, R107, PT ;  /* 0x0000006b6300720c */ /* 0x000fe20003fa4070 */
[----:B------:R-:W-:Y:S01]  /*73e0*/  @!P4 IMAD.IADD R94, R94, 0x1, -R99 ;  /* 0x000000015e5ec824 */ /* 0x000fe200078e0a63 */
[----:B0-----:R-:W-:Y:S02]  /*73f0*/  LEA.HI.X.SX32 R5, R139, R96, 0x1, P6 ;  /* 0x000000608b057211 */ /* 0x001fe400030f0eff */
[----:B------:R-:W-:-:S02]  /*7400*/  ISETP.GT.U32.AND P6, PT, R99, R106, PT ;  /* 0x0000006a6300720c */ /* 0x000fc40003fc4070 */
[----:B------:R-:W-:-:S04]  /*7410*/  IADD3 R15, P4, PT, R142, R97, RZ ;  /* 0x000000618e0f7210 */ /* 0x000fc80007f9e0ff */
[----:B------:R-:W-:Y:S02]  /*7420*/  LEA.HI.X.SX32 R16, R142, R96, 0x1, P4 ;  /* 0x000000608e107211 */ /* 0x000fe400020f0eff */
[----:B------:R-:W-:Y:S01]  /*7430*/  ISETP.GT.U32.AND P4, PT, R99, R94, PT ;  /* 0x0000005e6300720c */ /* 0x000fe20003f84070 */
[----:B------:R-:W-:-:S04]  /*7440*/  @!P5 IMAD.IADD R107, R107, 0x1, -R99 ;  /* 0x000000016b6bd824 */ /* 0x000fc800078e0a63 */
[----:B------:R-:W-:Y:S01]  /*7450*/  @!P6 IMAD.IADD R106, R106, 0x1, -R99 ;  /* 0x000000016a6ae824 */ /* 0x000fe200078e0a63 */
[----:B------:R-:W-:Y:S02]  /*7460*/  ISETP.GE.AND P6, PT, R13, RZ, PT ;  /* 0x000000ff0d00720c */ /* 0x000fe40003fc6270 */
[----:B------:R-:W-:Y:S02]  /*7470*/  ISETP.GE.AND P5, PT, R12, RZ, PT ;  /* 0x000000ff0c00720c */ /* 0x000fe40003fa6270 */
[C---:B------:R-:W-:Y:S02]  /*7480*/  SEL R108, R161.reuse, R108, !P1 ;  /* 0x0000006ca16c7207 */ /* 0x040fe40004800000 */
[C---:B------:R-:W-:Y:S02]  /*7490*/  SEL R109, R161.reuse, R109, !P1 ;  /* 0x0000006da16d7207 */ /* 0x040fe40004800000 */
[----:B------:R-:W-:Y:S01]  /*74a0*/  SEL R110, R161, R110, !P1 ;  /* 0x0000006ea16e7207 */ /* 0x000fe20004800000 */
[----:B------:R-:W-:-:S02]  /*74b0*/  IMAD R108, R108, UR6, RZ ;  /* 0x000000066c6c7c24 */ /* 0x000fc4000f8e02ff */
[----:B------:R-:W-:Y:S01]  /*74c0*/  @!P4 IMAD.IADD R94, R94, 0x1, -R99 ;  /* 0x000000015e5ec824 */ /* 0x000fe200078e0a63 */
[----:B------:R-:W-:Y:S01]  /*74d0*/  ISETP.GE.AND P4, PT, R213, RZ, PT ;  /* 0x000000ffd500720c */ /* 0x000fe20003f86270 */
[----:B------:R-:W-:Y:S01]  /*74e0*/  @!P6 IMAD.MOV R106, RZ, RZ, -R106 ;  /* 0x000000ffff6ae224 */ /* 0x000fe200078e0a6a */
[----:B------:R-:W-:Y:S01]  /*74f0*/  SEL R111, R161, R111, !P1 ;  /* 0x0000006fa16f7207 */ /* 0x000fe20004800000 */
[----:B------:R-:W-:Y:S01]  /*7500*/  IMAD R109, R109, UR6, RZ ;  /* 0x000000066d6d7c24 */ /* 0x000fe2000f8e02ff */
[C---:B------:R-:W-:Y:S01]  /*7510*/  SEL R112, R161.reuse, R112, !P1 ;  /* 0x00000070a1707207 */ /* 0x040fe20004800000 */
[----:B------:R-:W-:Y:S01]  /*7520*/  IMAD R110, R110, UR6, RZ ;  /* 0x000000066e6e7c24 */ /* 0x000fe2000f8e02ff */
[----:B------:R-:W-:Y:S01]  /*7530*/  IADD3 R151, P6, PT, R108, R97, RZ ;  /* 0x000000616c977210 */ /* 0x000fe20007fde0ff */
[----:B------:R-:W-:Y:S01]  /*7540*/  @!P5 IMAD.MOV R107, RZ, RZ, -R107 ;  /* 0x000000ffff6bd224 */ /* 0x000fe200078e0a6b */
[----:B------:R-:W-:Y:S01]  /*7550*/  SEL R113, R161, R113, !P1 ;  /* 0x00000071a1717207 */ /* 0x000fe20004800000 */
[----:B------:R-:W-:Y:S01]  /*7560*/  IMAD R111, R111, UR6, RZ ;  /* 0x000000066f6f7c24 */ /* 0x000fe2000f8e02ff */
[----:B------:R-:W-:Y:S01]  /*7570*/  IADD3 R166, P5, PT, R109, R97, RZ ;  /* 0x000000616da67210 */ /* 0x000fe20007fbe0ff */
[----:B------:R-:W-:Y:S01]  /*7580*/  IMAD R112, R112, UR6, RZ ;  /* 0x0000000670707c24 */ /* 0x000fe2000f8e02ff */
[----:B------:R-:W-:-:S02]  /*7590*/  LEA.HI.X.SX32 R169, R108, R96, 0x1, P6 ;  /* 0x000000606ca97211 */ /* 0x000fc400030f0eff */
[----:B------:R-:W-:Y:S02]  /*75a0*/  SEL R114, R161, R114, !P1 ;  /* 0x00000072a1727207 */ /* 0x000fe40004800000 */
[----:B------:R-:W-:Y:S01]  /*75b0*/  IADD3 R27, P6, PT, R110, R97, RZ ;  /* 0x000000616e1b7210 */ /* 0x000fe20007fde0ff */
[----:B------:R-:W-:Y:S01]  /*75c0*/  IMAD R113, R113, UR6, RZ ;  /* 0x0000000671717c24 */ /* 0x000fe2000f8e02ff */
[-C--:B------:R-:W-:Y:S01]  /*75d0*/  LEA.HI.X.SX32 R163, R109, R96.reuse, 0x1, P5 ;  /* 0x000000606da37211 */ /* 0x080fe200028f0eff */
[----:B------:R-:W-:Y:S01]  /*75e0*/  IMAD R114, R114, UR6, RZ ;  /* 0x0000000672727c24 */ /* 0x000fe2000f8e02ff */
[----:B------:R-:W-:Y:S02]  /*75f0*/  SEL R115, R161, R115, !P1 ;  /* 0x00000073a1737207 */ /* 0x000fe40004800000 */
[----:B------:R-:W-:Y:S02]  /*7600*/  IADD3 R26, P5, PT, R111, R97, RZ ;  /* 0x000000616f1a7210 */ /* 0x000fe40007fbe0ff */
[----:B------:R-:W-:Y:S01]  /*7610*/  LEA.HI.X.SX32 R29, R110, R96, 0x1, P6 ;  /* 0x000000606e1d7211 */ /* 0x000fe200030f0eff */
[----:B------:R-:W-:Y:S01]  /*7620*/  @!P4 IMAD.MOV R94, RZ, RZ, -R94 ;  /* 0x000000ffff5ec224 */ /* 0x000fe200078e0a5e */
[----:B------:R-:W-:-:S02]  /*7630*/  PRMT R239, RZ, 0x7610, R239 ;  /* 0x00007610ffef7816 */ /* 0x000fc400000000ef */
[----:B------:R-:W-:Y:S02]  /*7640*/  SEL R116, R161, R116, !P1 ;  /* 0x00000074a1747207 */ /* 0x000fe40004800000 */
[----:B------:R-:W-:Y:S02]  /*7650*/  IADD3 R162, P6, PT, R112, R97, RZ ;  /* 0x0000006170a27210 */ /* 0x000fe40007fde0ff */
[----:B------:R-:W-:Y:S01]  /*7660*/  ISETP.GT.U32.AND P4, PT, R99, R105, PT ;  /* 0x000000696300720c */ /* 0x000fe20003f84070 */
[----:B------:R-:W-:Y:S01]  /*7670*/  IMAD R115, R115, UR6, RZ ;  /* 0x0000000673737c24 */ /* 0x000fe2000f8e02ff */
[----:B------:R-:W-:Y:S01]  /*7680*/  LEA.HI.X.SX32 R28, R111, R96, 0x1, P5 ;  /* 0x000000606f1c7211 */ /* 0x000fe200028f0eff */
[----:B------:R-:W-:Y:S01]  /*7690*/  IMAD R116, R116, UR6, RZ ;  /* 0x0000000674747c24 */ /* 0x000fe2000f8e02ff */
[----:B------:R-:W-:Y:S01]  /*76a0*/  SEL R117, R161, R117, !P1 ;  /* 0x00000075a1757207 */ /* 0x000fe20004800000 */
[----:B------:R0:W2:Y:S01]  /*76b0*/  @P3 LDG.E.U8 R239, desc[UR22][R136.64] ;  /* 0x0000001688ef3981 */ /* 0x0000a2000c1e1100 */
[----:B------:R-:W-:-:S02]  /*76c0*/  IADD3 R167, P5, PT, R113, R97, RZ ;  /* 0x0000006171a77210 */ /* 0x000fc40007fbe0ff */
[----:B------:R-:W-:Y:S02]  /*76d0*/  LEA.HI.X.SX32 R192, R112, R96, 0x1, P6 ;  /* 0x0000006070c07211 */ /* 0x000fe400030f0eff */
[----:B------:R-:W-:Y:S02]  /*76e0*/  SEL R118, R161, R118, !P1 ;  /* 0x00000076a1767207 */ /* 0x000fe40004800000 */
[----:B------:R-:W-:Y:S02]  /*76f0*/  IADD3 R168, P6, PT, R114, R97, RZ ;  /* 0x0000006172a87210 */ /* 0x000fe40007fde0ff */
[----:B------:R-:W-:Y:S01]  /*7700*/  PRMT R41, RZ, 0x7610, R41 ;  /* 0x00007610ff297816 */ /* 0x000fe20000000029 */
[----:B0-----:R-:W-:Y:S01]  /*7710*/  @P3 IMAD.MOV.U32 R136, RZ, RZ, R19 ;  /* 0x000000ffff883224 */ /* 0x001fe200078e0013 */
[-C--:B------:R-:W-:Y:S01]  /*7720*/  LEA.HI.X.SX32 R202, R113, R96.reuse, 0x1, P5 ;  /* 0x0000006071ca7211 */ /* 0x080fe200028f0eff */
[----:B------:R-:W-:Y:S01]  /*7730*/  @P3 IMAD.MOV.U32 R137, RZ, RZ, R20 ;  /* 0x000000ffff893224 */ /* 0x000fe200078e0014 */
[----:B------:R-:W-:Y:S01]  /*7740*/  SEL R119, R161, R119, !P1 ;  /* 0x00000077a1777207 */ /* 0x000fe20004800000 */
[----:B------:R-:W-:Y:S01]  /*7750*/  IMAD R117, R117, UR6, RZ ;  /* 0x0000000675757c24 */ /* 0x000fe2000f8e02ff */
[-C--:B------:R-:W-:Y:S01]  /*7760*/  IADD3 R194, P5, PT, R115, R97.reuse, RZ ;  /* 0x0000006173c27210 */ /* 0x080fe20007fbe0ff */
[----:B------:R-:W-:Y:S01]  /*7770*/  IMAD R118, R118, UR6, RZ ;  /* 0x0000000676767c24 */ /* 0x000fe2000f8e02ff */
[----:B------:R-:W-:Y:S01]  /*7780*/  LEA.HI.X.SX32 R213, R114, R96, 0x1, P6 ;  /* 0x0000006072d57211 */ /* 0x000fe200030f0eff */
[----:B------:R-:W-:Y:S01]  /*7790*/  IMAD R138, R138, UR6, RZ ;  /* 0x000000068a8a7c24 */ /* 0x000fe2000f8e02ff */
[----:B------:R-:W-:Y:S01]  /*77a0*/  SEL R120, R161, R120, !P1 ;  /* 0x00000078a1787207 */ /* 0x000fe20004800000 */
[----:B------:R0:W2:Y:S01]  /*77b0*/  @P3 LDG.E.U8 R41, desc[UR22][R136.64] ;  /* 0x0000001688293981 */ /* 0x0000a2000c1e1100 */
[----:B------:R-:W-:-:S02]  /*77c0*/  IADD3 R197, P6, PT, R116, R97, RZ ;  /* 0x0000006174c57210 */ /* 0x000fc40007fde0ff */
[----:B------:R-:W-:Y:S01]  /*77d0*/  PRMT R38, RZ, 0x7610, R38 ;  /* 0x00007610ff267816 */ /* 0x000fe20000000026 */
[----:B------:R-:W-:Y:S01]  /*77e0*/  IMAD R119, R119, UR6, RZ ;  /* 0x0000000677777c24 */ /* 0x000fe2000f8e02ff */
[-C--:B------:R-:W-:Y:S01]  /*77f0*/  LEA.HI.X.SX32 R193, R115, R96.reuse, 0x1, P5 ;  /* 0x0000006073c17211 */ /* 0x080fe200028f0eff */
[----:B------:R-:W-:Y:S01]  /*7800*/  STL [R1+0x19c], R19 ;  /* 0x00019c1301007387 */ /* 0x000fe20000100800 */
[----:B------:R-:W-:Y:S01]  /*7810*/  SEL R121, R161, R121, !P1 ;  /* 0x00000079a1797207 */ /* 0x000fe20004800000 */
[----:B------:R-:W-:Y:S01]  /*7820*/  @!P4 IMAD.IADD R105, R105, 0x1, -R99 ;  /* 0x000000016969c824 */ /* 0x000fe200078e0a63 */
[-C--:B------:R-:W-:Y:S01]  /*7830*/  IADD3 R185, P5, PT, R117, R97.reuse, RZ ;  /* 0x0000006175b97210 */ /* 0x080fe20007fbe0ff */
[----:B0-----:R-:W-:Y:S01]  /*7840*/  @P3 IMAD.MOV.U32 R136, RZ, RZ, R17 ;  /* 0x000000ffff883224 */ /* 0x001fe200078e0011 */
[----:B------:R-:W-:Y:S01]  /*7850*/  LEA.HI.X.SX32 R199, R116, R96, 0x1, P6 ;  /* 0x0000006074c77211 */ /* 0x000fe200030f0eff */
[----:B------:R-:W-:Y:S01]  /*7860*/  @P3 IMAD.MOV.U32 R137, RZ, RZ, R18 ;  /* 0x000000ffff893224 */ /* 0x000fe200078e0012 */
[----:B------:R-:W-:Y:S01]  /*7870*/  SEL R122, R161, R122, !P1 ;  /* 0x0000007aa17a7207 */ /* 0x000fe20004800000 */
[----:B------:R-:W-:Y:S01]  /*7880*/  IMAD R120, R120, UR6, RZ ;  /* 0x0000000678787c24 */ /* 0x000fe2000f8e02ff */
[-C--:B------:R-:W-:Y:S01]  /*7890*/  IADD3 R177, P6, PT, R118, R97.reuse, RZ ;  /* 0x0000006176b17210 */ /* 0x080fe20007fde0ff */
[----:B------:R-:W-:Y:S01]  /*78a0*/  STL [R1+0x1b4], R17 ;  /* 0x0001b41101007387 */ /* 0x000fe20000100800 */
[----:B------:R-:W-:Y:S01]  /*78b0*/  IADD3 R6, P4, PT, R138, R97, RZ ;  /* 0x000000618a067210 */ /* 0x000fe20007f9e0ff */
[----:B------:R-:W-:Y:S01]  /*78c0*/  IMAD R121, R121, UR6, RZ ;  /* 0x0000000679797c24 */ /* 0x000fe2000f8e02ff */
[----:B------:R-:W-:Y:S01]  /*78d0*/  PRMT R40, RZ, 0x7610, R40 ;  /* 0x00007610ff287816 */ /* 0x000fe20000000028 */
[----:B------:R0:W-:Y:S01]  /*78e0*/  STL [R1+0x198], R20 ;  /* 0x0001981401007387 */ /* 0x0001e20000100800 */
[----:B------:R-:W-:Y:S01]  /*78f0*/  LEA.HI.X.SX32 R200, R117, R96, 0x1, P5 ;  /* 0x0000006075c87211 */ /* 0x000fe200028f0eff */
[----:B------:R-:W-:Y:S01]  /*7900*/  IMAD R122, R122, UR6, RZ ;  /* 0x000000067a7a7c24 */ /* 0x000fe2000f8e02ff */
[----:B------:R-:W-:Y:S01]  /*7910*/  SEL R123, R161, R123, !P1 ;  /* 0x0000007ba17b7207 */ /* 0x000fe20004800000 */
[----:B------:R-:W-:Y:S01]  /*7920*/  STL [R1+0x1b0], R18 ;  /* 0x0001b01201007387 */ /* 0x000fe20000100800 */
[----:B------:R-:W-:-:S02]  /*7930*/  IADD3 R92, P5, PT, R119, R97, RZ ;  /* 0x00000061775c7210 */ /* 0x000fc40007fbe0ff */
[-C--:B------:R-:W-:Y:S01]  /*7940*/  LEA.HI.X.SX32 R246, R118, R96.reuse, 0x1, P6 ;  /* 0x0000006076f67211 */ /* 0x080fe200030f0eff */
[----:B------:R1:W2:Y:S01]  /*7950*/  @P3 LDG.E.U8 R38, desc[UR22][R136.64] ;  /* 0x0000001688263981 */ /* 0x0002a2000c1e1100 */
[----:B------:R-:W-:Y:S02]  /*7960*/  LEA.HI.X.SX32 R8, R138, R96, 0x1, P4 ;  /* 0x000000608a087211 */ /* 0x000fe400020f0eff */
[----:B------:R-:W-:Y:S01]  /*7970*/  SEL R124, R161, R124, !P1 ;  /* 0x0000007ca17c7207 */ /* 0x000fe20004800000 */
[----:B------:R-:W-:Y:S01]  /*7980*/  STL [R1+0x1cc], R15 ;  /* 0x0001cc0f01007387 */ /* 0x000fe20000100800 */
[----:B------:R-:W-:-:S03]  /*7990*/  IADD3 R212, P6, PT, R120, R97, RZ ;  /* 0x0000006178d47210 */ /* 0x000fc60007fde0ff */
[----:B------:R-:W-:Y:S01]  /*79a0*/  STL [R1+0x1e4], R9 ;  /* 0x0001e40901007387 */ /* 0x000fe20000100800 */
[----:B-1----:R-:W-:Y:S02]  /*79b0*/  @P3 IMAD.MOV.U32 R136, RZ, RZ, R15 ;  /* 0x000000ffff883224 */ /* 0x002fe400078e000f */
[----:B------:R-:W-:Y:S01]  /*79c0*/  @P3 IMAD.MOV.U32 R137, RZ, RZ, R16 ;  /* 0x000000ffff893224 */ /* 0x000fe200078e0010 */
[----:B------:R1:W-:Y:S01]  /*79d0*/  STL [R1+0x1c8], R16 ;  /* 0x0001c81001007387 */ /* 0x0003e20000100800 */
[----:B------:R-:W-:Y:S01]  /*79e0*/  LEA.HI.X.SX32 R222, R119, R96, 0x1, P5 ;  /* 0x0000006077de7211 */ /* 0x000fe200028f0eff */
[----:B------:R-:W-:Y:S02]  /*79f0*/  IMAD R123, R123, UR6, RZ ;  /* 0x000000067b7b7c24 */ /* 0x000fe4000f8e02ff */
[----:B------:R-:W-:Y:S01]  /*7a00*/  STL [R1+0x1e0], R10 ;  /* 0x0001e00a01007387 */ /* 0x000fe20000100800 */
[----:B------:R-:W-:Y:S01]  /*7a10*/  PRMT R231, RZ, 0x7610, R231 ;  /* 0x00007610ffe77816 */ /* 0x000fe200000000e7 */
[----:B------:R-:W-:Y:S01]  /*7a20*/  IMAD R124, R124, UR6, RZ ;  /* 0x000000067c7c7c24 */ /* 0x000fe2000f8e02ff */
[----:B------:R-:W-:Y:S01]  /*7a30*/  SEL R125, R161, R125, !P1 ;  /* 0x0000007da17d7207 */ /* 0x000fe20004800000 */
[----:B------:R-:W-:Y:S01]  /*7a40*/  STL [R1+0x1fc], R6 ;  /* 0x0001fc0601007387 */ /* 0x000fe20000100800 */
[----:B------:R-:W-:-:S02]  /*7a50*/  IADD3 R220, P5, PT, R121, R97, RZ ;  /* 0x0000006179dc7210 */ /* 0x000fc40007fbe0ff */
[----:B------:R-:W-:Y:S01]  /*7a60*/  LEA.HI.X.SX32 R211, R120, R96, 0x1, P6 ;  /* 0x0000006078d37211 */ /* 0x000fe200030f0eff */
[----:B------:R-:W-:Y:S01]  /*7a70*/  STL [R1+0x214], R4 ;  /* 0x0002140401007387 */ /* 0x000fe20000100800 */
[----:B------:R-:W-:Y:S02]  /*7a80*/  SEL R126, R161, R126, !P1 ;  /* 0x0000007ea17e7207 */ /* 0x000fe40004800000 */
[----:B------:R-:W-:Y:S01]  /*7a90*/  IADD3 R228, P6, PT, R122, R97, RZ ;  /* 0x000000617ae47210 */ /* 0x000fe20007fde0ff */
[----:B------:R0:W2:Y:S01]  /*7aa0*/  @P3 LDG.E.U8 R40, desc[UR22][R136.64] ;  /* 0x0000001688283981 */ /* 0x0000a2000c1e1100 */
[----:B------:R-:W-:-:S03]  /*7ab0*/  ISETP.GT.U32.AND P4, PT, R99, R105, PT ;  /* 0x000000696300720c */ /* 0x000fc60003f84070 */
[----:B------:R1:W-:Y:S01]  /*7ac0*/  STL [R1+0x1f8], R8 ;  /* 0x0001f80801007387 */ /* 0x0003e20000100800 */
[----:B------:R-:W-:-:S03]  /*7ad0*/  LEA.HI.X.SX32 R219, R121, R96, 0x1, P5 ;  /* 0x0000006079db7211 */ /* 0x000fc600028f0eff */
[----:B------:R1:W-:Y:S01]  /*7ae0*/  STL [R1+0x210], R5 ;  /* 0x0002100501007387 */ /* 0x0003e20000100800 */
[----:B0-----:R-:W-:Y:S02]  /*7af0*/  @P3 IMAD.MOV.U32 R136, RZ, RZ, R9 ;  /* 0x000000ffff883224 */ /* 0x001fe400078e0009 */
[----:B------:R-:W-:Y:S01]  /*7b00*/  @P3 IMAD.MOV.U32 R137, RZ, RZ, R10 ;  /* 0x000000ffff893224 */ /* 0x000fe200078e000a */
[----:B------:R-:W-:Y:S01]  /*7b10*/  STL [R1+0x22c], R151 ;  /* 0x00022c9701007387 */ /* 0x000fe20000100800 */
[----:B------:R-:W-:Y:S01]  /*7b20*/  SEL R127, R161, R127, !P1 ;  /* 0x0000007fa17f7207 */ /* 0x000fe20004800000 */
[----:B------:R-:W-:Y:S01]  /*7b30*/  IMAD R125, R125, UR6, RZ ;  /* 0x000000067d7d7c24 */ /* 0x000fe2000f8e02ff */
[----:B------:R-:W-:Y:S01]  /*7b40*/  IADD3 R236, P5, PT, R123, R97, RZ ;  /* 0x000000617bec7210 */ /* 0x000fe20007fbe0ff */
[----:B------:R-:W-:Y:S01]  /*7b50*/  STL [R1+0x29c], R166 ;  /* 0x00029ca601007387 */ /* 0x000fe20000100800 */
[----:B------:R-:W-:Y:S01]  /*7b60*/  LEA.HI.X.SX32 R227, R122, R96, 0x1, P6 ;  /* 0x000000607ae37211 */ /* 0x000fe200030f0eff */
[----:B------:R-:W-:Y:S01]  /*7b70*/  IMAD R126, R126, UR6, RZ ;  /* 0x000000067e7e7c24 */ /* 0x000fe2000f8e02ff */
[----:B------:R-:W-:Y:S01]  /*7b80*/  PRMT R35, RZ, 0x7610, R35 ;  /* 0x00007610ff237816 */ /* 0x000fe20000000023 */
[----:B------:R-:W-:Y:S01]  /*7b90*/  STL [R1+0x228], R169 ;  /* 0x000228a901007387 */ /* 0x000fe20000100800 */
[----:B------:R-:W-:-:S02]  /*7ba0*/  SEL R128, R161, R128, !P1 ;  /* 0x00000080a1807207 */ /* 0x000fc40004800000 */
[----:B------:R-:W-:Y:S01]  /*7bb0*/  IADD3 R244, P6, PT, R124, R97, RZ ;  /* 0x000000617cf47210 */ /* 0x000fe20007fde0ff */
[----:B------:R0:W2:Y:S01]  /*7bc0*/  @P3 LDG.E.U8 R231, desc[UR22][R136.64] ;  /* 0x0000001688e73981 */ /* 0x0000a2000c1e1100 */
[----:B------:R-:W-:-:S03]  /*7bd0*/  LEA.HI.X.SX32 R235, R123, R96, 0x1, P5 ;  /* 0x000000607beb7211 */ /* 0x000fc600028f0eff */
[----:B------:R-:W-:Y:S01]  /*7be0*/  STL [R1+0x2ac], R27 ;  /* 0x0002ac1b01007387 */ /* 0x000fe20000100800 */
[----:B------:R-:W-:-:S03]  /*7bf0*/  SEL R129, R161, R129, !P1 ;  /* 0x00000081a1817207 */ /* 0x000fc60004800000 */
[----:B------:R1:W-:Y:S01]  /*7c00*/  STL [R1+0x240], R163 ;  /* 0x000240a301007387 */ /* 0x0003e20000100800 */
[----:B0-----:R-:W-:Y:S02]  /*7c10*/  @P3 IMAD.MOV.U32 R136, RZ, RZ, R6 ;  /* 0x000000ffff883224 */ /* 0x001fe400078e0006 */
[----:B------:R-:W-:Y:S01]  /*7c20*/  @P3 IMAD.MOV.U32 R137, RZ, RZ, R8 ;  /* 0x000000ffff893224 */ /* 0x000fe200078e0008 */
[----:B------:R-:W-:Y:S01]  /*7c30*/  STL [R1+0x2bc], R26 ;  /* 0x0002bc1a01007387 */ /* 0x000fe20000100800 */
[----:B------:R-:W-:Y:S01]  /*7c40*/  IMAD R127, R127, UR6, RZ ;  /* 0x000000067f7f7c24 */ /* 0x000fe2000f8e02ff */
[-C--:B------:R-:W-:Y:S02]  /*7c50*/  IADD3 R252, P5, PT, R125, R97.reuse, RZ ;  /* 0x000000617dfc7210 */ /* 0x080fe40007fbe0ff */
[----:B------:R0:W-:Y:S01]  /*7c60*/  STL [R1+0x2a8], R29 ;  /* 0x0002a81d01007387 */ /* 0x0001e20000100800 */
[----:B------:R-:W-:Y:S01]  /*7c70*/  LEA.HI.X.SX32 R243, R124, R96, 0x1, P6 ;  /* 0x000000607cf37211 */ /* 0x000fe200030f0eff */
[----:B------:R-:W-:Y:S01]  /*7c80*/  IMAD R128, R128, UR6, RZ ;  /* 0x0000000680807c24 */ /* 0x000fe2000f8e02ff */
[----:B------:R-:W-:Y:S01]  /*7c90*/  SEL R130, R161, R130, !P1 ;  /* 0x00000082a1827207 */ /* 0x000fe20004800000 */
[----:B------:R-:W-:Y:S01]  /*7ca0*/  STL [R1+0x2cc], R162 ;  /* 0x0002cca201007387 */ /* 0x000fe20000100800 */
[----:B------:R-:W-:-:S02]  /*7cb0*/  IADD3 R170, P6, PT, R126, R97, RZ ;  /* 0x000000617eaa7210 */ /* 0x000fc40007fde0ff */
[----:B------:R-:W-:Y:S01]  /*7cc0*/  PRMT R37, RZ, 0x7610, R37 ;  /* 0x00007610ff257816 */ /* 0x000fe20000000025 */
[----:B------:R0:W-:Y:S01]  /*7cd0*/  STL [R1+0x2b8], R28 ;  /* 0x0002b81c01007387 */ /* 0x0001e20000100800 */
[----:B------:R-:W-:-:S03]  /*7ce0*/  LEA.HI.X.SX32 R251, R125, R96, 0x1, P5 ;  /* 0x000000607dfb7211 */ /* 0x000fc600028f0eff */
[----:B------:R0:W2:Y:S01]  /*7cf0*/  @P3 LDG.E.U8 R35, desc[UR22][R136.64] ;  /* 0x0000001688233981 */ /* 0x0000a2000c1e1100 */
[----:B------:R-:W-:-:S03]  /*7d00*/  @!P4 IMAD.IADD R105, R105, 0x1, -R99 ;  /* 0x000000016969c824 */ /* 0x000fc600078e0a63 */
[----:B------:R-:W-:Y:S01]  /*7d10*/  STL [R1+0x2dc], R167 ;  /* 0x0002dca701007387 */ /* 0x000fe20000100800 */
[----:B------:R-:W-:Y:S01]  /*7d20*/  SEL R131, R161, R131, !P1 ;  /* 0x00000083a1837207 */ /* 0x000fe20004800000 */
[----:B------:R-:W-:Y:S02]  /*7d30*/  IMAD R129, R129, UR6, RZ ;  /* 0x0000000681817c24 */ /* 0x000fe4000f8e02ff */
[----:B------:R1:W-:Y:S01]  /*7d40*/  STL [R1+0x2c8], R192 ;  /* 0x0002c8c001007387 */ /* 0x0003e20000100800 */
[----:B0-----:R-:W-:Y:S02]  /*7d50*/  @P3 IMAD.MOV.U32 R136, RZ, RZ, R4 ;  /* 0x000000ffff883224 */ /* 0x001fe400078e0004 */
[----:B------:R-:W-:Y:S01]  /*7d60*/  @P3 IMAD.MOV.U32 R137, RZ, RZ, R5 ;  /* 0x000000ffff893224 */ /* 0x000fe200078e0005 */
[----:B------:R-:W-:Y:S01]  /*7d70*/  STL [R1+0x2ec], R168 ;  /* 0x0002eca801007387 */ /* 0x000fe20000100800 */
[----:B------:R-:W-:Y:S01]  /*7d80*/  IADD3 R24, P5, PT, R127, R97, RZ ;  /* 0x000000617f187210 */ /* 0x000fe20007fbe0ff */
[----:B------:R-:W-:Y:S01]  /*7d90*/  IMAD R130, R130, UR6, RZ ;  /* 0x0000000682827c24 */ /* 0x000fe2000f8e02ff */
[----:B------:R-:W-:Y:S01]  /*7da0*/  LEA.HI.X.SX32 R25, R126, R96, 0x1, P6 ;  /* 0x000000607e197211 */ /* 0x000fe200030f0eff */
[----:B------:R0:W-:Y:S01]  /*7db0*/  STL [R1+0x2d8], R202 ;  /* 0x0002d8ca01007387 */ /* 0x0001e20000100800 */
[----:B------:R-:W-:-:S02]  /*7dc0*/  ISETP.GE.AND P4, PT, R14, RZ, PT ;  /* 0x000000ff0e00720c */ /* 0x000fc40003f86270 */
[----:B------:R-:W-:Y:S01]  /*7dd0*/  SEL R132, R161, R132, !P1 ;  /* 0x00000084a1847207 */ /* 0x000fe20004800000 */
[----:B------:R-:W-:Y:S01]  /*7de0*/  STL [R1+0x2fc], R194 ;  /* 0x0002fcc201007387 */ /* 0x000fe20000100800 */
[----:B------:R-:W-:-:S03]  /*7df0*/  IADD3 R175, P6, PT, R128, R97, RZ ;  /* 0x0000006180af7210 */ /* 0x000fc60007fde0ff */
[----:B------:R0:W-:Y:S01]  /*7e00*/  STL [R1+0x2e8], R213 ;  /* 0x0002e8d501007387 */ /* 0x0001e20000100800 */
[----:B------:R-:W-:-:S03]  /*7e10*/  LEA.HI.X.SX32 R184, R127, R96, 0x1, P5 ;  /* 0x000000607fb87211 */ /* 0x000fc600028f0eff */
[----:B------:R0:W2:Y:S01]  /*7e20*/  @P3 LDG.E.U8 R37, desc[UR22][R136.64] ;  /* 0x0000001688253981 */ /* 0x0000a2000c1e1100 */
[----:B------:R-:W-:-:S03]  /*7e30*/  SEL R133, R161, R133, !P1 ;  /* 0x00000085a1857207 */ /* 0x000fc60004800000 */
[----:B------:R-:W-:Y:S01]  /*7e40*/  STL [R1+0x30c], R197 ;  /* 0x00030cc501007387 */ /* 0x000fe20000100800 */
[----:B------:R-:W-:Y:S02]  /*7e50*/  IADD3 R20, P5, PT, R129, R97, RZ ;  /* 0x0000006181147210 */ /* 0x000fe40007fbe0ff */
[----:B------:R-:W-:Y:S01]  /*7e60*/  LEA.HI.X.SX32 R23, R128, R96, 0x1, P6 ;  /* 0x0000006080177211 */ /* 0x000fe200030f0eff */
[----:B------:R1:W-:Y:S01]  /*7e70*/  STL [R1+0x2f8], R193 ;  /* 0x0002f8c101007387 */ /* 0x0003e20000100800 */
[----:B0-----:R-:W-:Y:S01]  /*7e80*/  SEL R136, R161, R103, !P1 ;  /* 0x00000067a1887207 */ /* 0x001fe20004800000 */
[----:B------:R-:W-:Y:S01]  /*7e90*/  IMAD R103, R131, UR6, RZ ;  /* 0x0000000683677c24 */ /* 0x000fe2000f8e02ff */
[C---:B------:R-:W-:Y:S01]  /*7ea0*/  SEL R137, R161.reuse, R102, !P1 ;  /* 0x00000066a1897207 */ /* 0x040fe20004800000 */
[----:B------:R-:W-:Y:S01]  /*7eb0*/  STL [R1+0x31c], R185 ;  /* 0x00031cb901007387 */ /* 0x000fe20000100800 */
[C---:B------:R-:W-:Y:S01]  /*7ec0*/  SEL R134, R161.reuse, R134, !P1 ;  /* 0x00000086a1867207 */ /* 0x040fe20004800000 */
[----:B------:R-:W-:Y:S01]  /*7ed0*/  IMAD R102, R132, UR6, RZ ;  /* 0x0000000684667c24 */ /* 0x000fe2000f8e02ff */
[----:B------:R-:W-:Y:S01]  /*7ee0*/  IADD3 R21, P6, PT, R130, R97, RZ ;  /* 0x0000006182157210 */ /* 0x000fe20007fde0ff */
[----:B------:R-:W-:Y:S01]  /*7ef0*/  STL [R1+0x308], R199 ;  /* 0x000308c701007387 */ /* 0x000fe20000100800 */
[----:B------:R-:W-:-:S03]  /*7f00*/  SEL R140, R161, R95, !P1 ;  /* 0x0000005fa18c7207 */ /* 0x000fc60004800000 */
[----:B------:R-:W-:Y:S01]  /*7f10*/  STL [R1+0x32c], R177 ;  /* 0x00032cb101007387 */ /* 0x000fe20000100800 */
[----:B------:R-:W-:Y:S01]  /*7f20*/  LEA.HI.X.SX32 R22, R129, R96, 0x1, P5 ;  /* 0x0000006081167211 */ /* 0x000fe200028f0eff */
[----:B------:R-:W-:Y:S02]  /*7f30*/  IMAD R95, R133, UR6, RZ ;  /* 0x00000006855f7c24 */ /* 0x000fe4000f8e02ff */
[----:B------:R-:W-:Y:S01]  /*7f40*/  STL [R1+0x318], R200 ;  /* 0x000318c801007387 */ /* 0x000fe20000100800 */
[C---:B------:R-:W-:Y:S02]  /*7f50*/  SEL R135, R161.reuse, R135, !P1 ;  /* 0x00000087a1877207 */ /* 0x040fe40004800000 */
[----:B------:R-:W-:Y:S01]  /*7f60*/  SEL R138, R161, R94, !P1 ;  /* 0x0000005ea18a7207 */ /* 0x000fe20004800000 */
[----:B------:R-:W-:Y:S01]  /*7f70*/  STL [R1+0x33c], R92 ;  /* 0x00033c5c01007387 */ /* 0x000fe20000100800 */
[----:B------:R-:W-:Y:S01]  /*7f80*/  IADD3 R160, P5, PT, R103, R97, RZ ;  /* 0x0000006167a07210 */ /* 0x000fe20007fbe0ff */
[----:B------:R-:W-:Y:S01]  /*7f90*/  IMAD R94, R134, UR6, RZ ;  /* 0x00000006865e7c24 */ /* 0x000fe2000f8e02ff */
[----:B------:R-:W-:Y:S01]  /*7fa0*/  LEA.HI.X.SX32 R229, R130, R96, 0x1, P6 ;  /* 0x0000006082e57211 */ /* 0x000fe200030f0eff */
[----:B------:R-:W-:Y:S01]  /*7fb0*/  STL [R1+0x328], R246 ;  /* 0x000328f601007387 */ /* 0x000fe20000100800 */
[----:B------:R-:W-:-:S02]  /*7fc0*/  SEL R104, R161, R104, !P1 ;  /* 0x00000068a1687207 */ /* 0x000fc40004800000 */
[----:B-1----:R-:W-:Y:S01]  /*7fd0*/  IADD3 R16, P6, PT, R102, R97, RZ ;  /* 0x0000006166107210 */ /* 0x002fe20007fde0ff */
[----:B------:R0:W-:Y:S01]  /*7fe0*/  STL [R1+0x338], R222 ;  /* 0x000338de01007387 */ /* 0x0001e20000100800 */
[----:B------:R-:W-:Y:S01]  /*7ff0*/  @!P4 IMAD.MOV R105, RZ, RZ, -R105 ;  /* 0x000000ffff69c224 */ /* 0x000fe200078e0a69 */
[----:B------:R-:W-:Y:S02]  /*8000*/  SEL R139, R161, R93, !P1 ;  /* 0x0000005da18b7207 */ /* 0x000fe40004800000 */
[----:B------:R-:W-:Y:S01]  /*8010*/  STL [R1+0x1c], R170 ;  /* 0x00001caa01007387 */ /* 0x000fe20000100800 */
[-C--:B------:R-:W-:Y:S01]  /*8020*/  LEA.HI.X.SX32 R19, R103, R96.reuse, 0x1, P5 ;  /* 0x0000006067137211 */ /* 0x080fe200028f0eff */
[----:B------:R-:W-:Y:S02]  /*8030*/  IMAD R93, R135, UR6, RZ ;  /* 0x00000006875d7c24 */ /* 0x000fe4000f8e02ff */
[----:B------:R-:W-:Y:S01]  /*8040*/  STL [R1+0x3c], R24 ;  /* 0x00003c1801007387 */ /* 0x000fe20000100800 */
[-C--:B------:R-:W-:Y:S01]  /*8050*/  IADD3 R17, P5, PT, R95, R97.reuse, RZ ;  /* 0x000000615f117210 */ /* 0x080fe20007fbe0ff */
[----:B------:R-:W-:Y:S01]  /*8060*/  IMAD R104, R104, UR6, RZ ;  /* 0x0000000668687c24 */ /* 0x000fe2000f8e02ff */
[----:B------:R-:W-:Y:S01]  /*8070*/  LEA.HI.X.SX32 R18, R102, R96, 0x1, P6 ;  /* 0x0000006066127211 */ /* 0x000fe200030f0eff */
[----:B------:R1:W-:Y:S01]  /*8080*/  STL [R1+0x18], R25 ;  /* 0x0000181901007387 */ /* 0x0003e20000100800 */
[----:B------:R-:W-:-:S03]  /*8090*/  IADD3 R158, P6, PT, R94, R97, RZ ;  /* 0x000000615e9e7210 */ /* 0x000fc60007fde0ff */
[----:B------:R-:W-:Y:S01]  /*80a0*/  STL [R1+0x5c], R175 ;  /* 0x00005caf01007387 */ /* 0x000fe20000100800 */
[----:B------:R-:W-:-:S03]  /*80b0*/  SEL R141, R161, R105, !P1 ;  /* 0x00000069a18d7207 */ /* 0x000fc60004800000 */
[----:B------:R0:W-:Y:S01]  /*80c0*/  STL [R1+0x38], R184 ;  /* 0x000038b801007387 */ /* 0x0001e20000100800 */
[----:B------:R-:W-:-:S03]  /*80d0*/  LEA.HI.X.SX32 R238, R95, R96, 0x1, P5 ;  /* 0x000000605fee7211 */ /* 0x000fc600028f0eff */
[----:B------:R-:W-:Y:S01]  /*80e0*/  STL [R1+0x7c], R20 ;  /* 0x00007c1401007387 */ /* 0x000fe20000100800 */
[----:B------:R-:W-:Y:S01]  /*80f0*/  SEL R142, R161, R106, !P1 ;  /* 0x0000006aa18e7207 */ /* 0x000fe20004800000 */
[----:B------:R-:W-:Y:S02]  /*8100*/  IMAD R105, R136, UR6, RZ ;  /* 0x0000000688697c24 */ /* 0x000fe4000f8e02ff */
[----:B------:R0:W-:Y:S01]  /*8110*/  STL [R1+0x58], R23 ;  /* 0x0000581701007387 */ /* 0x0001e20000100800 */
[-C--:B------:R-:W-:Y:S01]  /*8120*/  IADD3 R12, P5, PT, R93, R97.reuse, RZ ;  /* 0x000000615d0c7210 */ /* 0x080fe20007fbe0ff */
[----:B------:R-:W-:Y:S01]  /*8130*/  IMAD R106, R137, UR6, RZ ;  /* 0x00000006896a7c24 */ /* 0x000fe2000f8e02ff */
[----:B------:R-:W-:Y:S01]  /*8140*/  LEA.HI.X.SX32 R15, R94, R96, 0x1, P6 ;  /* 0x000000605e0f7211 */ /* 0x000fe200030f0eff */
[----:B------:R-:W-:Y:S01]  /*8150*/  STL [R1+0x9c], R21 ;  /* 0x00009c1501007387 */ /* 0x000fe20000100800 */
[----:B------:R-:W-:-:S03]  /*8160*/  IADD3 R13, P6, PT, R104, R97, RZ ;  /* 0x00000061680d7210 */ /* 0x000fc60007fde0ff */
[----:B------:R0:W-:Y:S01]  /*8170*/  STL [R1+0x78], R22 ;  /* 0x0000781601007387 */ /* 0x0001e20000100800 */
[----:B------:R-:W-:-:S03]  /*8180*/  LEA.HI.X.SX32 R14, R93, R96, 0x1, P5 ;  /* 0x000000605d0e7211 */ /* 0x000fc600028f0eff */
[----:B------:R-:W-:Y:S01]  /*8190*/  STL [R1+0xbc], R160 ;  /* 0x0000bca001007387 */ /* 0x000fe20000100800 */
[----:B------:R-:W-:-:S03]  /*81a0*/  IMAD R103, R138, UR6, RZ ;  /* 0x000000068a677c24 */ /* 0x000fc6000f8e02ff */
[----:B------:R0:W-:Y:S01]  /*81b0*/  STL [R1+0x98], R229 ;  /* 0x000098e501007387 */ /* 0x0001e20000100800 */
[----:B------:R-:W-:-:S03]  /*81c0*/  IADD3 R153, P5, PT, R105, R97, RZ ;  /* 0x0000006169997210 */ /* 0x000fc60007fbe0ff */
[----:B------:R-:W-:Y:S01]  /*81d0*/  STL [R1+0xdc], R16 ;  /* 0x0000dc1001007387 */ /* 0x000fe20000100800 */
[----:B------:R-:W-:Y:S01]  /*81e0*/  LEA.HI.X.SX32 R206, R104, R96, 0x1, P6 ;  /* 0x0000006068ce7211 */ /* 0x000fe200030f0eff */
[----:B------:R-:W-:Y:S02]  /*81f0*/  IMAD R95, R139, UR6, RZ ;  /* 0x000000068b5f7c24 */ /* 0x000fe4000f8e02ff */
[----:B------:R0:W-:Y:S01]  /*8200*/  STL [R1+0xb8], R19 ;  /* 0x0000b81301007387 */ /* 0x0001e20000100800 */
[----:B------:R-:W-:-:S03]  /*8210*/  IADD3 R8, P6, PT, R106, R97, RZ ;  /* 0x000000616a087210 */ /* 0x000fc60007fde0ff */
[----:B------:R-:W-:Y:S01]  /*8220*/  STL [R1+0xfc], R17 ;  /* 0x0000fc1101007387 */ /* 0x000fe20000100800 */
[----:B------:R-:W-:-:S03]  /*8230*/  LEA.HI.X.SX32 R156, R105, R96, 0x1, P5 ;  /* 0x00000060699c7211 */ /* 0x000fc600028f0eff */
[----:B------:R0:W-:Y:S01]  /*8240*/  STL [R1+0xd8], R18 ;  /* 0x0000d81201007387 */ /* 0x0001e20000100800 */
[----:B------:R-:W-:-:S03]  /*8250*/  IMAD R94, R140, UR6, RZ ;  /* 0x000000068c5e7c24 */ /* 0x000fc6000f8e02ff */
[----:B------:R-:W-:Y:S01]  /*8260*/  STL [R1+0x1a4], R158 ;  /* 0x0001a49e01007387 */ /* 0x000fe20000100800 */
[----:B------:R-:W-:-:S03]  /*8270*/  IADD3 R9, P5, PT, R103, R97, RZ ;  /* 0x0000006167097210 */ /* 0x000fc60007fbe0ff */
[----:B------:R0:W-:Y:S01]  /*8280*/  STL [R1+0xf8], R238 ;  /* 0x0000f8ee01007387 */ /* 0x0001e20000100800 */
[----:B------:R-:W-:Y:S01]  /*8290*/  LEA.HI.X.SX32 R10, R106, R96, 0x1, P6 ;  /* 0x000000606a0a7211 */ /* 0x000fe200030f0eff */
[----:B------:R-:W-:Y:S02]  /*82a0*/  IMAD R93, R141, UR6, RZ ;  /* 0x000000068d5d7c24 */ /* 0x000fe4000f8e02ff */
[----:B------:R-:W-:Y:S01]  /*82b0*/  STL [R1+0x1bc], R12 ;  /* 0x0001bc0c01007387 */ /* 0x000fe20000100800 */
[----:B------:R-:W-:-:S03]  /*82c0*/  IADD3 R224, P6, PT, R95, R97, RZ ;  /* 0x000000615fe07210 */ /* 0x000fc60007fde0ff */
[----:B------:R0:W-:Y:S01]  /*82d0*/  STL [R1+0x1a0], R15 ;  /* 0x0001a00f01007387 */ /* 0x0001e20000100800 */
[----:B------:R-:W-:-:S03]  /*82e0*/  LEA.HI.X.SX32 R216, R103, R96, 0x1, P5 ;  /* 0x0000006067d87211 */ /* 0x000fc600028f0eff */
[----:B------:R-:W-:Y:S01]  /*82f0*/  STL [R1+0x1d4], R13 ;  /* 0x0001d40d01007387 */ /* 0x000fe20000100800 */
[----:B------:R-:W-:-:S03]  /*8300*/  IADD3 R4, P5, PT, R94, R97, RZ ;  /* 0x000000615e047210 */ /* 0x000fc60007fbe0ff */
[----:B------:R0:W-:Y:S01]  /*8310*/  STL [R1+0x1b8], R14 ;  /* 0x0001b80e01007387 */ /* 0x0001e20000100800 */
[----:B------:R-:W-:-:S03]  /*8320*/  LEA.HI.X.SX32 R152, R95, R96, 0x1, P6 ;  /* 0x000000605f987211 */ /* 0x000fc600030f0eff */
[----:B------:R-:W-:Y:S01]  /*8330*/  STL [R1+0x1ec], R153 ;  /* 0x0001ec9901007387 */ /* 0x000fe20000100800 */
[----:B------:R-:W-:Y:S01]  /*8340*/  IMAD R102, R142, UR6, RZ ;  /* 0x000000068e667c24 */ /* 0x000fe2000f8e02ff */
[----:B------:R-:W-:Y:S02]  /*8350*/  IADD3 R5, P6, PT, R93, R97, RZ ;  /* 0x000000615d057210 */ /* 0x000fe40007fde0ff */
[----:B------:R0:W-:Y:S04]  /*8360*/  STL [R1+0x1d0], R206 ;  /* 0x0001d0ce01007387 */ /* 0x0001e80000100800 */
[----:B------:R-:W-:Y:S01]  /*8370*/  STL [R1+0x204], R8 ;  /* 0x0002040801007387 */ /* 0x000fe20000100800 */
[----:B------:R-:W-:-:S03]  /*8380*/  PRMT R34, RZ, 0x7610, R34 ;  /* 0x00007610ff227816 */ /* 0x000fc60000000022 */
[----:B------:R0:W-:Y:S01]  /*8390*/  STL [R1+0x1e8], R156 ;  /* 0x0001e89c01007387 */ /* 0x0001e20000100800 */
[----:B------:R-:W-:-:S03]  /*83a0*/  LEA.HI.X.SX32 R6, R94, R96, 0x1, P5 ;  /* 0x000000605e067211 */ /* 0x000fc600028f0eff */
[----:B------:R-:W-:Y:S01]  /*83b0*/  STL [R1+0x21c], R9 ;  /* 0x00021c0901007387 */ /* 0x000fe20000100800 */
[----:B------:R-:W-:Y:S01]  /*83c0*/  LEA.HI.X.SX32 R215, R93, R96, 0x1, P6 ;  /* 0x000000605dd77211 */ /* 0x000fe200030f0eff */
[----:B------:R-:W-:Y:S02]  /*83d0*/  @P3 IMAD.MOV.U32 R94, RZ, RZ, R151 ;  /* 0x000000ffff5e3224 */ /* 0x000fe400078e0097 */
[----:B------:R0:W-:Y:S01]  /*83e0*/  STL [R1+0x200], R10 ;  /* 0x0002000a01007387 */ /* 0x0001e20000100800 */
[----:B------:R-:W-:Y:S01]  /*83f0*/  @P3 IMAD.MOV.U32 R95, RZ, RZ, R169 ;  /* 0x000000ffff5f3224 */ /* 0x000fe200078e00a9 */
[----:B------:R-:W-:Y:S02]  /*8400*/  IADD3 R150, P6, PT, R102, R97, RZ ;  /* 0x0000006166967210 */ /* 0x000fe40007fde0ff */
[----:B------:R-:W-:Y:S04]  /*8410*/  STL [R1+0x234], R224 ;  /* 0x000234e001007387 */ /* 0x000fe80000100800 */
[----:B------:R0:W-:Y:S04]  /*8420*/  STL [R1+0x218], R216 ;  /* 0x000218d801007387 */ /* 0x0001e80000100800 */
[----:B------:R-:W-:Y:S04]  /*8430*/  STL [R1+0x2a4], R4 ;  /* 0x0002a40401007387 */ /* 0x000fe80000100800 */
[----:B------:R0:W-:Y:S04]  /*8440*/  STL [R1+0x230], R152 ;  /* 0x0002309801007387 */ /* 0x0001e80000100800 */
[----:B------:R-:W-:Y:S04]  /*8450*/  STL [R1+0x2b4], R5 ;  /* 0x0002b40501007387 */ /* 0x000fe80000100800 */
[----:B------:R0:W-:Y:S04]  /*8460*/  STL [R1+0x2a0], R6 ;  /* 0x0002a00601007387 */ /* 0x0001e80000100800 */
[----:B------:R0:W2:Y:S04]  /*8470*/  @P3 LDG.E.U8 R34, desc[UR22][R94.64] ;  /* 0x000000165e223981 */ /* 0x0000a8000c1e1100 */
[----:B------:R1:W-:Y:S04]  /*8480*/  STL [R1+0x2b0], R215 ;  /* 0x0002b0d701007387 */ /* 0x0003e80000100800 */
[----:B------:R-:W-:Y:S01]  /*8490*/  STL [R1+0x2c4], R150 ;  /* 0x0002c49601007387 */ /* 0x000fe20000100800 */
[----:B0-----:R-:W-:-:S03]  /*84a0*/  @P3 IMAD.MOV.U32 R95, RZ, RZ, R163 ;  /* 0x000000ffff5f3224 */ /* 0x001fc600078e00a3 */
[----:B------:R-:W2:Y:S01]  /*84b0*/  LDL.LU R163, [R1+0x7e0] ;  /* 0x0007e00001a37983 */ /* 0x000ea20000300800 */
[----:B------:R-:W-:Y:S02]  /*84c0*/  ISETP.GT.U32.AND P4, PT, R99, R90, PT ;  /* 0x0000005a6300720c */ /* 0x000fe40003f84070 */
[----:B------:R-:W-:Y:S02]  /*84d0*/  SEL R107, R161, R107, !P1 ;  /* 0x0000006ba16b7207 */ /* 0x000fe40004800000 */
[----:B------:R-:W-:Y:S01]  /*84e0*/  ISETP.GT.U32.AND P5, PT, R99, R91, PT ;  /* 0x0000005b6300720c */ /* 0x000fe20003fa4070 */
[----:B------:R-:W-:Y:S01]  /*84f0*/  @P3 IMAD.MOV.U32 R94, RZ, RZ, R166 ;  /* 0x000000ffff5e3224 */ /* 0x000fe200078e00a6 */
[----:B------:R-:W-:Y:S01]  /*8500*/  PRMT R141, RZ, 0x7610, R141 ;  /* 0x00007610ff8d7816 */ /* 0x000fe2000000008d */
[----:B------:R-:W-:Y:S01]  /*8510*/  IMAD R103, R107, UR6, RZ ;  /* 0x000000066b677c24 */ /* 0x000fe2000f8e02ff */
[----:B------:R-:W-:Y:S02]  /*8520*/  PRMT R148, RZ, 0x7610, R148 ;  /* 0x00007610ff947816 */ /* 0x000fe40000000094 */
[----:B------:R-:W-:-:S02]  /*8530*/  LEA.HI.X.SX32 R151, R102, R96, 0x1, P6 ;  /* 0x0000006066977211 */ /* 0x000fc400030f0eff */
[----:B------:R0:W3:Y:S01]  /*8540*/  @P3 LDG.E.U8 R141, desc[UR22][R94.64] ;  /* 0x000000165e8d3981 */ /* 0x0000e2000c1e1100 */
[--C-:B------:R-:W-:Y:S01]  /*8550*/  @!P4 IMAD.IADD R90, R90, 0x1, -R99.reuse ;  /* 0x000000015a5ac824 */ /* 0x100fe200078e0a63 */
[----:B------:R-:W-:Y:S02]  /*8560*/  IADD3 R169, P6, PT, R103, R97, RZ ;  /* 0x0000006167a97210 */ /* 0x000fe40007fde0ff */
[----:B------:R1:W-:Y:S01]  /*8570*/  STL [R1+0x2c0], R151 ;  /* 0x0002c09701007387 */ /* 0x0003e20000100800 */
[----:B------:R-:W-:Y:S01]  /*8580*/  @!P5 IMAD.IADD R91, R91, 0x1, -R99 ;  /* 0x000000015b5bd824 */ /* 0x000fe200078e0a63 */
[----:B------:R-:W-:Y:S01]  /*8590*/  ISETP.GT.U32.AND P4, PT, R99, R90, PT ;  /* 0x0000005a6300720c */ /* 0x000fe20003f84070 */
[----:B0-----:R-:W-:Y:S02]  /*85a0*/  @P3 IMAD.MOV.U32 R94, RZ, RZ, R27 ;  /* 0x000000ffff5e3224 */ /* 0x001fe400078e001b */
[----:B------:R-:W-:Y:S01]  /*85b0*/  @P3 IMAD.MOV.U32 R95, RZ, RZ, R29 ;  /* 0x000000ffff5f3224 */ /* 0x000fe200078e001d */
[----:B------:R-:W-:Y:S01]  /*85c0*/  LEA.HI.X.SX32 R166, R103, R96, 0x1, P6 ;  /* 0x0000006067a67211 */ /* 0x000fe200030f0eff */
[----:B------:R-:W-:Y:S01]  /*85d0*/  STL [R1+0x2d4], R169 ;  /* 0x0002d4a901007387 */ /* 0x000fe20000100800 */
[----:B------:R-:W-:-:S02]  /*85e0*/  PRMT R149, RZ, 0x7610, R149 ;  /* 0x00007610ff957816 */ /* 0x000fc40000000095 */
[----:B------:R-:W-:Y:S01]  /*85f0*/  ISETP.GE.AND P5, PT, R176, RZ, PT ;  /* 0x000000ffb000720c */ /* 0x000fe20003fa6270 */
[----:B------:R0:W3:Y:S04]  /*8600*/  @P3 LDG.E.U8 R148, desc[UR22][R94.64] ;  /* 0x000000165e943981 */ /* 0x0000e8000c1e1100 */
[----:B------:R-:W3:Y:S04]  /*8610*/  LDL.LU R176, [R1+0x7dc] ;  /* 0x0007dc0001b07983 */ /* 0x000ee80000300800 */
[----:B------:R-:W3:Y:S01]  /*8620*/  LDL.LU R29, [R1+0x7d8] ;  /* 0x0007d800011d7983 */ /* 0x000ee20000300800 */
[----:B0-----:R-:W-:-:S02]  /*8630*/  @P3 IMAD.MOV.U32 R94, RZ, RZ, R26 ;  /* 0x000000ffff5e3224 */ /* 0x001fc400078e001a */
[----:B------:R-:W-:Y:S01]  /*8640*/  @P3 IMAD.MOV.U32 R95, RZ, RZ, R28 ;  /* 0x000000ffff5f3224 */ /* 0x000fe200078e001c */
[----:B------:R-:W3:Y:S04]  /*8650*/  LDL.LU R27, [R1+0x7d4] ;  /* 0x0007d400011b7983 */ /* 0x000ee80000300800 */
[----:B------:R0:W-:Y:S04]  /*8660*/  STL [R1+0x2d0], R166 ;  /* 0x0002d0a601007387 */ /* 0x0001e80000100800 */
[----:B------:R-:W3:Y:S04]  /*8670*/  LDL.LU R28, [R1+0x7d0] ;  /* 0x0007d000011c7983 */ /* 0x000ee80000300800 */
[----:B------:R0:W3:Y:S04]  /*8680*/  @P3 LDG.E.U8 R149, desc[UR22][R94.64] ;  /* 0x000000165e953981 */ /* 0x0000e8000c1e1100 */
[----:B------:R-:W3:Y:S01]  /*8690*/  LDL.LU R26, [R1+0x7cc] ;  /* 0x0007cc00011a7983 */ /* 0x000ee20000300800 */
[----:B------:R-:W-:-:S02]  /*86a0*/  @!P4 IMAD.IADD R90, R90, 0x1, -R99 ;  /* 0x000000015a5ac824 */ /* 0x000fc400078e0a63 */
[----:B0-----:R-:W-:Y:S02]  /*86b0*/  @P3 IMAD.MOV.U32 R95, RZ, RZ, R192 ;  /* 0x000000ffff5f3224 */ /* 0x001fe400078e00c0 */
[----:B------:R-:W-:Y:S01]  /*86c0*/  @P3 IMAD.MOV.U32 R94, RZ, RZ, R162 ;  /* 0x000000ffff5e3224 */ /* 0x000fe200078e00a2 */
[----:B------:R-:W3:Y:S04]  /*86d0*/  LDL.LU R192, [R1+0x7c8] ;  /* 0x0007c80001c07983 */ /* 0x000ee80000300800 */
[----:B------:R-:W3:Y:S01]  /*86e0*/  LDL.LU R162, [R1+0x7c4] ;  /* 0x0007c40001a27983 */ /* 0x000ee20000300800 */
[----:B------:R-:W-:Y:S01]  /*86f0*/  @!P5 IMAD.MOV R90, RZ, RZ, -R90 ;  /* 0x000000ffff5ad224 */ /* 0x000fe200078e0a5a */
[----:B------:R-:W-:Y:S02]  /*8700*/  ISETP.GE.AND P5, PT, R201, RZ, PT ;  /* 0x000000ffc900720c */ /* 0x000fe40003fa6270 */
[----:B------:R-:W4:Y:S01]  /*8710*/  LDL.LU R201, [R1+0x7c0] ;  /* 0x0007c00001c97983 */ /* 0x000f220000300800 */
[----:B--2---:R-:W-:-:S06]  /*8720*/  PRMT R163, RZ, 0x7610, R163 ;  /* 0x00007610ffa37816 */ /* 0x004fcc00000000a3 */
[----:B------:R0:W2:Y:S02]  /*8730*/  @P3 LDG.E.U8 R163, desc[UR22][R94.64] ;  /* 0x000000165ea33981 */ /* 0x0000a4000c1e1100 */
[----:B0-----:R-:W-:Y:S02]  /*8740*/  @P3 IMAD.MOV.U32 R95, RZ, RZ, R202 ;  /* 0x000000ffff5f3224 */ /* 0x001fe400078e00ca */
[----:B------:R-:W-:Y:S01]  /*8750*/  @P3 IMAD.MOV.U32 R94, RZ, RZ, R167 ;  /* 0x000000ffff5e3224 */ /* 0x000fe200078e00a7 */
[----:B------:R-:W2:Y:S04]  /*8760*/  LDL.LU R202, [R1+0x7bc] ;  /* 0x0007bc0001ca7983 */ /* 0x000ea80000300800 */
[----:B------:R-:W2:Y:S01]  /*8770*/  LDL.LU R167, [R1+0x7b8] ;  /* 0x0007b80001a77983 */ /* 0x000ea20000300800 */
[----:B------:R-:W-:-:S02]  /*8780*/  ISETP.GT.U32.AND P6, PT, R99, R91, PT ;  /* 0x0000005b6300720c */ /* 0x000fc40003fc4070 */
[----:B------:R-:W-:Y:S02]  /*8790*/  ISETP.GT.U32.AND P4, PT, R99, R88, PT ;  /* 0x000000586300720c */ /* 0x000fe40003f84070 */
[----:B------:R-:W-:Y:S02]  /*87a0*/  SEL R90, R161, R90, !P1 ;  /* 0x0000005aa15a7207 */ /* 0x000fe40004800000 */
[----:B------:R-:W-:-:S07]  /*87b0*/  PRMT R142, RZ, 0x7610, R142 ;  /* 0x00007610ff8e7816 */ /* 0x000fce000000008e */
[----:B------:R-:W-:Y:S01]  /*87c0*/  @!P6 IMAD.IADD R91, R91, 0x1, -R99 ;  /* 0x000000015b5be824 */ /* 0x000fe200078e0a63 */
[----:B------:R-:W-:Y:S01]  /*87d0*/  ISETP.GT.U32.AND P6, PT, R99, R89, PT ;  /* 0x000000596300720c */ /* 0x000fe20003fc4070 */
[----:B------:R-:W-:Y:S01]  /*87e0*/  IMAD R90, R90, UR6, RZ ;  /* 0x000000065a5a7c24 */ /* 0x000fe2000f8e02ff */
[----:B------:R0:W4:Y:S01]  /*87f0*/  @P3 LDG.E.U8 R142, desc[UR22][R94.64] ;  /* 0x000000165e8e3981 */ /* 0x000122000c1e1100 */
[----:B------:R-:W-:Y:S02]  /*8800*/  @!P5 IMAD.MOV R91, RZ, RZ, -R91 ;  /* 0x000000ffff5bd224 */ /* 0x000fe400078e0a5b */
[----:B------:R-:W-:Y:S02]  /*8810*/  @!P4 IMAD.IADD R88, R88, 0x1, -R99 ;  /* 0x000000015858c824 */ /* 0x000fe400078e0a63 */
[----:B0-----:R-:W-:Y:S01]  /*8820*/  @P3 IMAD.MOV.U32 R95, RZ, RZ, R213 ;  /* 0x000000ffff5f3224 */ /* 0x001fe200078e00d5 */
[----:B------:R-:W-:Y:S01]  /*8830*/  IADD3 R213, P5, PT, R90, R97, RZ ;  /* 0x000000615ad57210 */ /* 0x000fe20007fbe0ff */
[----:B------:R-:W-:-:S04]  /*8840*/  @P3 IMAD.MOV.U32 R94, RZ, RZ, R168 ;  /* 0x000000ffff5e3224 */ /* 0x000fc800078e00a8 */
[----:B------:R-:W-:Y:S01]  /*8850*/  @!P6 IMAD.IADD R89, R89, 0x1, -R99 ;  /* 0x000000015959e824 */ /* 0x000fe200078e0a63 */
[----:B------:R-:W-:Y:S01]  /*8860*/  ISETP.GE.AND P6, PT, R198, RZ, PT ;  /* 0x000000ffc600720c */ /* 0x000fe20003fc6270 */
[----:B------:R0:W-:Y:S01]  /*8870*/  STL [R1+0x2e4], R213 ;  /* 0x0002e4d501007387 */ /* 0x0001e20000100800 */
[----:B------:R-:W-:-:S03]  /*8880*/  ISETP.GT.U32.AND P4, PT, R99, R88, PT ;  /* 0x000000586300720c */ /* 0x000fc60003f84070 */
[----:B------:R-:W4:Y:S01]  /*8890*/  LDL.LU R198, [R1+0x7b4] ;  /* 0x0007b40001c67983 */ /* 0x000f220000300800 */
[----:B---3--:R-:W-:-:S06]  /*88a0*/  PRMT R162, RZ, 0x7610, R162 ;  /* 0x00007610ffa27816 */ /* 0x008fcc00000000a2 */
[----:B------:R3:W4:Y:S02]  /*88b0*/  @P3 LDG.E.U8 R162, desc[UR22][R94.64] ;  /* 0x000000165ea23981 */ /* 0x000724000c1e1100 */
[----:B---3--:R-:W-:Y:S02]  /*88c0*/  @P3 IMAD.MOV.U32 R95, RZ, RZ, R193 ;  /* 0x000000ffff5f3224 */ /* 0x008fe400078e00c1 */
[----:B------:R-:W-:Y:S01]  /*88d0*/  @P3 IMAD.MOV.U32 R94, RZ, RZ, R194 ;  /* 0x000000ffff5e3224 */ /* 0x000fe200078e00c2 */
[----:B------:R-:W3:Y:S04]  /*88e0*/  LDL.LU R193, [R1+0x7b0] ;  /* 0x0007b00001c17983 */ /* 0x000ee80000300800 */
[----:B------:R-:W3:Y:S01]  /*88f0*/  LDL.LU R194, [R1+0x7ac] ;  /* 0x0007ac0001c27983 */ /* 0x000ee20000300800 */
[----:B------:R-:W-:-:S02]  /*8900*/  PRMT R36, RZ, 0x7610, R36 ;  /* 0x00007610ff247816 */ /* 0x000fc40000000024 */
[----:B------:R-:W-:Y:S01]  /*8910*/  LEA.HI.X.SX32 R168, R90, R96, 0x1, P5 ;  /* 0x000000605aa87211 */ /* 0x000fe200028f0eff */
[----:B------:R-:W-:-:S04]  /*8920*/  @!P4 IMAD.IADD R88, R88, 0x1, -R99 ;  /* 0x000000015858c824 */ /* 0x000fc800078e0a63 */
[----:B------:R-:W-:Y:S01]  /*8930*/  STL [R1+0x2e0], R168 ;  /* 0x0002e0a801007387 */ /* 0x000fe20000100800 */
[----:B------:R-:W-:Y:S01]  /*8940*/  @!P6 IMAD.MOV R88, RZ, RZ, -R88 ;  /* 0x000000ffff58e224 */ /* 0x000fe200078e0a58 */
[----:B------:R-:W-:Y:S02]  /*8950*/  ISETP.GE.AND P6, PT, R186, RZ, PT ;  /* 0x000000ffba00720c */ /* 0x000fe40003fc6270 */
[----:B------:R-:W-:Y:S02]  /*8960*/  ISETP.GT.U32.AND P5, PT, R99, R89, PT ;  /* 0x000000596300720c */ /* 0x000fe40003fa4070 */
[----:B------:R-:W-:Y:S02]  /*8970*/  SEL R91, R161, R91, !P1 ;  /* 0x0000005ba15b7207 */ /* 0x000fe40004800000 */
[----:B------:R-:W-:-:S03]  /*8980*/  PRMT R147, RZ, 0x7610, R147 ;  /* 0x00007610ff937816 */ /* 0x000fc60000000093 */
[----:B------:R-:W-:Y:S02]  /*8990*/  IMAD R93, R91, UR6, RZ ;  /* 0x000000065b5d7c24 */ /* 0x000fe4000f8e02ff */
[----:B------:R-:W-:-:S04]  /*89a0*/  @P3 IMAD.MOV.U32 R91, RZ, RZ, R222 ;  /* 0x000000ffff5b3224 */ /* 0x000fc800078e00de */
[----:B------:R-:W-:-:S04]  /*89b0*/  @!P5 IMAD.IADD R89, R89, 0x1, -R99 ;  /* 0x000000015959d824 */ /* 0x000fc800078e0a63 */
[----:B------:R-:W-:Y:S01]  /*89c0*/  @!P6 IMAD.MOV R89, RZ, RZ, -R89 ;  /* 0x000000ffff59e224 */ /* 0x000fe200078e0a59 */
[----:B------:R-:W-:Y:S01]  /*89d0*/  IADD3 R222, P6, PT, R93, R97, RZ ;  /* 0x000000615dde7210 */ /* 0x000fe20007fde0ff */
[----:B------:R-:W-:-:S03]  /*89e0*/  @P3 IMAD.MOV.U32 R90, RZ, RZ, R92 ;  /* 0x000000ffff5a3224 */ /* 0x000fc600078e005c */
[----:B------:R-:W-:Y:S02]  /*89f0*/  LEA.HI.X.SX32 R92, R93, R96, 0x1, P6 ;  /* 0x000000605d5c7211 */ /* 0x000fe400030f0eff */
[----:B------:R-:W-:Y:S02]  /*8a00*/  ISETP.GE.AND P6, PT, R178, RZ, PT ;  /* 0x000000ffb200720c */ /* 0x000fe40003fc6270 */
[----:B--2---:R-:W-:-:S06]  /*8a10*/  PRMT R167, RZ, 0x7610, R167 ;  /* 0x00007610ffa77816 */ /* 0x004fcc00000000a7 */
[----:B------:R2:W3:Y:S02]  /*8a20*/  @P3 LDG.E.U8 R167, desc[UR22][R94.64] ;  /* 0x000000165ea73981 */ /* 0x0004e4000c1e1100 */
[----:B--2---:R-:W-:Y:S02]  /*8a30*/  @P3 IMAD.MOV.U32 R94, RZ, RZ, R197 ;  /* 0x000000ffff5e3224 */ /* 0x004fe400078e00c5 */
[----:B------:R-:W-:Y:S02]  /*8a40*/  @P3 IMAD.MOV.U32 R95, RZ, RZ, R199 ;  /* 0x000000ffff5f3224 */ /* 0x000fe400078e00c7 */
[----:B------:R-:W2:Y:S04]  /*8a50*/  LDL.LU R199, [R1+0x7a8] ;  /* 0x0007a80001c77983 */ /* 0x000ea80000300800 */
[----:B------:R0:W2:Y:S04]  /*8a60*/  @P3 LDG.E.U8 R36, desc[UR22][R94.64] ;  /* 0x000000165e243981 */ /* 0x0000a8000c1e1100 */
[----:B------:R-:W2:Y:S01]  /*8a70*/  LDL.LU R197, [R1+0x7a4] ;  /* 0x0007a40001c57983 */ /* 0x000ea20000300800 */
[----:B0-----:R-:W-:-:S02]  /*8a80*/  @P3 IMAD.MOV.U32 R95, RZ, RZ, R200 ;  /* 0x000000ffff5f3224 */ /* 0x001fc400078e00c8 */
[----:B------:R-:W-:Y:S01]  /*8a90*/  @P3 IMAD.MOV.U32 R94, RZ, RZ, R185 ;  /* 0x000000ffff5e3224 */ /* 0x000fe200078e00b9 */
[----:B------:R-:W2:Y:S04]  /*8aa0*/  LDL.LU R200, [R1+0x7a0] ;  /* 0x0007a00001c87983 */ /* 0x000ea80000300800 */
[----:B------:R-:W2:Y:S04]  /*8ab0*/  LDL.LU R185, [R1+0x79c] ;  /* 0x00079c0001b97983 */ /* 0x000ea80000300800 */
[----:B------:R-:W2:Y:S04]  /*8ac0*/  LDL.LU R186, [R1+0x798] ;  /* 0x0007980001ba7983 */ /* 0x000ea80000300800 */
[----:B------:R0:W2:Y:S02]  /*8ad0*/  @P3 LDG.E.U8 R147, desc[UR22][R94.64] ;  /* 0x000000165e933981 */ /* 0x0000a4000c1e1100 */
[----:B0-----:R-:W-:-:S02]  /*8ae0*/  @P3 IMAD.MOV.U32 R95, RZ, RZ, R246 ;  /* 0x000000ffff5f3224 */ /* 0x001fc400078e00f6 */
[----:B------:R-:W-:Y:S01]  /*8af0*/  @P3 IMAD.MOV.U32 R94, RZ, RZ, R177 ;  /* 0x000000ffff5e3224 */ /* 0x000fe200078e00b1 */
[----:B------:R-:W2:Y:S04]  /*8b00*/  LDL.LU R246, [R1+0x794] ;  /* 0x0007940001f67983 */ /* 0x000ea80000300800 */
[----:B------:R-:W2:Y:S04]  /*8b10*/  LDL.LU R177, [R1+0x790] ;  /* 0x0007900001b17983 */ /* 0x000ea80000300800 */
[----:B------:R0:W-:Y:S04]  /*8b20*/  STL [R1+0x2f4], R222 ;  /* 0x0002f4de01007387 */ /* 0x0001e80000100800 */
[----:B------:R-:W2:Y:S01]  /*8b30*/  LDL.LU R178, [R1+0x78c] ;  /* 0x00078c0001b27983 */ /* 0x000ea20000300800 */
[----:B------:R-:W-:-:S02]  /*8b40*/  ISETP.GT.U32.AND P4, PT, R99, R86, PT ;  /* 0x000000566300720c */ /* 0x000fc40003f84070 */
[----:B------:R-:W-:Y:S02]  /*8b50*/  PRMT R33, RZ, 0x7610, R33 ;  /* 0x00007610ff217816 */ /* 0x000fe40000000021 */
[----:B------:R-:W-:Y:S02]  /*8b60*/  ISETP.GT.U32.AND P5, PT, R99, R87, PT ;  /* 0x000000576300720c */ /* 0x000fe40003fa4070 */
[----:B------:R-:W-:Y:S02]  /*8b70*/  PRMT R30, RZ, 0x7610, R30 ;  /* 0x00007610ff1e7816 */ /* 0x000fe4000000001e */
[----:B------:R0:W2:Y:S05]  /*8b80*/  @P3 LDG.E.U8 R33, desc[UR22][R90.64] ;  /* 0x000000165a213981 */ /* 0x0000aa000c1e1100 */
[----:B------:R-:W-:-:S05]  /*8b90*/  @!P4 IMAD.IADD R86, R86, 0x1, -R99 ;  /* 0x000000015656c824 */ /* 0x000fca00078e0a63 */
[----:B------:R-:W-:Y:S01]  /*8ba0*/  ISETP.GT.U32.AND P4, PT, R99, R86, PT ;  /* 0x000000566300720c */ /* 0x000fe20003f84070 */
[----:B0-----:R-:W-:Y:S02]  /*8bb0*/  @P3 IMAD.MOV.U32 R90, RZ, RZ, R212 ;  /* 0x000000ffff5a3224 */ /* 0x001fe400078e00d4 */
[----:B------:R-:W-:Y:S01]  /*8bc0*/  @P3 IMAD.MOV.U32 R91, RZ, RZ, R211 ;  /* 0x000000ffff5b3224 */ /* 0x000fe200078e00d3 */
[----:B------:R-:W-:Y:S01]  /*8bd0*/  PRMT R155, RZ, 0x7610, R155 ;  /* 0x00007610ff9b7816 */ /* 0x000fe2000000009b */
[----:B------:R-:W-:-:S03]  /*8be0*/  @!P5 IMAD.IADD R87, R87, 0x1, -R99 ;  /* 0x000000015757d824 */ /* 0x000fc600078e0a63 */
[----:B------:R0:W2:Y:S01]  /*8bf0*/  @P3 LDG.E.U8 R30, desc[UR22][R90.64] ;  /* 0x000000165a1e3981 */ /* 0x0000a2000c1e1100 */
[----:B------:R-:W-:Y:S02]  /*8c00*/  PRMT R32, RZ, 0x7610, R32 ;  /* 0x00007610ff207816 */ /* 0x000fe40000000020 */
[----:B------:R-:W-:Y:S02]  /*8c10*/  ISETP.GT.U32.AND P5, PT, R99, R87, PT ;  /* 0x000000576300720c */ /* 0x000fe40003fa4070 */
[----:B------:R-:W-:Y:S02]  /*8c20*/  @!P4 IMAD.IADD R86, R86, 0x1, -R99 ;  /* 0x000000015656c824 */ /* 0x000fe400078e0a63 */
[----:B0-----:R-:W-:Y:S02]  /*8c30*/  @P3 IMAD.MOV.U32 R90, RZ, RZ, R220 ;  /* 0x000000ffff5a3224 */ /* 0x001fe400078e00dc */
[----:B------:R-:W-:-:S05]  /*8c40*/  @P3 IMAD.MOV.U32 R91, RZ, RZ, R219 ;  /* 0x000000ffff5b3224 */ /* 0x000fca00078e00db */
[----:B------:R0:W2:Y:S01]  /*8c50*/  @P3 LDG.E.U8 R155, desc[UR22][R90.64] ;  /* 0x000000165a9b3981 */ /* 0x0000a2000c1e1100 */
[----:B------:R-:W-:Y:S01]  /*8c60*/  @!P6 IMAD.MOV R86, RZ, RZ, -R86 ;  /* 0x000000ffff56e224 */ /* 0x000fe200078e0a56 */
[----:B------:R-:W-:Y:S02]  /*8c70*/  ISETP.GE.AND P6, PT, R191, RZ, PT ;  /* 0x000000ffbf00720c */ /* 0x000fe40003fc6270 */
[----:B------:R-:W-:Y:S01]  /*8c80*/  PRMT R27, RZ, 0x7610, R27 ;  /* 0x00007610ff1b7816 */ /* 0x000fe2000000001b */
[----:B0-----:R-:W-:Y:S02]  /*8c90*/  @P3 IMAD.MOV.U32 R90, RZ, RZ, R228 ;  /* 0x000000ffff5a3224 */ /* 0x001fe400078e00e4 */
[----:B------:R-:W-:Y:S01]  /*8ca0*/  @P3 IMAD.MOV.U32 R91, RZ, RZ, R227 ;  /* 0x000000ffff5b3224 */ /* 0x000fe200078e00e3 */
[----:B------:R-:W-:-:S04]  /*8cb0*/  SEL R88, R161, R88, !P1 ;  /* 0x00000058a1587207 */ /* 0x000fc80004800000 */
[----:B------:R0:W2:Y:S01]  /*8cc0*/  @P3 LDG.E.U8 R32, desc[UR22][R90.64] ;  /* 0x000000165a203981 */ /* 0x0000a2000c1e1100 */
[----:B------:R-:W-:Y:S01]  /*8cd0*/  PRMT R29, RZ, 0x7610, R29 ;  /* 0x00007610ff1d7816 */ /* 0x000fe2000000001d */
[----:B------:R-:W-:Y:S02]  /*8ce0*/  @!P5 IMAD.IADD R87, R87, 0x1, -R99 ;  /* 0x000000015757d824 */ /* 0x000fe400078e0a63 */
[----:B0-----:R-:W-:Y:S02]  /*8cf0*/  @P3 IMAD.MOV.U32 R90, RZ, RZ, R236 ;  /* 0x000000ffff5a3224 */ /* 0x001fe400078e00ec */
[----:B------:R-:W-:Y:S02]  /*8d00*/  @P3 IMAD.MOV.U32 R91, RZ, RZ, R235 ;  /* 0x000000ffff5b3224 */ /* 0x000fe400078e00eb */
[----:B------:R-:W-:-:S03]  /*8d10*/  IMAD R88, R88, UR6, RZ ;  /* 0x0000000658587c24 */ /* 0x000fc6000f8e02ff */
[----:B------:R0:W2:Y:S01]  /*8d20*/  @P3 LDG.E.U8 R27, desc[UR22][R90.64] ;  /* 0x000000165a1b3981 */ /* 0x0000a2000c1e1100 */
[----:B------:R-:W-:Y:S01]  /*8d30*/  PRMT R26, RZ, 0x7610, R26 ;  /* 0x00007610ff1a7816 */ /* 0x000fe2000000001a */
[----:B------:R-:W-:Y:S01]  /*8d40*/  @!P6 IMAD.MOV R87, RZ, RZ, -R87 ;  /* 0x000000ffff57e224 */ /* 0x000fe200078e0a57 */
[----:B------:R-:W-:Y:S01]  /*8d50*/  ISETP.GT.U32.AND P4, PT, R99, R84, PT ;  /* 0x000000546300720c */ /* 0x000fe20003f84070 */
[----:B0-----:R-:W-:Y:S02]  /*8d60*/  @P3 IMAD.MOV.U32 R90, RZ, RZ, R244 ;  /* 0x000000ffff5a3224 */ /* 0x001fe400078e00f4 */
[----:B------:R-:W-:Y:S01]  /*8d70*/  @P3 IMAD.MOV.U32 R91, RZ, RZ, R243 ;  /* 0x000000ffff5b3224 */ /* 0x000fe200078e00f3 */
[----:B------:R-:W-:-:S04]  /*8d80*/  IADD3 R120, P6, PT, R88, R97, RZ ;  /* 0x0000006158787210 */ /* 0x000fc80007fde0ff */
[----:B------:R0:W2:Y:S01]  /*8d90*/  @P3 LDG.E.U8 R29, desc[UR22][R90.64] ;  /* 0x000000165a1d3981 */ /* 0x0000a2000c1e1100 */
[----:B------:R-:W-:-:S03]  /*8da0*/  LEA.HI.X.SX32 R121, R88, R96, 0x1, P6 ;  /* 0x0000006058797211 */ /* 0x000fc600030f0eff */
[----:B------:R1:W-:Y:S01]  /*8db0*/  STL [R1+0x2f0], R92 ;  /* 0x0002f05c01007387 */ /* 0x0003e20000100800 */
[----:B------:R-:W-:-:S03]  /*8dc0*/  ISETP.GE.AND P6, PT, R183, RZ, PT ;  /* 0x000000ffb700720c */ /* 0x000fc60003fc6270 */
[----:B------:R-:W2:Y:S01]  /*8dd0*/  LDL.LU R191, [R1+0x788] ;  /* 0x0007880001bf7983 */ /* 0x000ea20000300800 */
[----:B0-----:R-:W-:Y:S02]  /*8de0*/  @P3 IMAD.MOV.U32 R90, RZ, RZ, R252 ;  /* 0x000000ffff5a3224 */ /* 0x001fe400078e00fc */
[----:B------:R-:W-:Y:S01]  /*8df0*/  @P3 IMAD.MOV.U32 R91, RZ, RZ, R251 ;  /* 0x000000ffff5b3224 */ /* 0x000fe200078e00fb */
[----:B------:R0:W-:Y:S01]  /*8e00*/  STL [R1+0x304], R120 ;  /* 0x0003047801007387 */ /* 0x0001e20000100800 */
[----:B------:R-:W-:-:S03]  /*8e10*/  PRMT R28, RZ, 0x7610, R28 ;  /* 0x00007610ff1c7816 */ /* 0x000fc6000000001c */
[----:B------:R0:W2:Y:S04]  /*8e20*/  @P3 LDG.E.U8 R26, desc[UR22][R90.64] ;  /* 0x000000165a1a3981 */ /* 0x0000a8000c1e1100 */
[----:B------:R-:W2:Y:S01]  /*8e30*/  LDL.LU R183, [R1+0x784] ;  /* 0x0007840001b77983 */ /* 0x000ea20000300800 */
[----:B0-----:R-:W-:Y:S02]  /*8e40*/  @P3 IMAD.MOV.U32 R91, RZ, RZ, R25 ;  /* 0x000000ffff5b3224 */ /* 0x001fe400078e0019 */
[----:B------:R-:W-:Y:S01]  /*8e50*/  @P3 IMAD.MOV.U32 R90, RZ, RZ, R170 ;  /* 0x000000ffff5a3224 */ /* 0x000fe200078e00aa */
[----:B-1----:R-:W2:Y:S04]  /*8e60*/  LDL.LU R25, [R1+0x780] ;  /* 0x0007800001197983 */ /* 0x002ea80000300800 */
[----:B------:R-:W2:Y:S01]  /*8e70*/  LDL.LU R170, [R1+0x77c] ;  /* 0x00077c0001aa7983 */ /* 0x000ea20000300800 */
[----:B------:R-:W-:Y:S01]  /*8e80*/  @!P4 IMAD.IADD R84, R84, 0x1, -R99 ;  /* 0x000000015454c824 */ /* 0x000fe200078e0a63 */
[----:B------:R-:W-:-:S02]  /*8e90*/  PRMT R202, RZ, 0x7610, R202 ;  /* 0x00007610ffca7816 */ /* 0x000fc400000000ca */
[----:B------:R0:W2:Y:S02]  /*8ea0*/  @P3 LDG.E.U8 R28, desc[UR22][R90.64] ;  /* 0x000000165a1c3981 */ /* 0x0000a4000c1e1100 */
[C---:B------:R-:W-:Y:S02]  /*8eb0*/  ISETP.GT.U32.AND P4, PT, R99.reuse, R84, PT ;  /* 0x000000546300720c */ /* 0x040fe40003f84070 */
[----:B------:R1:W-:Y:S01]  /*8ec0*/  STL [R1+0x300], R121 ;  /* 0x0003007901007387 */ /* 0x0003e20000100800 */
[----:B0-----:R-:W-:Y:S02]  /*8ed0*/  @P3 IMAD.MOV.U32 R90, RZ, RZ, R24 ;  /* 0x000000ffff5a3224 */ /* 0x001fe400078e0018 */
[----:B------:R-:W-:Y:S02]  /*8ee0*/  @P3 IMAD.MOV.U32 R91, RZ, RZ, R184 ;  /* 0x000000ffff5b3224 */ /* 0x000fe400078e00b8 */
[----:B------:R-:W2:Y:S04]  /*8ef0*/  LDL.LU R184, [R1+0x778] ;  /* 0x0007780001b87983 */ /* 0x000ea80000300800 */
[----:B------:R0:W2:Y:S01]  /*8f00*/  @P3 LDG.E.U8 R202, desc[UR22][R90.64] ;  /* 0x000000165aca3981 */ /* 0x0000a2000c1e1100 */
[----:B------:R-:W-:-:S03]  /*8f10*/  ISETP.GT.U32.AND P5, PT, R99, R85, PT ;  /* 0x000000556300720c */ /* 0x000fc60003fa4070 */
[----:B------:R-:W2:Y:S01]  /*8f20*/  LDL.LU R24, [R1+0x774] ;  /* 0x0007740001187983 */ /* 0x000ea20000300800 */
[----:B0-----:R-:W-:-:S03]  /*8f30*/  @P3 IMAD.MOV.U32 R91, RZ, RZ, R23 ;  /* 0x000000ffff5b3224 */ /* 0x001fc600078e0017 */
[----:B------:R-:W2:Y:S01]  /*8f40*/  LDL.LU R23, [R1+0x770] ;  /* 0x0007700001177983 */ /* 0x000ea20000300800 */
[----:B----4-:R-:W-:Y:S01]  /*8f50*/  PRMT R201, RZ, 0x7610, R201 ;  /* 0x00007610ffc97816 */ /* 0x010fe200000000c9 */
[----:B------:R-:W-:Y:S02]  /*8f60*/  @!P4 IMAD.IADD R84, R84, 0x1, -R99 ;  /* 0x000000015454c824 */ /* 0x000fe400078e0a63 */
[----:B------:R-:W-:Y:S02]  /*8f70*/  @P3 IMAD.MOV.U32 R90, RZ, RZ, R175 ;  /* 0x000000ffff5a3224 */ /* 0x000fe400078e00af */
[----:B------:R-:W-:Y:S01]  /*8f80*/  @!P6 IMAD.MOV R84, RZ, RZ, -R84 ;  /* 0x000000ffff54e224 */ /* 0x000fe200078e0a54 */
[----:B------:R-:W4:Y:S01]  /*8f90*/  LDL.LU R175, [R1+0x76c] ;  /* 0x00076c0001af7983 */ /* 0x000f220000300800 */
[----:B------:R-:W-:Y:S01]  /*8fa0*/  ISETP.GE.AND P6, PT, R230, RZ, PT ;  /* 0x000000ffe600720c */ /* 0x000fe20003fc6270 */
[----:B------:R-:W-:Y:S02]  /*8fb0*/  @!P5 IMAD.IADD R85, R85, 0x1, -R99 ;  /* 0x000000015555d824 */ /* 0x000fe400078e0a63 */
[----:B------:R0:W4:Y:S04]  /*8fc0*/  @P3 LDG.E.U8 R201, desc[UR22][R90.64] ;  /* 0x000000165ac93981 */ /* 0x000128000c1e1100 */
[----:B------:R-:W1:Y:S01]  /*8fd0*/  LDL.LU R230, [R1+0x768] ;  /* 0x0007680001e67983 */ /* 0x000e620000300800 */
[----:B---3--:R-:W-:Y:S01]  /*8fe0*/  PRMT R194, RZ, 0x7610, R194 ;  /* 0x00007610ffc27816 */ /* 0x008fe200000000c2 */
[----:B0-----:R-:W-:-:S02]  /*8ff0*/  @P3 IMAD.MOV.U32 R91, RZ, RZ, R22 ;  /* 0x000000ffff5b3224 */ /* 0x001fc400078e0016 */
[----:B------:R-:W-:Y:S01]  /*9000*/  @P3 IMAD.MOV.U32 R90, RZ, RZ, R20 ;  /* 0x000000ffff5a3224 */ /* 0x000fe200078e0014 */
[----:B------:R-:W3:Y:S01]  /*9010*/  LDL.LU R22, [R1+0x764] ;  /* 0x0007640001167983 */ /* 0x000ee20000300800 */
[----:B------:R-:W-:-:S03]  /*9020*/  ISETP.GT.U32.AND P5, PT, R99, R85, PT ;  /* 0x000000556300720c */ /* 0x000fc60003fa4070 */
[----:B------:R-:W3:Y:S01]  /*9030*/  LDL.LU R20, [R1+0x760] ;  /* 0x0007600001147983 */ /* 0x000ee20000300800 */
[----:B------:R-:W-:Y:S01]  /*9040*/  SEL R89, R161, R89, !P1 ;  /* 0x00000059a1597207 */ /* 0x000fe20004800000 */
[----:B------:R-:W-:Y:S01]  /*9050*/  @P3 IMAD.MOV.U32 R88, RZ, RZ, R21 ;  /* 0x000000ffff583224 */ /* 0x000fe200078e0015 */
[----:B------:R-:W-:Y:S01]  /*9060*/  PRMT R193, RZ, 0x7610, R193 ;  /* 0x00007610ffc17816 */ /* 0x000fe200000000c1 */
[----:B------:R0:W3:Y:S01]  /*9070*/  @P3 LDG.E.U8 R194, desc[UR22][R90.64] ;  /* 0x000000165ac23981 */ /* 0x0000e2000c1e1100 */
[----:B------:R-:W-:-:S05]  /*9080*/  PRMT R31, RZ, 0x7610, R31 ;  /* 0x00007610ff1f7816 */ /* 0x000fca000000001f */
[----:B------:R-:W-:Y:S01]  /*9090*/  @!P5 IMAD.IADD R85, R85, 0x1, -R99 ;  /* 0x000000015555d824 */ /* 0x000fe200078e0a63 */
[----:B------:R-:W3:Y:S01]  /*90a0*/  @P3 LDG.E.U8 R31, desc[UR22][R94.64] ;  /* 0x000000165e1f3981 */ /* 0x000ee2000c1e1100 */
[----:B0-----:R-:W-:Y:S02]  /*90b0*/  IMAD R90, R89, UR6, RZ ;  /* 0x00000006595a7c24 */ /* 0x001fe4000f8e02ff */
[----:B------:R-:W-:Y:S02]  /*90c0*/  @P3 IMAD.MOV.U32 R89, RZ, RZ, R229 ;  /* 0x000000ffff593224 */ /* 0x000fe400078e00e5 */
[----:B------:R-:W4:Y:S04]  /*90d0*/  LDL.LU R229, [R1+0x75c] ;  /* 0x00075c0001e57983 */ /* 0x000f280000300800 */
[----:B------:R0:W4:Y:S04]  /*90e0*/  @P3 LDG.E.U8 R193, desc[UR22][R88.64] ;  /* 0x0000001658c13981 */ /* 0x000128000c1e1100 */
[----:B------:R-:W4:Y:S01]  /*90f0*/  LDL.LU R21, [R1+0x758] ;  /* 0x0007580001157983 */ /* 0x000f220000300800 */
[----:B------:R-:W-:-:S02]  /*9100*/  @!P6 IMAD.MOV R85, RZ, RZ, -R85 ;  /* 0x000000ffff55e224 */ /* 0x000fc400078e0a55 */
[----:B0-----:R-:W-:Y:S02]  /*9110*/  @P3 IMAD.MOV.U32 R89, RZ, RZ, R19 ;  /* 0x000000ffff593224 */ /* 0x001fe400078e0013 */
[----:B------:R-:W4:Y:S01]  /*9120*/  LDL.LU R19, [R1+0x754] ;  /* 0x0007540001137983 */ /* 0x000f220000300800 */
[C---:B------:R-:W-:Y:S01]  /*9130*/  IADD3 R94, P6, PT, R90.reuse, R97, RZ ;  /* 0x000000615a5e7210 */ /* 0x040fe20007fde0ff */
[----:B------:R-:W-:Y:S02]  /*9140*/  @P3 IMAD.MOV.U32 R88, RZ, RZ, R160 ;  /* 0x000000ffff583224 */ /* 0x000fe400078e00a0 */
[----:B------:R-:W4:Y:S01]  /*9150*/  LDL.LU R160, [R1+0x750] ;  /* 0x0007500001a07983 */ /* 0x000f220000300800 */
[----:B------:R-:W-:Y:S02]  /*9160*/  LEA.HI.X.SX32 R95, R90, R96, 0x1, P6 ;  /* 0x000000605a5f7211 */ /* 0x000fe400030f0eff */
[----:B------:R-:W-:Y:S01]  /*9170*/  ISETP.GE.AND P6, PT, R159, RZ, PT ;  /* 0x000000ff9f00720c */ /* 0x000fe20003fc6270 */
[----:B------:R-:W-:Y:S04]  /*9180*/  STL [R1+0x314], R94 ;  /* 0x0003145e01007387 */ /* 0x000fe80000100800 */
[----:B------:R-:W4:Y:S01]  /*9190*/  LDL.LU R159, [R1+0x74c] ;  /* 0x00074c00019f7983 */ /* 0x000f220000300800 */
[----:B--2---:R-:W-:-:S06]  /*91a0*/  PRMT R186, RZ, 0x7610, R186 ;  /* 0x00007610ffba7816 */ /* 0x004fcc00000000ba */
[----:B------:R0:W2:Y:S02]  /*91b0*/  @P3 LDG.E.U8 R186, desc[UR22][R88.64] ;  /* 0x0000001658ba3981 */ /* 0x0000a4000c1e1100 */
[----:B0-----:R-:W-:Y:S02]  /*91c0*/  @P3 IMAD.MOV.U32 R89, RZ, RZ, R18 ;  /* 0x000000ffff593224 */ /* 0x001fe400078e0012 */
[----:B------:R-:W-:Y:S01]  /*91d0*/  @P3 IMAD.MOV.U32 R88, RZ, RZ, R16 ;  /* 0x000000ffff583224 */ /* 0x000fe200078e0010 */
[----:B------:R-:W2:Y:S04]  /*91e0*/  LDL.LU R18, [R1+0x748] ;  /* 0x0007480001127983 */ /* 0x000ea80000300800 */
[----:B------:R-:W2:Y:S01]  /*91f0*/  LDL.LU R16, [R1+0x744] ;  /* 0x0007440001107983 */ /* 0x000ea20000300800 */
[----:B------:R-:W-:-:S02]  /*9200*/  PRMT R185, RZ, 0x7610, R185 ;  /* 0x00007610ffb97816 */ /* 0x000fc400000000b9 */
[----:B------:R-:W-:-:S04]  /*9210*/  PRMT R178, RZ, 0x7610, R178 ;  /* 0x00007610ffb27816 */ /* 0x000fc800000000b2 */
[----:B------:R0:W2:Y:S04]  /*9220*/  @P3 LDG.E.U8 R185, desc[UR22][R88.64] ;  /* 0x0000001658b93981 */ /* 0x0000a8000c1e1100 */
[----:B------:R1:W-:Y:S01]  /*9230*/  STL [R1+0x310], R95 ;  /* 0x0003105f01007387 */ /* 0x0003e20000100800 */
[----:B0-----:R-:W-:Y:S02]  /*9240*/  @P3 IMAD.MOV.U32 R88, RZ, RZ, R17 ;  /* 0x000000ffff583224 */ /* 0x001fe400078e0011 */
[----:B------:R-:W-:Y:S02]  /*9250*/  @P3 IMAD.MOV.U32 R89, RZ, RZ, R238 ;  /* 0x000000ffff593224 */ /* 0x000fe400078e00ee */
[----:B------:R-:W2:Y:S04]  /*9260*/  LDL.LU R238, [R1+0x740] ;  /* 0x0007400001ee7983 */ /* 0x000ea80000300800 */
[----:B------:R0:W2:Y:S04]  /*9270*/  @P3 LDG.E.U8 R178, desc[UR22][R88.64] ;  /* 0x0000001658b23981 */ /* 0x0000a8000c1e1100 */
[----:B------:R-:W2:Y:S01]  /*9280*/  LDL.LU R17, [R1+0x73c] ;  /* 0x00073c0001117983 */ /* 0x000ea20000300800 */
[----:B0-----:R-:W-:-:S03]  /*9290*/  @P3 IMAD.MOV.U32 R89, RZ, RZ, R15 ;  /* 0x000000ffff593224 */ /* 0x001fc600078e000f */
[----:B------:R-:W2:Y:S01]  /*92a0*/  LDL.LU R15, [R1+0x738] ;  /* 0x00073800010f7983 */ /* 0x000ea20000300800 */
[C---:B------:R-:W-:Y:S02]  /*92b0*/  ISETP.GT.U32.AND P4, PT, R99.reuse, R82, PT ;  /* 0x000000526300720c */ /* 0x040fe40003f84070 */
[----:B------:R-:W-:-:S11]  /*92c0*/  ISETP.GT.U32.AND P5, PT, R99, R83, PT ;  /* 0x000000536300720c */ /* 0x000fd60003fa4070 */
[----:B------:R-:W-:-:S05]  /*92d0*/  @!P4 IMAD.IADD R82, R82, 0x1, -R99 ;  /* 0x000000015252c824 */ /* 0x000fca00078e0a63 */
[----:B------:R-:W-:Y:S01]  /*92e0*/  ISETP.GT.U32.AND P4, PT, R99, R82, PT ;  /* 0x000000526300720c */ /* 0x000fe20003f84070 */
[----:B------:R-:W-:Y:S01]  /*92f0*/  @!P5 IMAD.IADD R83, R83, 0x1, -R99 ;  /* 0x000000015353d824 */ /* 0x000fe200078e0a63 */
[----:B------:R-:W-:Y:S01]  /*9300*/  PRMT R177, RZ, 0x7610, R177 ;  /* 0x00007610ffb17816 */ /* 0x000fe200000000b1 */
[----:B------:R-:W-:Y:S01]  /*9310*/  @P3 IMAD.MOV.U32 R88, RZ, RZ, R158 ;  /* 0x000000ffff583224 */ /* 0x000fe200078e009e */
[----:B------:R-:W-:Y:S01]  /*9320*/  SEL R86, R161, R86, !P1 ;  /* 0x00000056a1567207 */ /* 0x000fe20004800000 */
[----:B------:R-:W2:Y:S01]  /*9330*/  LDL.LU R158, [R1+0x734] ;  /* 0x00073400019e7983 */ /* 0x000ea20000300800 */
[----:B------:R-:W-:-:S03]  /*9340*/  ISETP.GT.U32.AND P5, PT, R99, R83, PT ;  /* 0x000000536300720c */ /* 0x000fc60003fa4070 */
[----:B------:R0:W2:Y:S04]  /*9350*/  @P3 LDG.E.U8 R177, desc[UR22][R88.64] ;  /* 0x0000001658b13981 */ /* 0x0000a8000c1e1100 */
[----:B------:R-:W-:-:S04]  /*9360*/  @!P4 IMAD.IADD R82, R82, 0x1, -R99 ;  /* 0x000000015252c824 */ /* 0x000fc800078e0a63 */
[----:B------:R-:W-:Y:S01]  /*9370*/  @!P6 IMAD.MOV R82, RZ, RZ, -R82 ;  /* 0x000000ffff52e224 */ /* 0x000fe200078e0a52 */
[----:B------:R-:W-:Y:S01]  /*9380*/  ISETP.GE.AND P6, PT, R205, RZ, PT ;  /* 0x000000ffcd00720c */ /* 0x000fe20003fc6270 */
[----:B0-----:R-:W-:Y:S01]  /*9390*/  @P3 IMAD.MOV.U32 R89, RZ, RZ, R14 ;  /* 0x000000ffff593224 */ /* 0x001fe200078e000e */
[----:B------:R-:W2:Y:S01]  /*93a0*/  LDL.LU R205, [R1+0x730] ;  /* 0x0007300001cd7983 */ /* 0x000ea20000300800 */
[----:B------:R-:W-:Y:S01]  /*93b0*/  @P3 IMAD.MOV.U32 R88, RZ, RZ, R12 ;  /* 0x000000ffff583224 */ /* 0x000fe200078e000c */
[----:B------:R-:W-:Y:S02]  /*93c0*/  ISETP.GT.U32.AND P4, PT, R99, R80, PT ;  /* 0x000000506300720c */ /* 0x000fe40003f84070 */
[----:B------:R-:W2:Y:S01]  /*93d0*/  LDL.LU R14, [R1+0x72c] ;  /* 0x00072c00010e7983 */ /* 0x000ea20000300800 */
[----:B------:R-:W-:-:S03]  /*93e0*/  @!P5 IMAD.IADD R83, R83, 0x1, -R99 ;  /* 0x000000015353d824 */ /* 0x000fc600078e0a63 */
[----:B------:R-:W2:Y:S01]  /*93f0*/  LDL.LU R12, [R1+0x728] ;  /* 0x00072800010c7983 */ /* 0x000ea20000300800 */
[----:B------:R-:W-:Y:S02]  /*9400*/  IMAD R86, R86, UR6, RZ ;  /* 0x0000000656567c24 */ /* 0x000fe4000f8e02ff */
[----:B------:R-:W-:-:S03]  /*9410*/  @!P6 IMAD.MOV R83, RZ, RZ, -R83 ;  /* 0x000000ffff53e224 */ /* 0x000fc600078e0a53 */
[----:B------:R-:W-:Y:S01]  /*9420*/  IADD3 R91, P6, PT, R86, R97, RZ ;  /* 0x00000061565b7210 */ /* 0x000fe20007fde0ff */
[----:B------:R-:W-:Y:S01]  /*9430*/  @!P4 IMAD.IADD R80, R80, 0x1, -R99 ;  /* 0x000000015050c824 */ /* 0x000fe200078e0a63 */
[----:B------:R-:W-:Y:S02]  /*9440*/  ISETP.GT.U32.AND P5, PT, R99, R81, PT ;  /* 0x000000516300720c */ /* 0x000fe40003fa4070 */
[----:B------:R-:W-:Y:S02]  /*9450*/  LEA.HI.X.SX32 R93, R86, R96, 0x1, P6 ;  /* 0x00000060565d7211 */ /* 0x000fe400030f0eff */
[----:B------:R-:W-:Y:S02]  /*9460*/  ISETP.GE.AND P6, PT, R11, RZ, PT ;  /* 0x000000ff0b00720c */ /* 0x000fe40003fc6270 */
[----:B------:R-:W-:-:S07]  /*9470*/  ISETP.GT.U32.AND P4, PT, R99, R80, PT ;  /* 0x000000506300720c */ /* 0x000fce0003f84070 */
[----:B------:R-:W-:Y:S01]  /*9480*/  @!P5 IMAD.IADD R81, R81, 0x1, -R99 ;  /* 0x000000015151d824 */ /* 0x000fe200078e0a63 */
[----:B------:R-:W-:Y:S02]  /*9490*/  PRMT R170, RZ, 0x7610, R170 ;  /* 0x00007610ffaa7816 */ /* 0x000fe400000000aa */
[----:B------:R-:W-:-:S04]  /*94a0*/  PRMT R25, RZ, 0x7610, R25 ;  /* 0x00007610ff197816 */ /* 0x000fc80000000019 */
[----:B------:R0:W2:Y:S02]  /*94b0*/  @P3 LDG.E.U8 R170, desc[UR22][R88.64] ;  /* 0x0000001658aa3981 */ /* 0x0000a4000c1e1100 */
[----:B0-----:R-:W-:Y:S02]  /*94c0*/  @P3 IMAD.MOV.U32 R89, RZ, RZ, R206 ;  /* 0x000000ffff593224 */ /* 0x001fe400078e00ce */
[----:B------:R-:W-:Y:S01]  /*94d0*/  @P3 IMAD.MOV.U32 R88, RZ, RZ, R13 ;  /* 0x000000ffff583224 */ /* 0x000fe200078e000d */
[----:B------:R-:W2:Y:S04]  /*94e0*/  LDL.LU R206, [R1+0x724] ;  /* 0x0007240001ce7983 */ /* 0x000ea80000300800 */
[----:B------:R-:W2:Y:S04]  /*94f0*/  LDL.LU R13, [R1+0x720] ;  /* 0x00072000010d7983 */ /* 0x000ea80000300800 */
[----:B------:R-:W-:Y:S04]  /*9500*/  STL [R1+0x324], R91 ;  /* 0x0003245b01007387 */ /* 0x000fe80000100800 */
[----:B------:R-:W2:Y:S01]  /*9510*/  LDL.LU R11, [R1+0x71c] ;  /* 0x00071c00010b7983 */ /* 0x000ea20000300800 */
[----:B------:R-:W-:-:S03]  /*9520*/  PRMT R23, RZ, 0x7610, R23 ;  /* 0x00007610ff177816 */ /* 0x000fc60000000017 */
[----:B------:R0:W2:Y:S02]  /*9530*/  @P3 LDG.E.U8 R25, desc[UR22][R88.64] ;  /* 0x0000001658193981 */ /* 0x0000a4000c1e1100 */
[----:B0-----:R-:W-:Y:S02]  /*9540*/  @P3 IMAD.MOV.U32 R88, RZ, RZ, R153 ;  /* 0x000000ffff583224 */ /* 0x001fe400078e0099 */
[----:B------:R-:W-:Y:S02]  /*9550*/  @P3 IMAD.MOV.U32 R89, RZ, RZ, R156 ;  /* 0x000000ffff593224 */ /* 0x000fe400078e009c */
[----:B------:R-:W2:Y:S04]  /*9560*/  LDL.LU R156, [R1+0x718] ;  /* 0x00071800019c7983 */ /* 0x000ea80000300800 */
[----:B------:R-:W2:Y:S04]  /*9570*/  LDL.LU R153, [R1+0x714] ;  /* 0x0007140001997983 */ /* 0x000ea80000300800 */
[----:B------:R0:W2:Y:S04]  /*9580*/  @P3 LDG.E.U8 R23, desc[UR22][R88.64] ;  /* 0x0000001658173981 */ /* 0x0000a8000c1e1100 */
[----:B------:R1:W-:Y:S01]  /*9590*/  STL [R1+0x320], R93 ;  /* 0x0003205d01007387 */ /* 0x0003e20000100800 */
[----:B------:R-:W-:Y:S01]  /*95a0*/  PRMT R24, RZ, 0x7610, R24 ;  /* 0x00007610ff187816 */ /* 0x000fe20000000018 */
[----:B0-----:R-:W-:-:S02]  /*95b0*/  @P3 IMAD.MOV.U32 R89, RZ, RZ, R10 ;  /* 0x000000ffff593224 */ /* 0x001fc400078e000a */
[----:B------:R-:W-:Y:S01]  /*95c0*/  @P3 IMAD.MOV.U32 R88, RZ, RZ, R8 ;  /* 0x000000ffff583224 */ /* 0x000fe200078e0008 */
[----:B------:R-:W2:Y:S04]  /*95d0*/  LDL.LU R10, [R1+0x710] ;  /* 0x00071000010a7983 */ /* 0x000ea80000300800 */
[----:B------:R-:W2:Y:S01]  /*95e0*/  LDL.LU R8, [R1+0x70c] ;  /* 0x00070c0001087983 */ /* 0x000ea20000300800 */
[C---:B------:R-:W-:Y:S01]  /*95f0*/  ISETP.GT.U32.AND P5, PT, R99.reuse, R81, PT ;  /* 0x000000516300720c */ /* 0x040fe20003fa4070 */
[----:B------:R-:W-:Y:S01]  /*9600*/  @!P4 IMAD.IADD R80, R80, 0x1, -R99 ;  /* 0x000000015050c824 */ /* 0x000fe200078e0a63 */
[----:B---3--:R-:W-:Y:S01]  /*9610*/  PRMT R20, RZ, 0x7610, R20 ;  /* 0x00007610ff147816 */ /* 0x008fe20000000014 */
[----:B------:R0:W3:Y:S01]  /*9620*/  @P3 LDG.E.U8 R24, desc[UR22][R88.64] ;  /* 0x0000001658183981 */ /* 0x0000e2000c1e1100 */
[----:B------:R-:W-:Y:S01]  /*9630*/  ISETP.GT.U32.AND P4, PT, R99, R79, PT ;  /* 0x0000004f6300720c */ /* 0x000fe20003f84070 */
[----:B------:R-:W-:Y:S01]  /*9640*/  @!P6 IMAD.MOV R80, RZ, RZ, -R80 ;  /* 0x000000ffff50e224 */ /* 0x000fe200078e0a50 */
[----:B------:R-:W-:-:S02]  /*9650*/  ISETP.GE.AND P6, PT, R7, RZ, PT ;  /* 0x000000ff0700720c */ /* 0x000fc40003fc6270 */
[----:B------:R-:W-:Y:S01]  /*9660*/  PRMT R22, RZ, 0x7610, R22 ;  /* 0x00007610ff167816 */ /* 0x000fe20000000016 */
[----:B0-----:R-:W-:Y:S02]  /*9670*/  @P3 IMAD.MOV.U32 R88, RZ, RZ, R9 ;  /* 0x000000ffff583224 */ /* 0x001fe400078e0009 */
[----:B------:R-:W-:Y:S02]  /*9680*/  @P3 IMAD.MOV.U32 R89, RZ, RZ, R216 ;  /* 0x000000ffff593224 */ /* 0x000fe400078e00d8 */
[----:B------:R-:W3:Y:S04]  /*9690*/  LDL.LU R216, [R1+0x708] ;  /* 0x0007080001d87983 */ /* 0x000ee80000300800 */
[----:B------:R-:W3:Y:S04]  /*96a0*/  LDL.LU R9, [R1+0x704] ;  /* 0x0007040001097983 */ /* 0x000ee80000300800 */
[----:B------:R-:W3:Y:S01]  /*96b0*/  LDL.LU R7, [R1+0x700] ;  /* 0x0007000001077983 */ /* 0x000ee20000300800 */
[----:B------:R-:W-:-:S03]  /*96c0*/  SEL R87, R161, R87, !P1 ;  /* 0x00000057a1577207 */ /* 0x000fc60004800000 */
[----:B------:R0:W3:Y:S01]  /*96d0*/  @P3 LDG.E.U8 R20, desc[UR22][R88.64] ;  /* 0x0000001658143981 */ /* 0x0000e2000c1e1100 */
[----:B------:R-:W-:Y:S01]  /*96e0*/  @!P5 IMAD.IADD R81, R81, 0x1, -R99 ;  /* 0x000000015151d824 */ /* 0x000fe200078e0a63 */
[----:B------:R-:W-:Y:S01]  /*96f0*/  ISETP.GT.U32.AND P5, PT, R99, R78, PT ;  /* 0x0000004e6300720c */ /* 0x000fe20003fa4070 */
[----:B0-----:R-:W-:Y:S02]  /*9700*/  @P3 IMAD.MOV.U32 R88, RZ, RZ, R224 ;  /* 0x000000ffff583224 */ /* 0x001fe400078e00e0 */
[----:B------:R-:W-:Y:S02]  /*9710*/  @P3 IMAD.MOV.U32 R89, RZ, RZ, R152 ;  /* 0x000000ffff593224 */ /* 0x000fe400078e0098 */
[----:B------:R-:W3:Y:S01]  /*9720*/  LDL.LU R152, [R1+0x6fc] ;  /* 0x0006fc0001987983 */ /* 0x000ee20000300800 */
[----:B------:R-:W-:-:S03]  /*9730*/  @P3 IMAD.MOV.U32 R86, RZ, RZ, R4 ;  /* 0x000000ffff563224 */ /* 0x000fc600078e0004 */
[----:B------:R0:W3:Y:S01]  /*9740*/  @P3 LDG.E.U8 R22, desc[UR22][R88.64] ;  /* 0x0000001658163981 */ /* 0x0000e2000c1e1100 */
[----:B------:R-:W-:-:S03]  /*9750*/  @!P4 IMAD.IADD R79, R79, 0x1, -R99 ;  /* 0x000000014f4fc824 */ /* 0x000fc600078e0a63 */
[----:B------:R-:W3:Y:S01]  /*9760*/  LDL.LU R224, [R1+0x6f8] ;  /* 0x0006f80001e07983 */ /* 0x000ee20000300800 */
[----:B----4-:R-:W-:Y:S01]  /*9770*/  PRMT R19, RZ, 0x7610, R19 ;  /* 0x00007610ff137816 */ /* 0x010fe20000000013 */
[----:B0-----:R-:W-:Y:S02]  /*9780*/  IMAD R88, R87, UR6, RZ ;  /* 0x0000000657587c24 */ /* 0x001fe4000f8e02ff */
[----:B------:R-:W-:Y:S02]  /*9790*/  @P3 IMAD.MOV.U32 R87, RZ, RZ, R6 ;  /* 0x000000ffff573224 */ /* 0x000fe400078e0006 */
[----:B------:R-:W4:Y:S04]  /*97a0*/  LDL.LU R6, [R1+0x6f4] ;  /* 0x0006f40001067983 */ /* 0x000f280000300800 */
[----:B------:R-:W4:Y:S01]  /*97b0*/  LDL.LU R4, [R1+0x6f0] ;  /* 0x0006f00001047983 */ /* 0x000f220000300800 */
[----:B------:R-:W-:Y:S01]  /*97c0*/  ISETP.GT.U32.AND P4, PT, R99, R79, PT ;  /* 0x0000004f6300720c */ /* 0x000fe20003f84070 */
[----:B------:R-:W-:Y:S01]  /*97d0*/  @!P5 IMAD.IADD R78, R78, 0x1, -R99 ;  /* 0x000000014e4ed824 */ /* 0x000fe200078e0a63 */
[----:B------:R-:W-:Y:S01]  /*97e0*/  PRMT R21, RZ, 0x7610, R21 ;  /* 0x00007610ff157816 */ /* 0x000fe20000000015 */
[----:B------:R0:W4:Y:S01]  /*97f0*/  @P3 LDG.E.U8 R19, desc[UR22][R86.64] ;  /* 0x0000001656133981 */ /* 0x000122000c1e1100 */
[----:B------:R-:W-:Y:S01]  /*9800*/  @!P6 IMAD.MOV R81, RZ, RZ, -R81 ;  /* 0x000000ffff51e224 */ /* 0x000fe200078e0a51 */
[----:B------:R-:W-:-:S02]  /*9810*/  IADD3 R89, P6, PT, R88, R97, RZ ;  /* 0x0000006158597210 */ /* 0x000fc40007fde0ff */
[----:B------:R-:W-:Y:S01]  /*9820*/  ISETP.GT.U32.AND P5, PT, R99, R78, PT ;  /* 0x0000004e6300720c */ /* 0x000fe20003fa4070 */
[----:B0-----:R-:W-:Y:S02]  /*9830*/  @P3 IMAD.MOV.U32 R86, RZ, RZ, R5 ;  /* 0x000000ffff563224 */ /* 0x001fe400078e0005 */
[----:B------:R-:W-:Y:S01]  /*9840*/  @P3 IMAD.MOV.U32 R87, RZ, RZ, R215 ;  /* 0x000000ffff573224 */ /* 0x000fe200078e00d7 */
[----:B------:R-:W-:Y:S01]  /*9850*/  LEA.HI.X.SX32 R90, R88, R96, 0x1, P6 ;  /* 0x00000060585a7211 */ /* 0x000fe200030f0eff */
[----:B------:R-:W4:Y:S04]  /*9860*/  LDL.LU R215, [R1+0x6ec] ;  /* 0x0006ec0001d77983 */ /* 0x000f280000300800 */
[----:B------:R0:W4:Y:S01]  /*9870*/  @P3 LDG.E.U8 R21, desc[UR22][R86.64] ;  /* 0x0000001656153981 */ /* 0x000122000c1e1100 */
[----:B--2---:R-:W-:-:S03]  /*9880*/  PRMT R16, RZ, 0x7610, R16 ;  /* 0x00007610ff107816 */ /* 0x004fc60000000010 */
[----:B------:R-:W2:Y:S01]  /*9890*/  LDL.LU R5, [R1+0x6e8] ;  /* 0x0006e80001057983 */ /* 0x000ea20000300800 */
[----:B------:R-:W-:Y:S01]  /*98a0*/  ISETP.GE.AND P6, PT, R3, RZ, PT ;  /* 0x000000ff0300720c */ /* 0x000fe20003fc6270 */
[----:B------:R-:W-:Y:S02]  /*98b0*/  @!P4 IMAD.IADD R79, R79, 0x1, -R99 ;  /* 0x000000014f4fc824 */ /* 0x000fe400078e0a63 */
[----:B0-----:R-:W-:Y:S02]  /*98c0*/  @P3 IMAD.MOV.U32 R86, RZ, RZ, R150 ;  /* 0x000000ffff563224 */ /* 0x001fe400078e0096 */
[----:B------:R-:W-:Y:S01]  /*98d0*/  @P3 IMAD.MOV.U32 R87, RZ, RZ, R151 ;  /* 0x000000ffff573224 */ /* 0x000fe200078e0097 */
[----:B------:R-:W-:Y:S01]  /*98e0*/  STL [R1+0x334], R89 ;  /* 0x0003345901007387 */ /* 0x000fe20000100800 */
[----:B------:R-:W-:-:S03]  /*98f0*/  ISETP.GT.U32.AND P4, PT, R99, R77, PT ;  /* 0x0000004d6300720c */ /* 0x000fc60003f84070 */
[----:B------:R-:W2:Y:S01]  /*9900*/  LDL.LU R3, [R1+0x6e4] ;  /* 0x0006e40001037983 */ /* 0x000ea20000300800 */
[----:B------:R-:W-:-:S03]  /*9910*/  SEL R84, R161, R84, !P1 ;  /* 0x00000054a1547207 */ /* 0x000fc60004800000 */
[----:B------:R-:W2:Y:S04]  /*9920*/  LDL.LU R151, [R1+0x6e0] ;  /* 0x0006e00001977983 */ /* 0x000ea80000300800 */
[----:B------:R0:W2:Y:S04]  /*9930*/  @P3 LDG.E.U8 R16, desc[UR22][R86.64] ;  /* 0x0000001656103981 */ /* 0x0000a8000c1e1100 */
[----:B------:R-:W2:Y:S04]  /*9940*/  LDL.LU R150, [R1+0x6dc] ;  /* 0x0006dc0001967983 */ /* 0x000ea80000300800 */
[----:B------:R-:W-:Y:S01]  /*9950*/  STL [R1+0x330], R90 ;  /* 0x0003305a01007387 */ /* 0x000fe20000100800 */
[----:B0-----:R-:W-:Y:S01]  /*9960*/  SEL R86, R161, R85, !P1 ;  /* 0x00000055a1567207 */ /* 0x001fe20004800000 */
[----:B------:R-:W-:-:S02]  /*9970*/  @P3 IMAD.MOV.U32 R85, RZ, RZ, R166 ;  /* 0x000000ffff553224 */ /* 0x000fc400078e00a6 */
[----:B------:R-:W2:Y:S01]  /*9980*/  LDL.LU R166, [R1+0x6d8] ;  /* 0x0006d80001a67983 */ /* 0x000ea20000300800 */
[----:B------:R-:W-:Y:S01]  /*9990*/  @!P5 IMAD.IADD R78, R78, 0x1, -R99 ;  /* 0x000000014e4ed824 */ /* 0x000fe200078e0a63 */
[----:B------:R-:W-:Y:S01]  /*99a0*/  ISETP.GE.AND P5, PT, R214, RZ, PT ;  /* 0x000000ffd600720c */ /* 0x000fe20003fa6270 */
[----:B------:R-:W-:Y:S02]  /*99b0*/  IMAD R87, R84, UR6, RZ ;  /* 0x0000000654577c24 */ /* 0x000fe4000f8e02ff */
[----:B------:R-:W-:Y:S01]  /*99c0*/  @!P6 IMAD.MOV R79, RZ, RZ, -R79 ;  /* 0x000000ffff4fe224 */ /* 0x000fe200078e0a4f */
[----:B------:R-:W-:Y:S01]  /*99d0*/  PRMT R18, RZ, 0x7610, R18 ;  /* 0x00007610ff127816 */ /* 0x000fe20000000012 */
[----:B------:R-:W-:Y:S01]  /*99e0*/  IMAD R86, R86, UR6, RZ ;  /* 0x0000000656567c24 */ /* 0x000fe2000f8e02ff */
[-C--:B------:R-:W-:Y:S01]  /*99f0*/  IADD3 R88, P6, PT, R87, R97.reuse, RZ ;  /* 0x0000006157587210 */ /* 0x080fe20007fde0ff */
[----:B------:R-:W-:Y:S02]  /*9a00*/  @!P4 IMAD.IADD R77, R77, 0x1, -R99 ;  /* 0x000000014d4dc824 */ /* 0x000fe400078e0a63 */
[----:B------:R-:W-:Y:S01]  /*9a10*/  @P3 IMAD.MOV.U32 R84, RZ, RZ, R169 ;  /* 0x000000ffff543224 */ /* 0x000fe200078e00a9 */
[----:B------:R-:W-:Y:S01]  /*9a20*/  LEA.HI.X.SX32 R87, R87, R96, 0x1, P6 ;  /* 0x0000006057577211 */ /* 0x000fe200030f0eff */
[----:B------:R-:W2:Y:S01]  /*9a30*/  LDL.LU R169, [R1+0x6d4] ;  /* 0x0006d40001a97983 */ /* 0x000ea20000300800 */
[----:B------:R-:W-:-:S02]  /*9a40*/  IADD3 R214, P4, PT, R86, R97, RZ ;  /* 0x0000006156d67210 */ /* 0x000fc40007f9e0ff */
[----:B------:R-:W-:Y:S01]  /*9a50*/  ISETP.GT.U32.AND P6, PT, R99, R77, PT ;  /* 0x0000004d6300720c */ /* 0x000fe20003fc4070 */
[----:B------:R0:W2:Y:S01]  /*9a60*/  @P3 LDG.E.U8 R18, desc[UR22][R84.64] ;  /* 0x0000001654123981 */ /* 0x0000a2000c1e1100 */
[----:B------:R-:W-:Y:S01]  /*9a70*/  @!P5 IMAD.MOV R78, RZ, RZ, -R78 ;  /* 0x000000ffff4ed224 */ /* 0x000fe200078e0a4e */
[----:B------:R-:W-:Y:S01]  /*9a80*/  ISETP.GE.AND P5, PT, R221, RZ, PT ;  /* 0x000000ffdd00720c */ /* 0x000fe20003fa6270 */
[----:B0-----:R-:W-:Y:S01]  /*9a90*/  @P3 IMAD.MOV.U32 R84, RZ, RZ, R213 ;  /* 0x000000ffff543224 */ /* 0x001fe200078e00d5 */
[----:B------:R-:W-:Y:S02]  /*9aa0*/  LEA.HI.X.SX32 R213, R86, R96, 0x1, P4 ;  /* 0x0000006056d57211 */ /* 0x000fe400020f0eff */
[----:B------:R-:W-:-:S06]  /*9ab0*/  ISETP.GT.U32.AND P4, PT, R99, R74, PT ;  /* 0x0000004a6300720c */ /* 0x000fcc0003f84070 */
[----:B------:R-:W-:Y:S01]  /*9ac0*/  @!P6 IMAD.IADD R77, R77, 0x1, -R99 ;  /* 0x000000014d4de824 */ /* 0x000fe200078e0a63 */
[----:B------:R-:W-:Y:S01]  /*9ad0*/  SEL R82, R161, R82, !P1 ;  /* 0x00000052a1527207 */ /* 0x000fe20004800000 */
[----:B------:R-:W-:Y:S01]  /*9ae0*/  @P3 IMAD.MOV.U32 R85, RZ, RZ, R168 ;  /* 0x000000ffff553224 */ /* 0x000fe200078e00a8 */
[----:B------:R-:W-:Y:S01]  /*9af0*/  PRMT R15, RZ, 0x7610, R15 ;  /* 0x00007610ff0f7816 */ /* 0x000fe2000000000f */
[----:B------:R-:W-:Y:S01]  /*9b00*/  @!P5 IMAD.MOV R77, RZ, RZ, -R77 ;  /* 0x000000ffff4dd224 */ /* 0x000fe200078e0a4d */
[----:B------:R-:W-:Y:S01]  /*9b10*/  ISETP.GT.U32.AND P5, PT, R99, R76, PT ;  /* 0x0000004c6300720c */ /* 0x000fe20003fa4070 */
[----:B------:R-:W-:Y:S01]  /*9b20*/  IMAD R82, R82, UR6, RZ ;  /* 0x0000000652527c24 */ /* 0x000fe2000f8e02ff */
[----:B------:R-:W-:Y:S02]  /*9b30*/  SEL R80, R161, R80, !P1 ;  /* 0x00000050a1507207 */ /* 0x000fe40004800000 */
[----:B------:R0:W2:Y:S01]  /*9b40*/  @P3 LDG.E.U8 R15, desc[UR22][R84.64] ;  /* 0x00000016540f3981 */ /* 0x0000a2000c1e1100 */
[----:B------:R-:W-:Y:S01]  /*9b50*/  @!P4 IMAD.IADD R74, R74, 0x1, -R99 ;  /* 0x000000014a4ac824 */ /* 0x000fe200078e0a63 */
[----:B------:R-:W-:-:S02]  /*9b60*/  ISETP.GT.U32.AND P4, PT, R99, R75, PT ;  /* 0x0000004b6300720c */ /* 0x000fc40003f84070 */
[----:B------:R-:W-:Y:S01]  /*9b70*/  PRMT R17, RZ, 0x7610, R17 ;  /* 0x00007610ff117816 */ /* 0x000fe20000000011 */
[----:B0-----:R-:W-:Y:S01]  /*9b80*/  @P3 IMAD.MOV.U32 R84, RZ, RZ, R222 ;  /* 0x000000ffff543224 */ /* 0x001fe200078e00de */
[----:B------:R-:W-:Y:S01]  /*9b90*/  IADD3 R222, P6, PT, R82, R97, RZ ;  /* 0x0000006152de7210 */ /* 0x000fe20007fde0ff */
[----:B------:R-:W-:Y:S01]  /*9ba0*/  @P3 IMAD.MOV.U32 R85, RZ, RZ, R92 ;  /* 0x000000ffff553224 */ /* 0x000fe200078e005c */
[----:B------:R-:W-:Y:S01]  /*9bb0*/  STL [R1+0x344], R88 ;  /* 0x0003445801007387 */ /* 0x000fe20000100800 */
[----:B------:R-:W-:Y:S01]  /*9bc0*/  IMAD R80, R80, UR6, RZ ;  /* 0x0000000650507c24 */ /* 0x000fe2000f8e02ff */
[----:B------:R-:W-:Y:S01]  /*9bd0*/  LEA.HI.X.SX32 R221, R82, R96, 0x1, P6 ;  /* 0x0000006052dd7211 */ /* 0x000fe200030f0eff */
[--C-:B------:R-:W-:Y:S01]  /*9be0*/  @!P5 IMAD.IADD R76, R76, 0x1, -R99.reuse ;  /* 0x000000014c4cd824 */ /* 0x100fe200078e0a63 */
[----:B------:R-:W-:Y:S01]  /*9bf0*/  ISETP.GT.U32.AND P6, PT, R99, R74, PT ;  /* 0x0000004a6300720c */ /* 0x000fe20003fc4070 */
[----:B------:R-:W2:Y:S02]  /*9c00*/  LDL.LU R168, [R1+0x6d0] ;  /* 0x0006d00001a87983 */ /* 0x000ea40000300800 */
[----:B------:R-:W-:Y:S01]  /*9c10*/  @!P4 IMAD.IADD R75, R75, 0x1, -R99 ;  /* 0x000000014b4bc824 */ /* 0x000fe200078e0a63 */
[----:B------:R-:W-:Y:S01]  /*9c20*/  ISETP.GE.AND P5, PT, R237, RZ, PT ;  /* 0x000000ffed00720c */ /* 0x000fe20003fa6270 */
[----:B------:R-:W0:Y:S01]  /*9c30*/  LDC R92, c[0x0][0x3a0] ;  /* 0x0000e800ff5c7b82 */ /* 0x000e220000000800 */
[----:B------:R1:W2:Y:S02]  /*9c40*/  @P3 LDG.E.U8 R17, desc[UR22][R84.64] ;  /* 0x0000001654113981 */ /* 0x0002a4000c1e1100 */
[----:B-1----:R-:W-:-:S02]  /*9c50*/  @P3 IMAD.MOV.U32 R84, RZ, RZ, R120 ;  /* 0x000000ffff543224 */ /* 0x002fc400078e0078 */
[----:B------:R-:W-:Y:S01]  /*9c60*/  IMAD.MOV.U32 R120, RZ, RZ, R238 ;  /* 0x000000ffff787224 */ /* 0x000fe200078e00ee */
[----:B------:R-:W-:-:S04]  /*9c70*/  IADD3 R238, P4, PT, R80, R97, RZ ;  /* 0x0000006150ee7210 */ /* 0x000fc80007f9e0ff */
[----:B------:R-:W-:Y:S02]  /*9c80*/  LEA.HI.X.SX32 R237, R80, R96, 0x1, P4 ;  /* 0x0000006050ed7211 */ /* 0x000fe400020f0eff */
[----:B------:R-:W-:Y:S01]  /*9c90*/  ISETP.GT.U32.AND P4, PT, R99, R76, PT ;  /* 0x0000004c6300720c */ /* 0x000fe20003f84070 */
[--C-:B------:R-:W-:Y:S01]  /*9ca0*/  @!P6 IMAD.IADD R74, R74, 0x1, -R99.reuse ;  /* 0x000000014a4ae824 */ /* 0x100fe200078e0a63 */
[----:B------:R1:W-:Y:S03]  /*9cb0*/  STL [R1+0x340], R87 ;  /* 0x0003405701007387 */ /* 0x0003e60000100800 */
[----:B------:R-:W-:Y:S01]  /*9cc0*/  @!P5 IMAD.MOV R74, RZ, RZ, -R74 ;  /* 0x000000ffff4ad224 */ /* 0x000fe200078e0a4a */
[----:B------:R-:W-:Y:S02]  /*9cd0*/  ISETP.GE.AND P5, PT, R165, RZ, PT ;  /* 0x000000ffa500720c */ /* 0x000fe40003fa6270 */
[----:B------:R-:W2:Y:S05]  /*9ce0*/  LDL.LU R165, [R1+0x6cc] ;  /* 0x0006cc0001a57983 */ /* 0x000eaa0000300800 */
[----:B------:R-:W-:Y:S01]  /*9cf0*/  @!P4 IMAD.IADD R76, R76, 0x1, -R99 ;  /* 0x000000014c4cc824 */ /* 0x000fe200078e0a63 */
[----:B------:R-:W-:-:S02]  /*9d00*/  ISETP.GE.AND P4, PT, R164, RZ, PT ;  /* 0x000000ffa400720c */ /* 0x000fc40003f86270 */
[----:B------:R-:W2:Y:S01]  /*9d10*/  LDL.LU R164, [R1+0x6c8] ;  /* 0x0006c80001a47983 */ /* 0x000ea20000300800 */
[----:B------:R-:W-:Y:S01]  /*9d20*/  PRMT R12, RZ, 0x7610, R12 ;  /* 0x00007610ff0c7816 */ /* 0x000fe2000000000c */
[----:B------:R-:W-:Y:S01]  /*9d30*/  @P3 IMAD.MOV.U32 R85, RZ, RZ, R121 ;  /* 0x000000ffff553224 */ /* 0x000fe200078e0079 */
[----:B------:R-:W-:Y:S01]  /*9d40*/  PRMT R14, RZ, 0x7610, R14 ;  /* 0x00007610ff0e7816 */ /* 0x000fe2000000000e */
[----:B------:R-:W-:-:S03]  /*9d50*/  @P3 IMAD.MOV.U32 R82, RZ, RZ, R94 ;  /* 0x000000ffff523224 */ /* 0x000fc600078e005e */
[----:B------:R0:W2:Y:S02]  /*9d60*/  @P3 LDG.E.U8 R12, desc[UR22][R84.64] ;  /* 0x00000016540c3981 */ /* 0x0000a4000c1e1100 */
[----:B0-----:R-:W-:Y:S01]  /*9d70*/  SEL R84, R161, R83, !P1 ;  /* 0x00000053a1547207 */ /* 0x001fe20004800000 */
[----:B------:R-:W-:-:S05]  /*9d80*/  @P3 IMAD.MOV.U32 R83, RZ, RZ, R95 ;  /* 0x000000ffff533224 */ /* 0x000fca00078e005f */
[----:B------:R0:W2:Y:S01]  /*9d90*/  @P3 LDG.E.U8 R14, desc[UR22][R82.64] ;  /* 0x00000016520e3981 */ /* 0x0000a2000c1e1100 */
[----:B------:R-:W-:Y:S01]  /*9da0*/  PRMT R13, RZ, 0x7610, R13 ;  /* 0x00007610ff0d7816 */ /* 0x000fe2000000000d */
[----:B0-----:R-:W-:Y:S01]  /*9db0*/  @P3 IMAD.MOV.U32 R82, RZ, RZ, R91 ;  /* 0x000000ffff523224 */ /* 0x001fe200078e005b */
[----:B------:R-:W-:Y:S01]  /*9dc0*/  PRMT R11, RZ, 0x7610, R11 ;  /* 0x00007610ff0b7816 */ /* 0x000fe2000000000b */
[----:B------:R-:W-:-:S05]  /*9dd0*/  @P3 IMAD.MOV.U32 R83, RZ, RZ, R93 ;  /* 0x000000ffff533224 */ /* 0x000fca00078e005d */
[----:B------:R0:W2:Y:S01]  /*9de0*/  @P3 LDG.E.U8 R11, desc[UR22][R82.64] ;  /* 0x00000016520b3981 */ /* 0x0000a2000c1e1100 */
[----:B------:R-:W-:Y:S02]  /*9df0*/  IMAD R84, R84, UR6, RZ ;  /* 0x0000000654547c24 */ /* 0x000fe4000f8e02ff */
[----:B0-----:R-:W-:Y:S02]  /*9e00*/  @P3 IMAD.MOV.U32 R82, RZ, RZ, R89 ;  /* 0x000000ffff523224 */ /* 0x001fe400078e0059 */
[----:B------:R-:W-:Y:S02]  /*9e10*/  @P3 IMAD.MOV.U32 R83, RZ, RZ, R90 ;  /* 0x000000ffff533224 */ /* 0x000fe400078e005a */
[----:B------:R-:W-:-:S03]  /*9e20*/  IMAD.MOV.U32 R121, RZ, RZ, R230 ;  /* 0x000000ffff797224 */ /* 0x000fc600078e00e6 */
[----:B------:R0:W2:Y:S01]  /*9e30*/  @P3 LDG.E.U8 R13, desc[UR22][R82.64] ;  /* 0x00000016520d3981 */ /* 0x0000a2000c1e1100 */
[C---:B------:R-:W-:Y:S01]  /*9e40*/  IADD3 R230, P6, PT, R84.reuse, R97, RZ ;  /* 0x0000006154e67210 */ /* 0x040fe20007fde0ff */
[----:B------:R-:W-:Y:S02]  /*9e50*/  IMAD.MOV.U32 R95, RZ, RZ, R229 ;  /* 0x000000ffff5f7224 */ /* 0x000fe400078e00e5 */
[----:B0-----:R-:W-:Y:S02]  /*9e60*/  @P3 IMAD.MOV.U32 R82, RZ, RZ, R88 ;  /* 0x000000ffff523224 */ /* 0x001fe400078e0058 */
[----:B------:R-:W-:Y:S01]  /*9e70*/  @P3 IMAD.MOV.U32 R83, RZ, RZ, R87 ;  /* 0x000000ffff533224 */ /* 0x000fe200078e0057 */
[----:B------:R-:W-:Y:S02]  /*9e80*/  PRMT R8, RZ, 0x7610, R8 ;  /* 0x00007610ff087816 */ /* 0x000fe40000000008 */
[----:B------:R-:W-:Y:S02]  /*9e90*/  PRMT R10, RZ, 0x7610, R10 ;  /* 0x00007610ff0a7816 */ /* 0x000fe4000000000a */
[----:B------:R-:W-:-:S02]  /*9ea0*/  LEA.HI.X.SX32 R229, R84, R96, 0x1, P6 ;  /* 0x0000006054e57211 */ /* 0x000fc400030f0eff */
[----:B------:R0:W2:Y:S01]  /*9eb0*/  @P3 LDG.E.U8 R8, desc[UR22][R82.64] ;  /* 0x0000001652083981 */ /* 0x0000a2000c1e1100 */
[----:B------:R-:W-:Y:S01]  /*9ec0*/  ISETP.GT.U32.AND P6, PT, R99, R75, PT ;  /* 0x0000004b6300720c */ /* 0x000fe20003fc4070 */
[----:B0-----:R-:W-:Y:S02]  /*9ed0*/  @P3 IMAD.MOV.U32 R82, RZ, RZ, R214 ;  /* 0x000000ffff523224 */ /* 0x001fe400078e00d6 */
[----:B------:R-:W-:-:S05]  /*9ee0*/  @P3 IMAD.MOV.U32 R83, RZ, RZ, R213 ;  /* 0x000000ffff533224 */ /* 0x000fca00078e00d5 */
[----:B------:R0:W2:Y:S01]  /*9ef0*/  @P3 LDG.E.U8 R10, desc[UR22][R82.64] ;  /* 0x00000016520a3981 */ /* 0x0000a2000c1e1100 */
[----:B---3--:R-:W-:Y:S02]  /*9f00*/  PRMT R7, RZ, 0x7610, R7 ;  /* 0x00007610ff077816 */ /* 0x008fe40000000007 */
[----:B------:R-:W-:Y:S01]  /*9f10*/  PRMT R9, RZ, 0x7610, R9 ;  /* 0x00007610ff097816 */ /* 0x000fe20000000009 */
[----:B0-----:R-:W-:Y:S02]  /*9f20*/  @P3 IMAD.MOV.U32 R82, RZ, RZ, R222 ;  /* 0x000000ffff523224 */ /* 0x001fe400078e00de */
[----:B------:R-:W-:Y:S01]  /*9f30*/  @P3 IMAD.MOV.U32 R83, RZ, RZ, R221 ;  /* 0x000000ffff533224 */ /* 0x000fe200078e00dd */
[----:B------:R-:W-:-:S04]  /*9f40*/  SEL R79, R161, R79, !P1 ;  /* 0x0000004fa14f7207 */ /* 0x000fc80004800000 */
[----:B------:R0:W3:Y:S01]  /*9f50*/  @P3 LDG.E.U8 R7, desc[UR22][R82.64] ;  /* 0x0000001652073981 */ /* 0x0000e2000c1e1100 */
[----:B------:R-:W-:Y:S01]  /*9f60*/  @!P6 IMAD.IADD R75, R75, 0x1, -R99 ;  /* 0x000000014b4be824 */ /* 0x000fe200078e0a63 */
[----:B------:R-:W-:Y:S02]  /*9f70*/  SEL R81, R161, R81, !P1 ;  /* 0x00000051a1517207 */ /* 0x000fe40004800000 */
[----:B------:R-:W-:Y:S01]  /*9f80*/  ISETP.GT.U32.AND P6, PT, R99, R70, PT ;  /* 0x000000466300720c */ /* 0x000fe20003fc4070 */
[----:B0-----:R-:W-:Y:S02]  /*9f90*/  @P3 IMAD.MOV.U32 R82, RZ, RZ, R230 ;  /* 0x000000ffff523224 */ /* 0x001fe400078e00e6 */
[----:B------:R-:W-:Y:S01]  /*9fa0*/  @P3 IMAD.MOV.U32 R83, RZ, RZ, R229 ;  /* 0x000000ffff533224 */ /* 0x000fe200078e00e5 */
[----:B------:R-:W-:Y:S01]  /*9fb0*/  SEL R74, R161, R74, !P1 ;  /* 0x0000004aa14a7207 */ /* 0x000fe20004800000 */
[----:B------:R-:W-:-:S03]  /*9fc0*/  @!P4 IMAD.MOV R76, RZ, RZ, -R76 ;  /* 0x000000ffff4cc224 */ /* 0x000fc600078e0a4c */
[----:B------:R0:W3:Y:S01]  /*9fd0*/  @P3 LDG.E.U8 R9, desc[UR22][R82.64] ;  /* 0x0000001652093981 */ /* 0x0000e2000c1e1100 */
[----:B------:R-:W-:Y:S01]  /*9fe0*/  IMAD R79, R79, UR6, RZ ;  /* 0x000000064f4f7c24 */ /* 0x000fe2000f8e02ff */
[C---:B------:R-:W-:Y:S01]  /*9ff0*/  SEL R78, R161.reuse, R78, !P1 ;  /* 0x0000004ea14e7207 */ /* 0x040fe20004800000 */
[----:B------:R-:W-:Y:S01]  /*a000*/  @!P5 IMAD.MOV R75, RZ, RZ, -R75 ;  /* 0x000000ffff4bd224 */ /* 0x000fe200078e0a4b */
[----:B------:R-:W-:Y:S01]  /*a010*/  SEL R77, R161, R77, !P1 ;  /* 0x0000004da14d7207 */ /* 0x000fe20004800000 */
[----:B------:R-:W-:Y:S01]  /*a020*/  IMAD R81, R81, UR6, RZ ;  /* 0x0000000651517c24 */ /* 0x000fe2000f8e02ff */
[----:B----4-:R-:W-:Y:S01]  /*a030*/  PRMT R4, RZ, 0x7610, R4 ;  /* 0x00007610ff047816 */ /* 0x010fe20000000004 */
[----:B0-----:R-:W-:Y:S02]  /*a040*/  @P3 IMAD.MOV.U32 R82, RZ, RZ, R238 ;  /* 0x000000ffff523224 */ /* 0x001fe400078e00ee */
[----:B------:R-:W-:Y:S01]  /*a050*/  @P3 IMAD.MOV.U32 R83, RZ, RZ, R237 ;  /* 0x000000ffff533224 */ /* 0x000fe200078e00ed */
[C---:B------:R-:W-:Y:S01]  /*a060*/  SEL R76, R161.reuse, R76, !P1 ;  /* 0x0000004ca14c7207 */ /* 0x040fe20004800000 */
[----:B------:R-:W-:Y:S01]  /*a070*/  IMAD.MOV.U32 R93, RZ, RZ, R95 ;  /* 0x000000ffff5d7224 */ /* 0x000fe200078e005f */
[----:B------:R-:W-:Y:S01]  /*a080*/  SEL R75, R161, R75, !P1 ;  /* 0x0000004ba14b7207 */ /* 0x000fe20004800000 */
[----:B------:R-:W-:Y:S01]  /*a090*/  IMAD.MOV.U32 R95, RZ, RZ, R246 ;  /* 0x000000ffff5f7224 */ /* 0x000fe200078e00f6 */
[----:B------:R0:W4:Y:S01]  /*a0a0*/  @P3 LDG.E.U8 R4, desc[UR22][R82.64] ;  /* 0x0000001652043981 */ /* 0x000122000c1e1100 */
[----:B------:R-:W-:Y:S01]  /*a0b0*/  IMAD R74, R74, UR6, RZ ;  /* 0x000000064a4a7c24 */ /* 0x000fe2000f8e02ff */
[----:B------:R-:W-:Y:S01]  /*a0c0*/  IADD3 R246, P4, PT, R81, R97, RZ ;  /* 0x0000006151f67210 */ /* 0x000fe20007f9e0ff */
[----:B------:R-:W-:-:S02]  /*a0d0*/  IMAD R78, R78, UR6, RZ ;  /* 0x000000064e4e7c24 */ /* 0x000fc4000f8e02ff */
[----:B------:R-:W-:Y:S02]  /*a0e0*/  IMAD R77, R77, UR6, RZ ;  /* 0x000000064d4d7c24 */ /* 0x000fe4000f8e02ff */
[----:B------:R-:W-:Y:S01]  /*a0f0*/  IMAD.MOV.U32 R91, RZ, RZ, R121 ;  /* 0x000000ffff5b7224 */ /* 0x000fe200078e0079 */
[CC--:B0-----:R-:W-:Y:S01]  /*a100*/  IADD3 R82, P5, PT, R79.reuse, R97.reuse, RZ ;  /* 0x000000614f527210 */ /* 0x0c1fe20007fbe0ff */
[----:B------:R-:W-:Y:S02]  /*a110*/  IMAD.MOV.U32 R94, RZ, RZ, R120 ;  /* 0x000000ffff5e7224 */ /* 0x000fe400078e0078 */
[----:B------:R-:W-:Y:S01]  /*a120*/  IMAD.MOV.U32 R121, RZ, RZ, R245 ;  /* 0x000000ffff797224 */ /* 0x000fe200078e00f5 */
[-C--:B------:R-:W-:Y:S01]  /*a130*/  LEA.HI.X.SX32 R79, R79, R96.reuse, 0x1, P5 ;  /* 0x000000604f4f7211 */ /* 0x080fe200028f0eff */
[----:B------:R-:W-:Y:S01]  /*a140*/  IMAD.MOV.U32 R120, RZ, RZ, R198 ;  /* 0x000000ffff787224 */ /* 0x000fe200078e00c6 */
[----:B------:R-:W-:Y:S01]  /*a150*/  LEA.HI.X.SX32 R245, R81, R96, 0x1, P4 ;  /* 0x0000006051f57211 */ /* 0x000fe200020f0eff */
[----:B------:R-:W-:Y:S01]  /*a160*/  @!P6 IMAD.IADD R70, R70, 0x1, -R99 ;  /* 0x000000014646e824 */ /* 0x000fe200078e0a63 */
[-C--:B-1----:R-:W-:Y:S01]  /*a170*/  IADD3 R87, P5, PT, R74, R97.reuse, RZ ;  /* 0x000000614a577210 */ /* 0x082fe20007fbe0ff */
[----:B------:R-:W-:Y:S01]  /*a180*/  IMAD R76, R76, UR6, RZ ;  /* 0x000000064c4c7c24 */ /* 0x000fe2000f8e02ff */
[-C--:B------:R-:W-:Y:S01]  /*a190*/  IADD3 R198, P4, PT, R78, R97.reuse, RZ ;  /* 0x000000614ec67210 */ /* 0x080fe20007f9e0ff */
[----:B------:R-:W-:Y:S01]  /*a1a0*/  IMAD R75, R75, UR6, RZ ;  /* 0x000000064b4b7c24 */ /* 0x000fe2000f8e02ff */
[----:B------:R-:W-:-:S02]  /*a1b0*/  IADD3 R89, P6, PT, R77, R97, RZ ;  /* 0x000000614d597210 */ /* 0x000fc40007fde0ff */
[-C--:B------:R-:W-:Y:S02]  /*a1c0*/  LEA.HI.X.SX32 R88, R74, R96.reuse, 0x1, P5 ;  /* 0x000000604a587211 */ /* 0x080fe400028f0eff */
[-C--:B------:R-:W-:Y:S02]  /*a1d0*/  LEA.HI.X.SX32 R83, R78, R96.reuse, 0x1, P4 ;  /* 0x000000604e537211 */ /* 0x080fe400020f0eff */
[----:B------:R-:W-:Y:S02]  /*a1e0*/  LEA.HI.X.SX32 R90, R77, R96, 0x1, P6 ;  /* 0x000000604d5a7211 */ /* 0x000fe400030f0eff */
[-C--:B------:R-:W-:Y:S02]  /*a1f0*/  IADD3 R80, P5, PT, R76, R97.reuse, RZ ;  /* 0x000000614c507210 */ /* 0x080fe40007fbe0ff */
[----:B------:R-:W-:Y:S02]  /*a200*/  IADD3 R85, P6, PT, R75, R97, RZ ;  /* 0x000000614b557210 */ /* 0x000fe40007fde0ff */
[----:B------:R-:W-:-:S02]  /*a210*/  ISETP.GT.U32.AND P4, PT, R99, R70, PT ;  /* 0x000000466300720c */ /* 0x000fc40003f84070 */
[-C--:B------:R-:W-:Y:S01]  /*a220*/  LEA.HI.X.SX32 R84, R76, R96.reuse, 0x1, P5 ;  /* 0x000000604c547211 */ /* 0x080fe200028f0eff */
[----:B------:R-:W-:Y:S01]  /*a230*/  @P3 IMAD.MOV.U32 R74, RZ, RZ, R246 ;  /* 0x000000ffff4a3224 */ /* 0x000fe200078e00f6 */
[----:B------:R-:W-:Y:S01]  /*a240*/  LEA.HI.X.SX32 R86, R75, R96, 0x1, P6 ;  /* 0x000000604b567211 */ /* 0x000fe200030f0eff */
[----:B------:R-:W-:Y:S01]  /*a250*/  @P3 IMAD.MOV.U32 R75, RZ, RZ, R245 ;  /* 0x000000ffff4b3224 */ /* 0x000fe200078e00f5 */
[----:B------:R-:W-:Y:S02]  /*a260*/  ISETP.GE.AND P5, PT, R144, RZ, PT ;  /* 0x000000ff9000720c */ /* 0x000fe40003fa6270 */
[----:B------:R-:W-:Y:S02]  /*a270*/  PRMT R6, RZ, 0x7610, R6 ;  /* 0x00007610ff067816 */ /* 0x000fe40000000006 */
[----:B--2---:R-:W-:-:S03]  /*a280*/  PRMT R166, RZ, 0x7610, R166 ;  /* 0x00007610ffa67816 */ /* 0x004fc600000000a6 */
[----:B------:R-:W-:-:S03]  /*a290*/  @!P4 IMAD.IADD R70, R70, 0x1, -R99 ;  /* 0x000000014646c824 */ /* 0x000fc600078e0a63 */
[----:B------:R0:W2:Y:S03]  /*a2a0*/  @P3 LDG.E.U8 R166, desc[UR22][R74.64] ;  /* 0x000000164aa63981 */ /* 0x0000a6000c1e1100 */
[----:B------:R-:W-:Y:S01]  /*a2b0*/  @!P5 IMAD.MOV R70, RZ, RZ, -R70 ;  /* 0x000000ffff46d224 */ /* 0x000fe200078e0a46 */
[----:B------:R-:W-:Y:S01]  /*a2c0*/  STL [R1+0x4], R82 ;  /* 0x0000045201007387 */ /* 0x000fe20000100800 */
[----:B0-----:R-:W-:Y:S02]  /*a2d0*/  @P3 IMAD.MOV.U32 R74, RZ, RZ, R82 ;  /* 0x000000ffff4a3224 */ /* 0x001fe400078e0052 */
[----:B------:R-:W-:Y:S01]  /*a2e0*/  @P3 IMAD.MOV.U32 R75, RZ, RZ, R79 ;  /* 0x000000ffff4b3224 */ /* 0x000fe200078e004f */
[----:B------:R0:W-:Y:S04]  /*a2f0*/  STL [R1+0x24], R198 ;  /* 0x000024c601007387 */ /* 0x0001e80000100800 */
[----:B------:R1:W2:Y:S02]  /*a300*/  @P3 LDG.E.U8 R6, desc[UR22][R74.64] ;  /* 0x000000164a063981 */ /* 0x0002a4000c1e1100 */
[----:B-1----:R-:W-:Y:S01]  /*a310*/  @P3 IMAD.MOV.U32 R74, RZ, RZ, R198 ;  /* 0x000000ffff4a3224 */ /* 0x002fe200078e00c6 */
[----:B0-----:R-:W-:-:S04]  /*a320*/  IADD3 R198, P5, PT, R197, R208, RZ ;  /* 0x000000d0c5c67210 */ /* 0x001fc80007fbe0ff */
[----:B------:R-:W-:Y:S02]  /*a330*/  LEA.HI.X.SX32 R197, R197, R207, 0x1, P5 ;  /* 0x000000cfc5c57211 */ /* 0x000fe400028f0eff */
[----:B------:R-:W-:Y:S02]  /*a340*/  ISETP.GE.AND P5, PT, R101, RZ, PT ;  /* 0x000000ff6500720c */ /* 0x000fe40003fa6270 */
[----:B------:R-:W0:Y:S01]  /*a350*/  S2R R101, SR_TID.X ;  /* 0x0000000000657919 */ /* 0x000e220000002100 */
[C---:B------:R-:W-:Y:S01]  /*a360*/  ISETP.GT.U32.AND P6, PT, R99.reuse, R71, PT ;  /* 0x000000476300720c */ /* 0x040fe20003fc4070 */
[----:B------:R-:W-:Y:S01]  /*a370*/  @P3 IMAD.MOV.U32 R75, RZ, RZ, R83 ;  /* 0x000000ffff4b3224 */ /* 0x000fe200078e0053 */
[----:B------:R-:W-:Y:S02]  /*a380*/  PRMT R169, RZ, 0x7610, R169 ;  /* 0x00007610ffa97816 */ /* 0x000fe400000000a9 */
[----:B------:R-:W-:Y:S02]  /*a390*/  ISETP.GT.U32.AND P4, PT, R99, R72, PT ;  /* 0x000000486300720c */ /* 0x000fe40003f84070 */
[----:B------:R-:W-:-:S02]  /*a3a0*/  SEL R70, R161, R70, !P1 ;  /* 0x00000046a1467207 */ /* 0x000fc40004800000 */
[----:B------:R1:W2:Y:S05]  /*a3b0*/  @P3 LDG.E.U8 R169, desc[UR22][R74.64] ;  /* 0x000000164aa93981 */ /* 0x0002aa000c1e1100 */
[----:B------:R-:W-:Y:S01]  /*a3c0*/  @!P6 IMAD.IADD R71, R71, 0x1, -R99 ;  /* 0x000000014747e824 */ /* 0x000fe200078e0a63 */
[----:B------:R-:W-:-:S04]  /*a3d0*/  PRMT R168, RZ, 0x7610, R168 ;  /* 0x00007610ffa87816 */ /* 0x000fc800000000a8 */
[----:B------:R-:W-:Y:S01]  /*a3e0*/  ISETP.GT.U32.AND P6, PT, R99, R71, PT ;  /* 0x000000476300720c */ /* 0x000fe20003fc4070 */
[----:B-1----:R-:W-:Y:S02]  /*a3f0*/  @P3 IMAD.MOV.U32 R74, RZ, RZ, R89 ;  /* 0x000000ffff4a3224 */ /* 0x002fe400078e0059 */
[----:B------:R-:W-:Y:S01]  /*a400*/  @P3 IMAD.MOV.U32 R75, RZ, RZ, R90 ;  /* 0x000000ffff4b3224 */ /* 0x000fe200078e005a */
[----:B------:R-:W-:Y:S01]  /*a410*/  PRMT R3, RZ, 0x7610, R3 ;  /* 0x00007610ff037816 */ /* 0x000fe20000000003 */
[----:B------:R-:W-:Y:S02]  /*a420*/  IMAD R70, R70, UR6, RZ ;  /* 0x0000000646467c24 */ /* 0x000fe4000f8e02ff */
[----:B------:R-:W-:Y:S01]  /*a430*/  @!P4 IMAD.IADD R72, R72, 0x1, -R99 ;  /* 0x000000014848c824 */ /* 0x000fe200078e0a63 */
[----:B------:R1:W2:Y:S01]  /*a440*/  @P3 LDG.E.U8 R168, desc[UR22][R74.64] ;  /* 0x000000164aa83981 */ /* 0x0002a2000c1e1100 */
[----:B------:R-:W-:Y:S02]  /*a450*/  PRMT R5, RZ, 0x7610, R5 ;  /* 0x00007610ff057816 */ /* 0x000fe40000000005 */
[----:B0-----:R-:W-:-:S02]  /*a460*/  SHF.R.U32.HI R101, RZ, 0x7, R101 ;  /* 0x00000007ff657819 */ /* 0x001fc40000011665 */
[----:B------:R-:W-:Y:S02]  /*a470*/  @!P6 IMAD.IADD R71, R71, 0x1, -R99 ;  /* 0x000000014747e824 */ /* 0x000fe400078e0a63 */
[----:B-1----:R-:W-:Y:S02]  /*a480*/  @P3 IMAD.MOV.U32 R74, RZ, RZ, R87 ;  /* 0x000000ffff4a3224 */ /* 0x002fe400078e0057 */
[----:B------:R-:W-:Y:S01]  /*a490*/  @P3 IMAD.MOV.U32 R75, RZ, RZ, R88 ;  /* 0x000000ffff4b3224 */ /* 0x000fe200078e0058 */
[C---:B------:R-:W-:Y:S02]  /*a4a0*/  IADD3 R76, P6, PT, R70.reuse, R97, RZ ;  /* 0x00000061464c7210 */ /* 0x040fe40007fde0ff */
[----:B------:R-:W-:Y:S02]  /*a4b0*/  SGXT.U32 R101, R101, 0x1 ;  /* 0x000000016565781a */ /* 0x000fe40000000000 */
[----:B------:R-:W-:Y:S01]  /*a4c0*/  ISETP.GT.U32.AND P4, PT, R99, R72, PT ;  /* 0x000000486300720c */ /* 0x000fe20003f84070 */
[----:B------:R0:W2:Y:S01]  /*a4d0*/  @P3 LDG.E.U8 R3, desc[UR22][R74.64] ;  /* 0x000000164a033981 */ /* 0x0000a2000c1e1100 */
[----:B------:R-:W-:-:S02]  /*a4e0*/  LEA.HI.X.SX32 R77, R70, R96, 0x1, P6 ;  /* 0x00000060464d7211 */ /* 0x000fc400030f0eff */
[----:B------:R-:W-:Y:S02]  /*a4f0*/  LOP3.LUT R78, R101, 0x74, RZ, 0xfc, !PT ;  /* 0x00000074654e7812 */ /* 0x000fe400078efcff */
[----:B------:R-:W-:Y:S01]  /*a500*/  ISETP.GE.AND P6, PT, R145, RZ, PT ;  /* 0x000000ff9100720c */ /* 0x000fe20003fc6270 */
[----:B0-----:R-:W-:Y:S02]  /*a510*/  @P3 IMAD.MOV.U32 R74, RZ, RZ, R85 ;  /* 0x000000ffff4a3224 */ /* 0x001fe400078e0055 */
[----:B------:R-:W-:Y:S01]  /*a520*/  @P3 IMAD.MOV.U32 R75, RZ, RZ, R86 ;  /* 0x000000ffff4b3224 */ /* 0x000fe200078e0056 */
[----:B------:R-:W-:Y:S01]  /*a530*/  PRMT R165, RZ, 0x7610, R165 ;  /* 0x00007610ffa57816 */ /* 0x000fe200000000a5 */
[----:B------:R-:W-:Y:S01]  /*a540*/  @!P5 IMAD.MOV R71, RZ, RZ, -R71 ;  /* 0x000000ffff47d224 */ /* 0x000fe200078e0a47 */
[----:B------:R-:W-:Y:S02]  /*a550*/  ISETP.LT.AND P5, PT, R78, R92, P0 ;  /* 0x0000005c4e00720c */ /* 0x000fe400007a1270 */
[----:B------:R0:W2:Y:S01]  /*a560*/  @P3 LDG.E.U8 R5, desc[UR22][R74.64] ;  /* 0x000000164a053981 */ /* 0x0000a2000c1e1100 */
[----:B------:R-:W-:Y:S01]  /*a570*/  PRMT R164, RZ, 0x7610, R164 ;  /* 0x00007610ffa47816 */ /* 0x000fe200000000a4 */
[----:B------:R-:W-:-:S02]  /*a580*/  @!P4 IMAD.IADD R72, R72, 0x1, -R99 ;  /* 0x000000014848c824 */ /* 0x000fc400078e0a63 */
[----:B0-----:R-:W-:Y:S02]  /*a590*/  @P3 IMAD.MOV.U32 R74, RZ, RZ, R80 ;  /* 0x000000ffff4a3224 */ /* 0x001fe400078e0050 */
[----:B------:R-:W-:Y:S01]  /*a5a0*/  @P3 IMAD.MOV.U32 R75, RZ, RZ, R84 ;  /* 0x000000ffff4b3224 */ /* 0x000fe200078e0054 */
[----:B------:R-:W-:Y:S01]  /*a5b0*/  STL [R1], R79 ;  /* 0x0000004f01007387 */ /* 0x000fe20000100800 */
[----:B------:R-:W-:-:S03]  /*a5c0*/  ISETP.GT.U32.AND P4, PT, R99, R73, PT ;  /* 0x000000496300720c */ /* 0x000fc60003f84070 */
[----:B------:R0:W2:Y:S01]  /*a5d0*/  @P3 LDG.E.U8 R165, desc[UR22][R74.64] ;  /* 0x000000164aa53981 */ /* 0x0000a2000c1e1100 */
[----:B------:R-:W-:-:S03]  /*a5e0*/  @!P6 IMAD.MOV R72, RZ, RZ, -R72 ;  /* 0x000000ffff48e224 */ /* 0x000fc600078e0a48 */
[----:B------:R1:W-:Y:S01]  /*a5f0*/  STL [R1+0x44], R89 ;  /* 0x0000445901007387 */ /* 0x0003e20000100800 */
[----:B0-----:R-:W-:Y:S02]  /*a600*/  @P3 IMAD.MOV.U32 R74, RZ, RZ, R76 ;  /* 0x000000ffff4a3224 */ /* 0x001fe400078e004c */
[----:B------:R-:W-:Y:S01]  /*a610*/  @P3 IMAD.MOV.U32 R75, RZ, RZ, R77 ;  /* 0x000000ffff4b3224 */ /* 0x000fe200078e004d */
[----:B------:R-:W-:Y:S01]  /*a620*/  STL [R1+0x20], R83 ;  /* 0x0000205301007387 */ /* 0x000fe20000100800 */
[----:B------:R-:W-:-:S03]  /*a630*/  PRMT R105, RZ, 0x7610, R105 ;  /* 0x00007610ff697816 */ /* 0x000fc60000000069 */
[----:B------:R-:W-:Y:S01]  /*a640*/  STL [R1+0x64], R87 ;  /* 0x0000645701007387 */ /* 0x000fe20000100800 */
[----:B------:R-:W-:-:S03]  /*a650*/  @P5 IMAD.MOV.U32 R70, RZ, RZ, R198 ;  /* 0x000000ffff465224 */ /* 0x000fc600078e00c6 */
[----:B------:R0:W2:Y:S01]  /*a660*/  @P3 LDG.E.U8 R164, desc[UR22][R74.64] ;  /* 0x000000164aa43981 */ /* 0x0000a2000c1e1100 */
[----:B------:R-:W-:-:S03]  /*a670*/  SEL R72, R161, R72, !P1 ;  /* 0x00000048a1487207 */ /* 0x000fc60004800000 */
[----:B------:R1:W-:Y:S04]  /*a680*/  STL [R1+0x40], R90 ;  /* 0x0000405a01007387 */ /* 0x0003e80000100800 */
[----:B------:R-:W-:Y:S01]  /*a690*/  STL [R1+0x84], R85 ;  /* 0x0000845501007387 */ /* 0x000fe20000100800 */
[----:B0-----:R-:W-:Y:S01]  /*a6a0*/  SEL R74, R161, R71, !P1 ;  /* 0x00000047a14a7207 */ /* 0x001fe20004800000 */
[----:B------:R-:W-:Y:S02]  /*a6b0*/  @P5 IMAD.MOV.U32 R71, RZ, RZ, R197 ;  /* 0x000000ffff475224 */ /* 0x000fe400078e00c5 */
[----:B------:R-:W-:Y:S04]  /*a6c0*/  STL [R1+0x60], R88 ;  /* 0x0000605801007387 */ /* 0x000fe80000100800 */
[----:B------:R-:W-:Y:S01]  /*a6d0*/  STL [R1+0xa4], R80 ;  /* 0x0000a45001007387 */ /* 0x000fe20000100800 */
[----:B------:R-:W-:-:S03]  /*a6e0*/  IMAD R74, R74, UR6, RZ ;  /* 0x000000064a4a7c24 */ /* 0x000fc6000f8e02ff */
[----:B------:R-:W-:Y:S01]  /*a6f0*/  STL [R1+0x80], R86 ;  /* 0x0000805601007387 */ /* 0x000fe20000100800 */
[----:B-1----:R-:W-:-:S03]  /*a700*/  IMAD.MOV.U32 R89, RZ, RZ, R206 ;  /* 0x000000ffff597224 */ /* 0x002fc600078e00ce */
[----:B------:R-:W2:Y:S01]  /*a710*/  LDL.LU R144, [R1+0x6c4] ;  /* 0x0006c40001907983 */ /* 0x000ea20000300800 */
[----:B------:R-:W-:-:S03]  /*a720*/  IMAD R72, R72, UR6, RZ ;  /* 0x0000000648487c24 */ /* 0x000fc6000f8e02ff */
[----:B------:R-:W-:Y:S01]  /*a730*/  STL [R1+0xa0], R84 ;  /* 0x0000a05401007387 */ /* 0x000fe20000100800 */
[----:B------:R-:W-:-:S03]  /*a740*/  @!P4 IMAD.IADD R73, R73, 0x1, -R99 ;  /* 0x000000014949c824 */ /* 0x000fc600078e0a63 */
[----:B------:R0:W-:Y:S04]  /*a750*/  STL [R1+0xc4], R76 ;  /* 0x0000c44c01007387 */ /* 0x0001e80000100800 */
[----:B------:R1:W3:Y:S01]  /*a760*/  @P5 LDG.E.U8 R105, desc[UR22][R70.64] ;  /* 0x0000001646695981 */ /* 0x0002e2000c1e1100 */
[----:B------:R-:W-:-:S03]  /*a770*/  IADD3 R206, P5, PT, R157, R208, RZ ;  /* 0x000000d09dce7210 */ /* 0x000fc60007fbe0ff */
[----:B------:R-:W3:Y:S01]  /*a780*/  LDL.LU R145, [R1+0x6c0] ;  /* 0x0006c00001917983 */ /* 0x000ee20000300800 */
[----:B------:R-:W-:-:S03]  /*a790*/  IMAD.MOV.U32 R90, RZ, RZ, R205 ;  /* 0x000000ffff5a7224 */ /* 0x000fc600078e00cd */
[----:B------:R1:W-:Y:S01]  /*a7a0*/  STL [R1+0xc0], R77 ;  /* 0x0000c04d01007387 */ /* 0x0003e20000100800 */
[----:B------:R-:W-:Y:S02]  /*a7b0*/  LEA.HI.X.SX32 R205, R157, R207, 0x1, P5 ;  /* 0x000000cf9dcd7211 */ /* 0x000fe400028f0eff */
[-C--:B0-----:R-:W-:Y:S02]  /*a7c0*/  IADD3 R76, P5, PT, R72, R97.reuse, RZ ;  /* 0x00000061484c7210 */ /* 0x081fe40007fbe0ff */
[----:B-1----:R-:W-:-:S04]  /*a7d0*/  IADD3 R77, P4, PT, R74, R97, RZ ;  /* 0x000000614a4d7210 */ /* 0x002fc80007f9e0ff */
[-C--:B------:R-:W-:Y:S01]  /*a7e0*/  LEA.HI.X.SX32 R78, R74, R96.reuse, 0x1, P4 ;  /* 0x000000604a4e7211 */ /* 0x080fe200020f0eff */
[----:B------:R-:W-:Y:S01]  /*a7f0*/  STL [R1+0xe4], R77 ;  /* 0x0000e44d01007387 */ /* 0x000fe20000100800 */
[----:B------:R-:W-:Y:S02]  /*a800*/  LEA.HI.X.SX32 R72, R72, R96, 0x1, P5 ;  /* 0x0000006048487211 */ /* 0x000fe400028f0eff */
[----:B------:R-:W-:Y:S01]  /*a810*/  ISETP.GE.AND P5, PT, R146, RZ, PT ;  /* 0x000000ff9200720c */ /* 0x000fe20003fa6270 */
[----:B------:R-:W-:Y:S04]  /*a820*/  STL [R1+0x104], R76 ;  /* 0x0001044c01007387 */ /* 0x000fe80000100800 */
[----:B------:R-:W-:Y:S04]  /*a830*/  STL [R1+0xe0], R78 ;  /* 0x0000e04e01007387 */ /* 0x000fe80000100800 */
[----:B------:R-:W4:Y:S01]  /*a840*/  LDL.LU R146, [R1+0x6bc] ;  /* 0x0006bc0001927983 */ /* 0x000f220000300800 */
[----:B------:R-:W-:Y:S01]  /*a850*/  LOP3.LUT R79, R101, 0x7c, RZ, 0xfc, !PT ;  /* 0x0000007c654f7812 */ /* 0x000fe200078efcff */
[----:B------:R-:W-:Y:S01]  /*a860*/  @P3 IMAD.MOV.U32 R70, RZ, RZ, R77 ;  /* 0x000000ffff463224 */ /* 0x000fe200078e004d */
[----:B------:R-:W-:Y:S01]  /*a870*/  ISETP.GT.U32.AND P6, PT, R99, R73, PT ;  /* 0x000000496300720c */ /* 0x000fe20003fc4070 */
[----:B------:R-:W-:Y:S01]  /*a880*/  @P3 IMAD.MOV.U32 R71, RZ, RZ, R78 ;  /* 0x000000ffff473224 */ /* 0x000fe200078e004e */
[----:B------:R-:W-:-:S02]  /*a890*/  PRMT R143, RZ, 0x7610, R143 ;  /* 0x00007610ff8f7816 */ /* 0x000fc4000000008f */
[----:B------:R-:W-:Y:S02]  /*a8a0*/  ISETP.LT.AND P4, PT, R79, R92, P0 ;  /* 0x0000005c4f00720c */ /* 0x000fe40000781270 */
[----:B------:R-:W-:Y:S02]  /*a8b0*/  PRMT R154, RZ, 0x7610, R154 ;  /* 0x00007610ff9a7816 */ /* 0x000fe4000000009a */
[----:B------:R0:W4:Y:S01]  /*a8c0*/  @P3 LDG.E.U8 R143, desc[UR22][R70.64] ;  /* 0x00000016468f3981 */ /* 0x000122000c1e1100 */
[----:B------:R-:W-:Y:S01]  /*a8d0*/  PRMT R103, RZ, 0x7610, R103 ;  /* 0x00007610ff677816 */ /* 0x000fe20000000067 */
[----:B0-----:R-:W-:Y:S02]  /*a8e0*/  @P3 IMAD.MOV.U32 R70, RZ, RZ, R76 ;  /* 0x000000ffff463224 */ /* 0x001fe400078e004c */
[----:B------:R-:W-:Y:S02]  /*a8f0*/  @P3 IMAD.MOV.U32 R71, RZ, RZ, R72 ;  /* 0x000000ffff473224 */ /* 0x000fe400078e0048 */
[----:B------:R-:W-:-:S03]  /*a900*/  @!P6 IMAD.IADD R73, R73, 0x1, -R99 ;  /* 0x000000014949e824 */ /* 0x000fc600078e0a63 */
[----:B------:R0:W4:Y:S01]  /*a910*/  @P3 LDG.E.U8 R154, desc[UR22][R70.64] ;  /* 0x00000016469a3981 */ /* 0x000122000c1e1100 */
[C---:B------:R-:W-:Y:S01]  /*a920*/  LOP3.LUT R74, R101.reuse, 0x6, RZ, 0xfc, !PT ;  /* 0x00000006654a7812 */ /* 0x040fe200078efcff */
[----:B------:R-:W-:Y:S02]  /*a930*/  @!P5 IMAD.MOV R73, RZ, RZ, -R73 ;  /* 0x000000ffff49d224 */ /* 0x000fe400078e0a49 */
[----:B------:R1:W-:Y:S01]  /*a940*/  STL [R1+0x100], R72 ;  /* 0x0001004801007387 */ /* 0x0003e20000100800 */
[----:B0-----:R-:W-:Y:S02]  /*a950*/  @P4 IMAD.MOV.U32 R70, RZ, RZ, R206 ;  /* 0x000000ffff464224 */ /* 0x001fe400078e00ce */
[----:B------:R-:W-:Y:S01]  /*a960*/  @P4 IMAD.MOV.U32 R71, RZ, RZ, R205 ;  /* 0x000000ffff474224 */ /* 0x000fe200078e00cd */
[----:B-1----:R-:W-:Y:S02]  /*a970*/  LOP3.LUT R72, R101, 0xe, RZ, 0xfc, !PT ;  /* 0x0000000e65487812 */ /* 0x002fe400078efcff */
[----:B------:R-:W-:-:S02]  /*a980*/  ISETP.LT.AND P6, PT, R74, R92, P0 ;  /* 0x0000005c4a00720c */ /* 0x000fc400007c1270 */
[----:B------:R2:W4:Y:S01]  /*a990*/  @P4 LDG.E.U8 R103, desc[UR22][R70.64] ;  /* 0x0000001646674981 */ /* 0x000522000c1e1100 */
[----:B------:R-:W-:Y:S02]  /*a9a0*/  ISETP.LT.AND P4, PT, R72, R92, P0 ;  /* 0x0000005c4800720c */ /* 0x000fe40000781270 */
[----:B------:R-:W-:Y:S02]  /*a9b0*/  SEL R73, R161, R73, !P1 ;  /* 0x00000049a1497207 */ /* 0x000fe40004800000 */
[----:B------:R-:W-:Y:S02]  /*a9c0*/  PRMT R104, RZ, 0x7610, R104 ;  /* 0x00007610ff687816 */ /* 0x000fe40000000068 */
[----:B------:R-:W-:Y:S01]  /*a9d0*/  PRMT R102, RZ, 0x7610, R102 ;  /* 0x00007610ff667816 */ /* 0x000fe20000000066 */
[----:B------:R-:W-:Y:S01]  /*a9e0*/  IMAD R75, R73, UR6, RZ ;  /* 0x00000006494b7c24 */ /* 0x000fe2000f8e02ff */
[C---:B------:R-:W-:Y:S02]  /*a9f0*/  LOP3.LUT R74, R101.reuse, 0x16, RZ, 0xfc, !PT ;  /* 0x00000016654a7812 */ /* 0x040fe400078efcff */
[----:B------:R-:W-:-:S02]  /*aa00*/  LOP3.LUT R78, R101, 0x1e, RZ, 0xfc, !PT ;  /* 0x0000001e654e7812 */ /* 0x000fc400078efcff */
[----:B------:R-:W-:Y:S02]  /*aa10*/  PRMT R140, RZ, 0x7610, R140 ;  /* 0x00007610ff8c7816 */ /* 0x000fe4000000008c */
[----:B------:R-:W-:Y:S02]  /*aa20*/  PRMT R109, RZ, 0x7610, R109 ;  /* 0x00007610ff6d7816 */ /* 0x000fe4000000006d */
[----:B------:R-:W-:Y:S02]  /*aa30*/  PRMT R106, RZ, 0x7610, R106 ;  /* 0x00007610ff6a7816 */ /* 0x000fe4000000006a */
[----:B------:R-:W-:Y:S02]  /*aa40*/  PRMT R108, RZ, 0x7610, R108 ;  /* 0x00007610ff6c7816 */ /* 0x000fe4000000006c */
[----:B------:R-:W-:Y:S02]  /*aa50*/  LOP3.LUT R80, R101, 0x2e, RZ, 0xfc, !PT ;  /* 0x0000002e65507812 */ /* 0x000fe400078efcff */
[----:B------:R-:W-:-:S02]  /*aa60*/  PRMT R107, RZ, 0x7610, R107 ;  /* 0x00007610ff6b7816 */ /* 0x000fc4000000006b */
[C---:B------:R-:W-:Y:S02]  /*aa70*/  LOP3.LUT R82, R101.reuse, 0x36, RZ, 0xfc, !PT ;  /* 0x0000003665527812 */ /* 0x040fe400078efcff */
[----:B------:R-:W-:Y:S02]  /*aa80*/  PRMT R110, RZ, 0x7610, R110 ;  /* 0x00007610ff6e7816 */ /* 0x000fe4000000006e */
[C---:B------:R-:W-:Y:S02]  /*aa90*/  LOP3.LUT R84, R101.reuse, 0x3e, RZ, 0xfc, !PT ;  /* 0x0000003e65547812 */ /* 0x040fe400078efcff */
[----:B------:R-:W-:Y:S02]  /*aaa0*/  PRMT R113, RZ, 0x7610, R113 ;  /* 0x00007610ff717816 */ /* 0x000fe40000000071 */
[----:B------:R-:W-:Y:S02]  /*aab0*/  LOP3.LUT R86, R101, 0x46, RZ, 0xfc, !PT ;  /* 0x0000004665567812 */ /* 0x000fe400078efcff */
[----:B------:R-:W-:-:S02]  /*aac0*/  PRMT R112, RZ, 0x7610, R112 ;  /* 0x00007610ff707816 */ /* 0x000fc40000000070 */
[----:B------:R-:W-:Y:S02]  /*aad0*/  LOP3.LUT R88, R101, 0x4e, RZ, 0xfc, !PT ;  /* 0x0000004e65587812 */ /* 0x000fe400078efcff */
[----:B------:R-:W-:Y:S02]  /*aae0*/  PRMT R111, RZ, 0x7610, R111 ;  /* 0x00007610ff6f7816 */ /* 0x000fe4000000006f */
[----:B------:R-:W-:Y:S02]  /*aaf0*/  PRMT R114, RZ, 0x7610, R114 ;  /* 0x00007610ff727816 */ /* 0x000fe40000000072 */
[----:B------:R-:W-:Y:S02]  /*ab00*/  PRMT R117, RZ, 0x7610, R117 ;  /* 0x00007610ff757816 */ /* 0x000fe40000000075 */
[----:B------:R-:W-:Y:S02]  /*ab10*/  PRMT R116, RZ, 0x7610, R116 ;  /* 0x00007610ff747816 */ /* 0x000fe40000000074 */
[----:B--2---:R-:W-:-:S04]  /*ab20*/  IADD3 R70, P5, PT, R144, R208, RZ ;  /* 0x000000d090467210 */ /* 0x004fc80007fbe0ff */
[----:B------:R-:W-:-:S05]  /*ab30*/  LEA.HI.X.SX32 R71, R144, R207, 0x1, P5 ;  /* 0x000000cf90477211 */ /* 0x000fca00028f0eff */
[----:B------:R-:W2:Y:S01]  /*ab40*/  @P6 LDG.E.U8 R104, desc[UR22][R70.64] ;  /* 0x0000001646686981 */ /* 0x000ea2000c1e1100 */
[----:B---3--:R-:W-:-:S04]  /*ab50*/  IADD3 R72, P5, PT, R145, R208, RZ ;  /* 0x000000d091487210 */ /* 0x008fc80007fbe0ff */
[----:B------:R-:W-:Y:S02]  /*ab60*/  LEA.HI.X.SX32 R73, R145, R207, 0x1, P5 ;  /* 0x000000cf91497211 */ /* 0x000fe400028f0eff */
[----:B------:R-:W-:Y:S02]  /*ab70*/  ISETP.LT.AND P5, PT, R74, R92, P0 ;  /* 0x0000005c4a00720c */ /* 0x000fe400007a1270 */
[C---:B------:R-:W-:Y:S01]  /*ab80*/  IADD3 R76, P6, PT, R75.reuse, R97, RZ ;  /* 0x000000614b4c7210 */ /* 0x040fe20007fde0ff */
[----:B------:R-:W3:Y:S03]  /*ab90*/  @P4 LDG.E.U8 R102, desc[UR22][R72.64] ;  /* 0x0000001648664981 */ /* 0x000ee6000c1e1100 */
[----:B------:R-:W-:Y:S01]  /*aba0*/  LEA.HI.X.SX32 R77, R75, R96, 0x1, P6 ;  /* 0x000000604b4d7211 */ /* 0x000fe200030f0eff */
[----:B------:R0:W-:Y:S04]  /*abb0*/  STL [R1+0x1ac], R76 ;  /* 0x0001ac4c01007387 */ /* 0x0001e80000100800 */
[----:B------:R0:W2:Y:S01]  /*abc0*/  @P3 LDG.E.U8 R140, desc[UR22][R76.64] ;  /* 0x000000164c8c3981 */ /* 0x0000a2000c1e1100 */
[----:B----4-:R-:W-:-:S04]  /*abd0*/  IADD3 R74, P4, PT, R146, R208, RZ ;  /* 0x000000d0924a7210 */ /* 0x010fc80007f9e0ff */
[----:B------:R-:W-:Y:S02]  /*abe0*/  LEA.HI.X.SX32 R75, R146, R207, 0x1, P4 ;  /* 0x000000cf924b7211 */ /* 0x000fe400020f0eff */
[----:B------:R-:W-:Y:S02]  /*abf0*/  ISETP.LT.AND P4, PT, R78, R92, P0 ;  /* 0x0000005c4e00720c */ /* 0x000fe40000781270 */
[----:B0-----:R-:W-:Y:S01]  /*ac00*/  IADD3 R76, P6, PT, R150, R208, RZ ;  /* 0x000000d0964c7210 */ /* 0x001fe20007fde0ff */
[----:B------:R0:W-:Y:S01]  /*ac10*/  STL [R1+0x1a8], R77 ;  /* 0x0001a84d01007387 */ /* 0x0001e20000100800 */
[----:B------:R-:W-:-:S03]  /*ac20*/  LOP3.LUT R78, R101, 0x26, RZ, 0xfc, !PT ;  /* 0x00000026654e7812 */ /* 0x000fc600078efcff */
[----:B------:R-:W4:Y:S01]  /*ac30*/  @P5 LDG.E.U8 R106, desc[UR22][R74.64] ;  /* 0x000000164a6a5981 */ /* 0x000f22000c1e1100 */
[----:B0-----:R-:W-:-:S05]  /*ac40*/  LEA.HI.X.SX32 R77, R150, R207, 0x1, P6 ;  /* 0x000000cf964d7211 */ /* 0x001fca00030f0eff */
[----:B------:R-:W2:Y:S01]  /*ac50*/  @P4 LDG.E.U8 R109, desc[UR22][R76.64] ;  /* 0x000000164c6d4981 */ /* 0x000ea2000c1e1100 */
[----:B------:R-:W-:Y:S02]  /*ac60*/  ISETP.LT.AND P4, PT, R78, R92, P0 ;  /* 0x0000005c4e00720c */ /* 0x000fe40000781270 */
[----:B------:R-:W-:-:S04]  /*ac70*/  IADD3 R78, P5, PT, R151, R208, RZ ;  /* 0x000000d0974e7210 */ /* 0x000fc80007fbe0ff */
[----:B------:R-:W-:-:S07]  /*ac80*/  LEA.HI.X.SX32 R79, R151, R207, 0x1, P5 ;  /* 0x000000cf974f7211 */ /* 0x000fce00028f0eff */
        /* <DEDUP_REMOVED lines=18> */
[C---:B------:R-:W-:Y:S01]  /*adb0*/  IADD3 R88, P5, PT, R159.reuse, R208, RZ ;  /* 0x000000d09f587210 */ /* 0x040fe20007fbe0ff */
[----:B------:R-:W-:Y:S02]  /*adc0*/  IMAD.MOV.U32 R144, RZ, RZ, R89 ;  /* 0x000000ffff907224 */ /* 0x000fe400078e0059 */
[----:B------:R-:W-:Y:S01]  /*add0*/  IMAD.MOV.U32 R146, RZ, RZ, R90 ;  /* 0x000000ffff927224 */ /* 0x000fe200078e005a */
[----:B------:R-:W-:Y:S02]  /*ade0*/  LEA.HI.X.SX32 R89, R159, R207, 0x1, P5 ;  /* 0x000000cf9f597211 */ /* 0x000fe400028f0eff */
[----:B------:R-:W-:-:S05]  /*adf0*/  LOP3.LUT R90, R101, 0x56, RZ, 0xfc, !PT ;  /* 0x00000056655a7812 */ /* 0x000fca00078efcff */
[----:B------:R-:W2:Y:S01]  /*ae00*/  @P4 LDG.E.U8 R111, desc[UR22][R88.64] ;  /* 0x00000016586f4981 */ /* 0x000ea2000c1e1100 */
[----:B------:R-:W-:Y:S02]  /*ae10*/  ISETP.LT.AND P4, PT, R90, R92, P0 ;  /* 0x0000005c5a00720c */ /* 0x000fe40000781270 */
[C---:B------:R-:W-:Y:S01]  /*ae20*/  IADD3 R90, P5, PT, R160.reuse, R208, RZ ;  /* 0x000000d0a05a7210 */ /* 0x040fe20007fbe0ff */
[----:B------:R-:W-:Y:S02]  /*ae30*/  IMAD.MOV.U32 R152, RZ, RZ, R91 ;  /* 0x000000ffff987224 */ /* 0x000fe400078e005b */
[----:B------:R-:W-:Y:S01]  /*ae40*/  IMAD.MOV.U32 R151, RZ, RZ, R94 ;  /* 0x000000ffff977224 */ /* 0x000fe200078e005e */
[----:B------:R-:W-:Y:S02]  /*ae50*/  LEA.HI.X.SX32 R91, R160, R207, 0x1, P5 ;  /* 0x000000cfa05b7211 */ /* 0x000fe400028f0eff */
[----:B------:R-:W-:Y:S01]  /*ae60*/  LOP3.LUT R94, R101, 0x5e, RZ, 0xfc, !PT ;  /* 0x0000005e655e7812 */ /* 0x000fe200078efcff */
[----:B------:R-:W-:-:S04]  /*ae70*/  IMAD.MOV.U32 R145, RZ, RZ, R120 ;  /* 0x000000ffff917224 */ /* 0x000fc800078e0078 */
[----:B------:R-:W2:Y:S01]  /*ae80*/  @P4 LDG.E.U8 R114, desc[UR22][R90.64] ;  /* 0x000000165a724981 */ /* 0x000ea2000c1e1100 */
[----:B------:R-:W-:Y:S01]  /*ae90*/  ISETP.LT.AND P4, PT, R94, R92, P0 ;  /* 0x0000005c5e00720c */ /* 0x000fe20000781270 */
[----:B------:R-:W-:Y:S01]  /*aea0*/  IMAD.MOV.U32 R120, RZ, RZ, R176 ;  /* 0x000000ffff787224 */ /* 0x000fe200078e00b0 */
[----:B------:R-:W-:-:S04]  /*aeb0*/  IADD3 R176, P5, PT, R175, R208, RZ ;  /* 0x000000d0afb07210 */ /* 0x000fc80007fbe0ff */
[----:B------:R-:W-:Y:S01]  /*aec0*/  LEA.HI.X.SX32 R175, R175, R207, 0x1, P5 ;  /* 0x000000cfafaf7211 */ /* 0x000fe200028f0eff */
[----:B------:R-:W-:Y:S01]  /*aed0*/  IMAD.MOV.U32 R150, RZ, RZ, R95 ;  /* 0x000000ffff967224 */ /* 0x000fe200078e005f */
[----:B------:R-:W-:-:S05]  /*aee0*/  LOP3.LUT R153, R101, 0x66, RZ, 0xfc, !PT ;  /* 0x0000006665997812 */ /* 0x000fca00078efcff */
[----:B------:R-:W-:Y:S02]  /*aef0*/  @P4 IMAD.MOV.U32 R94, RZ, RZ, R176 ;  /* 0x000000ffff5e4224 */ /* 0x000fe400078e00b0 */
[----:B------:R-:W-:-:S05]  /*af00*/  @P4 IMAD.MOV.U32 R95, RZ, RZ, R175 ;  /* 0x000000ffff5f4224 */ /* 0x000fca00078e00af */
[----:B------:R0:W2:Y:S01]  /*af10*/  @P4 LDG.E.U8 R117, desc[UR22][R94.64] ;  /* 0x000000165e754981 */ /* 0x0000a2000c1e1100 */
[----:B------:R-:W-:Y:S01]  /*af20*/  ISETP.LT.AND P4, PT, R153, R92, P0 ;  /* 0x0000005c9900720c */ /* 0x000fe20000781270 */
[----:B------:R-:W-:Y:S02]  /*af30*/  IMAD.MOV.U32 R153, RZ, RZ, R152 ;  /* 0x000000ffff997224 */ /* 0x000fe400078e0098 */
[----:B------:R-:W-:Y:S01]  /*af40*/  IMAD.MOV.U32 R152, RZ, RZ, R184 ;  /* 0x000000ffff987224 */ /* 0x000fe200078e00b8 */
[----:B------:R-:W-:-:S04]  /*af50*/  IADD3 R184, P5, PT, R183, R208, RZ ;  /* 0x000000d0b7b87210 */ /* 0x000fc80007fbe0ff */
[----:B------:R-:W-:Y:S01]  /*af60*/  LEA.HI.X.SX32 R183, R183, R207, 0x1, P5 ;  /* 0x000000cfb7b77211 */ /* 0x000fe200028f0eff */
[----:B------:R-:W-:Y:S01]  /*af70*/  IMAD.MOV.U32 R156, RZ, RZ, R93 ;  /* 0x000000ffff9c7224 */ /* 0x000fe200078e005d */
[----:B------:R-:W-:-:S03]  /*af80*/  LOP3.LUT R93, R101, 0x6e, RZ, 0xfc, !PT ;  /* 0x0000006e655d7812 */ /* 0x000fc600078efcff */
[----:B0-----:R-:W-:Y:S02]  /*af90*/  @P4 IMAD.MOV.U32 R94, RZ, RZ, R184 ;  /* 0x000000ffff5e4224 */ /* 0x001fe400078e00b8 */
[----:B------:R-:W-:Y:S02]  /*afa0*/  @P4 IMAD.MOV.U32 R95, RZ, RZ, R183 ;  /* 0x000000ffff5f4224 */ /* 0x000fe400078e00b7 */
[----:B------:R-:W-:-:S03]  /*afb0*/  IMAD.MOV.U32 R158, RZ, RZ, R144 ;  /* 0x000000ffff9e7224 */ /* 0x000fc600078e0090 */
[----:B------:R0:W2:Y:S01]  /*afc0*/  @P4 LDG.E.U8 R116, desc[UR22][R94.64] ;  /* 0x000000165e744981 */ /* 0x0000a2000c1e1100 */
[----:B------:R-:W-:Y:S01]  /*afd0*/  ISETP.LT.AND P4, PT, R93, R92, P0 ;  /* 0x0000005c5d00720c */ /* 0x000fe20000781270 */
[----:B------:R-:W-:Y:S01]  /*afe0*/  IMAD.MOV.U32 R144, RZ, RZ, R192 ;  /* 0x000000ffff907224 */ /* 0x000fe200078e00c0 */
[----:B------:R-:W-:-:S04]  /*aff0*/  IADD3 R192, P5, PT, R191, R208, RZ ;  /* 0x000000d0bfc07210 */ /* 0x000fc80007fbe0ff */
[----:B------:R-:W-:Y:S02]  /*b000*/  LEA.HI.X.SX32 R191, R191, R207, 0x1, P5 ;  /* 0x000000cfbfbf7211 */ /* 0x000fe400028f0eff */
[----:B------:R-:W-:Y:S02]  /*b010*/  PRMT R115, RZ, 0x7610, R115 ;  /* 0x00007610ff737816 */ /* 0x000fe40000000073 */
[----:B------:R-:W-:-:S03]  /*b020*/  LOP3.LUT R93, R101, 0x76, RZ, 0xfc, !PT ;  /* 0x00000076655d7812 */ /* 0x000fc600078efcff */
[----:B0-----:R-:W-:Y:S02]  /*b030*/  @P4 IMAD.MOV.U32 R94, RZ, RZ, R192 ;  /* 0x000000ffff5e4224 */ /* 0x001fe400078e00c0 */
[----:B------:R-:W-:Y:S02]  /*b040*/  @P4 IMAD.MOV.U32 R95, RZ, RZ, R191 ;  /* 0x000000ffff5f4224 */ /* 0x000fe400078e00bf */
[----:B------:R-:W-:-:S03]  /*b050*/  IMAD.MOV.U32 R159, RZ, RZ, R146 ;  /* 0x000000ffff9f7224 */ /* 0x000fc600078e0092 */
[----:B------:R0:W2:Y:S01]  /*b060*/  @P4 LDG.E.U8 R115, desc[UR22][R94.64] ;  /* 0x000000165e734981 */ /* 0x0000a2000c1e1100 */
[----:B------:R-:W-:Y:S01]  /*b070*/  ISETP.LT.AND P4, PT, R93, R92, P0 ;  /* 0x0000005c5d00720c */ /* 0x000fe20000781270 */
[----:B------:R-:W-:Y:S01]  /*b080*/  IMAD.MOV.U32 R146, RZ, RZ, R200 ;  /* 0x000000ffff927224 */ /* 0x000fe200078e00c8 */
[----:B------:R-:W-:Y:S01]  /*b090*/  IADD3 R200, P5, PT, R199, R208, RZ ;  /* 0x000000d0c7c87210 */ /* 0x000fe20007fbe0ff */
[----:B------:R-:W-:Y:S01]  /*b0a0*/  IMAD.U32 R93, RZ, RZ, UR8 ;  /* 0x00000008ff5d7e24 */ /* 0x000fe2000f8e00ff */
[----:B------:R-:W-:Y:S02]  /*b0b0*/  LOP3.LUT R160, R101, 0x7e, RZ, 0xfc, !PT ;  /* 0x0000007e65a07812 */ /* 0x000fe400078efcff */
[----:B------:R-:W-:Y:S02]  /*b0c0*/  LEA.HI.X.SX32 R199, R199, R207, 0x1, P5 ;  /* 0x000000cfc7c77211 */ /* 0x000fe400028f0eff */
[----:B------:R-:W-:Y:S01]  /*b0d0*/  PRMT R119, RZ, 0x7610, R119 ;  /* 0x00007610ff777816 */ /* 0x000fe20000000077 */
[----:B------:R-:W-:Y:S01]  /*b0e0*/  IMAD R93, R93, 0x2, R157 ;  /* 0x000000025d5d7824 */ /* 0x000fe200078e029d */
[----:B------:R-:W-:Y:S01]  /*b0f0*/  ISETP.LT.AND P0, PT, R160, R92, P0 ;  /* 0x0000005ca000720c */ /* 0x000fe20000701270 */
[----:B------:R-:W-:-:S02]  /*b100*/  IMAD.MOV.U32 R160, RZ, RZ, R158 ;  /* 0x000000ffffa07224 */ /* 0x000fc400078e009e */
[----:B0-----:R-:W-:Y:S02]  /*b110*/  @P4 IMAD.MOV.U32 R94, RZ, RZ, R200 ;  /* 0x000000ffff5e4224 */ /* 0x001fe400078e00c8 */
[----:B------:R-:W-:Y:S02]  /*b120*/  @P4 IMAD.MOV.U32 R95, RZ, RZ, R199 ;  /* 0x000000ffff5f4224 */ /* 0x000fe400078e00c7 */
[----:B------:R-:W-:Y:S02]  /*b130*/  IMAD.MOV.U32 R158, RZ, RZ, R151 ;  /* 0x000000ffff9e7224 */ /* 0x000fe400078e0097 */
[----:B------:R-:W-:Y:S01]  /*b140*/  IMAD.MOV.U32 R151, RZ, RZ, R150 ;  /* 0x000000ffff977224 */ /* 0x000fe200078e0096 */
[----:B------:R0:W2:Y:S01]  /*b150*/  @P4 LDG.E.U8 R119, desc[UR22][R94.64] ;  /* 0x000000165e774981 */ /* 0x0000a2000c1e1100 */
[----:B------:R-:W-:Y:S01]  /*b160*/  IMAD.MOV.U32 R150, RZ, RZ, R145 ;  /* 0x000000ffff967224 */ /* 0x000fe200078e0091 */
[----:B------:R-:W-:Y:S02]  /*b170*/  IADD3 R208, P4, PT, R93, R208, RZ ;  /* 0x000000d05dd07210 */ /* 0x000fe40007f9e0ff */
[----:B------:R-:W-:-:S02]  /*b180*/  LOP3.LUT R145, R100, 0x7c, R101, 0xfe, !PT ;  /* 0x0000007c64917812 */ /* 0x000fc400078efe65 */
[----:B------:R-:W-:Y:S02]  /*b190*/  LEA.HI.X.SX32 R207, R93, R207, 0x1, P4 ;  /* 0x000000cf5dcf7211 */ /* 0x000fe400020f0eff */
[----:B------:R-:W-:Y:S01]  /*b1a0*/  IABS R92, R145 ;  /* 0x00000091005c7213 */ /* 0x000fe20000000000 */
[----:B------:R1:W-:Y:S01]  /*b1b0*/  STL [R1+0x42c], R145 ;  /* 0x00042c9101007387 */ /* 0x0003e20000100800 */
[----:B------:R-:W-:-:S03]  /*b1c0*/  ISETP.GE.AND P4, PT, R145, RZ, PT ;  /* 0x000000ff9100720c */ /* 0x000fc60003f86270 */
[----:B-1----:R-:W2:Y:S01]  /*b1d0*/  LDL.LU R145, [R1+0x1d8] ;  /* 0x0001d80001917983 */ /* 0x002ea20000300800 */
[----:B------:R-:W-:Y:S01]  /*b1e0*/  IMAD.HI.U32 R93, R98, R92, RZ ;  /* 0x0000005c625d7227 */ /* 0x000fe200078e00ff */
[----:B------:R-:W-:-:S03]  /*b1f0*/  PRMT R118, RZ, 0x7610, R118 ;  /* 0x00007610ff767816 */ /* 0x000fc60000000076 */
[----:B------:R-:W-:Y:S02]  /*b200*/  IMAD.MOV R93, RZ, RZ, -R93 ;  /* 0x000000ffff5d7224 */ /* 0x000fe400078e0a5d */
[----:B0-----:R-:W-:Y:S02]  /*b210*/  @P0 IMAD.MOV.U32 R94, RZ, RZ, R208 ;  /* 0x000000ffff5e0224 */ /* 0x001fe400078e00d0 */
[----:B------:R-:W-:Y:S02]  /*b220*/  @P0 IMAD.MOV.U32 R95, RZ, RZ, R207 ;  /* 0x000000ffff5f0224 */ /* 0x000fe400078e00cf */
[C---:B------:R-:W-:Y:S01]  /*b230*/  IMAD R92, R99.reuse, R93, R92 ;  /* 0x0000005d635c7224 */ /* 0x040fe200078e025c */
[----:B------:R-:W0:Y:S02]  /*b240*/  S2R R157, SR_TID.X ;  /* 0x00000000009d7919 */ /* 0x000e240000002100 */
[----:B------:R1:W3:Y:S02]  /*b250*/  @P0 LDG.E.U8 R118, desc[UR22][R94.64] ;  /* 0x000000165e760981 */ /* 0x0002e4000c1e1100 */
[----:B------:R-:W-:-:S13]  /*b260*/  ISETP.GT.U32.AND P0, PT, R99, R92, PT ;  /* 0x0000005c6300720c */ /* 0x000fda0003f04070 */
[----:B------:R-:W-:-:S05]  /*b270*/  @!P0 IMAD.IADD R92, R92, 0x1, -R99 ;  /* 0x000000015c5c8824 */ /* 0x000fca00078e0a63 */
[----:B------:R-:W-:Y:S02]  /*b280*/  ISETP.GT.U32.AND P0, PT, R99, R92, PT ;  /* 0x0000005c6300720c */ /* 0x000fe40003f04070 */
[----:B0-----:R-:W-:-:S11]  /*b290*/  SHF.R.S32.HI R93, RZ, 0x7, R157 ;  /* 0x00000007ff5d7819 */ /* 0x001fd6000001149d */
[----:B------:R-:W-:Y:S01]  /*b2a0*/  @!P0 IMAD.IADD R92, R92, 0x1, -R99 ;  /* 0x000000015c5c8824 */ /* 0x000fe200078e0a63 */
[----:B-1----:R-:W-:-:S03]  /*b2b0*/  SGXT R94, R93, 0x1 ;  /* 0x000000015d5e781a */ /* 0x002fc60000000200 */
[----:B------:R-:W-:-:S04]  /*b2c0*/  IMAD.MOV.U32 R93, RZ, RZ, R92 ;  /* 0x000000ffff5d7224 */ /* 0x000fc800078e005c */
[----:B------:R-:W-:-:S05]  /*b2d0*/  @!P4 IMAD.MOV R93, RZ, RZ, -R93 ;  /* 0x000000ffff5dc224 */ /* 0x000fca00078e0a5d */
[----:B------:R-:W-:Y:S01]  /*b2e0*/  SEL R93, R161, R93, !P1 ;  /* 0x0000005da15d7207 */ /* 0x000fe20004800000 */
[----:B------:R-:W-:-:S04]  /*b2f0*/  @!UP1 UIADD3 UR4, UPT, UPT, -UR13, 0x100000, URZ ;  /* 0x001000000d049890 */ /* 0x000fc8000fffe1ff */
[----:B------:R-:W-:Y:S02]  /*b300*/  @!UP1 USHF.L.U32 UR5, UR4, 0xb, URZ ;  /* 0x0000000b04059899 */ /* 0x000fe400080006ff */
[----:B------:R-:W-:Y:S01]  /*b310*/  @!UP1 USHF.L.U32 UR4, UR4, 0x1, URZ ;  /* 0x0000000104049899 */ /* 0x000fe200080006ff */
[----:B------:R-:W-:Y:S01]  /*b320*/  IMAD R93, R93, UR6, RZ ;  /* 0x000000065d5d7c24 */ /* 0x000fe2000f8e02ff */
[----:B------:R-:W-:-:S04]  /*b330*/  LOP3.LUT R92, R94, 0x90, RZ, 0xc0, !PT ;  /* 0x000000905e5c7812 */ /* 0x000fc800078ec0ff */
[C---:B------:R-:W-:Y:S01]  /*b340*/  IADD3 R94, P0, PT, R93.reuse, R97, RZ ;  /* 0x000000615d5e7210 */ /* 0x040fe20007f1e0ff */
[----:B------:R-:W-:Y:S01]  /*b350*/  VOTEU.ALL UP1, P2 ;  /* 0x0000000000ff7886 */ /* 0x000fe20001020000 */
[----:B------:R-:W-:Y:S02]  /*b360*/  LOP3.LUT R92, R92, 0x7f, R157, 0x78, !PT ;  /* 0x0000007f5c5c7812 */ /* 0x000fe400078e789d */
[----:B------:R-:W-:Y:S02]  /*b370*/  LEA.HI.X.SX32 R95, R93, R96, 0x1, P0 ;  /* 0x000000605d5f7211 */ /* 0x000fe400000f0eff */
[----:B------:R-:W-:Y:S01]  /*b380*/  LOP3.LUT R157, R0, 0x84, RZ, 0xfc, !PT ;  /* 0x00000084009d7812 */ /* 0x000fe200078efcff */
[----:B------:R-:W-:Y:S01]  /*b390*/  STL [R1+0x1c4], R94 ;  /* 0x0001c45e01007387 */ /* 0x000fe20000100800 */
[----:B------:R0:W1:Y:S03]  /*b3a0*/  @!UP1 SYNCS.EXCH.64 URZ, [UR10+0x18008], UR4 ;  /* 0x018008040aff95b2 */ /* 0x0000660008000100 */
[----:B------:R-:W-:Y:S04]  /*b3b0*/  STL [R1+0x1c0], R95 ;  /* 0x0001c05f01007387 */ /* 0x000fe80000100800 */
[----:B------:R-:W-:Y:S04]  /*b3c0*/  STL [R1+0x46c], R157 ;  /* 0x00046c9d01007387 */ /* 0x000fe80000100800 */
[----:B--2---:R2:W-:Y:S04]  /*b3d0*/  STS.U8 [R92+UR10+0x10c00], R145 ;  /* 0x010c00915c007988 */ /* 0x0045e8000800000a */
[----:B--2---:R-:W2:Y:S01]  /*b3e0*/  LDL.LU R145, [R1+0x208] ;  /* 0x0002080001917983 */ /* 0x004ea20000300800 */
[----:B------:R-:W-:-:S02]  /*b3f0*/  PRMT R139, RZ, 0x7610, R139 ;  /* 0x00007610ff8b7816 */ /* 0x000fc4000000008b */
[----:B------:R-:W-:-:S04]  /*b400*/  IABS R93, R157 ;  /* 0x0000009d005d7213 */ /* 0x000fc80000000000 */
[----:B------:R0:W3:Y:S02]  /*b410*/  @P3 LDG.E.U8 R139, desc[UR22][R94.64] ;  /* 0x000000165e8b3981 */ /* 0x0000e4000c1e1100 */
[----:B0-----:R-:W-:-:S04]  /*b420*/  IMAD.HI.U32 R94, R98, R93, RZ ;  /* 0x0000005d625e7227 */ /* 0x001fc800078e00ff */
[----:B------:R-:W-:-:S04]  /*b430*/  IMAD.MOV R94, RZ, RZ, -R94 ;  /* 0x000000ffff5e7224 */ /* 0x000fc800078e0a5e */
[----:B------:R-:W-:-:S05]  /*b440*/  IMAD R93, R99, R94, R93 ;  /* 0x0000005e635d7224 */ /* 0x000fca00078e025d */
[----:B------:R-:W-:Y:S02]  /*b450*/  ISETP.GT.U32.AND P0, PT, R99, R93, PT ;  /* 0x0000005d6300720c */ /* 0x000fe40003f04070 */
[----:B------:R-:W-:-:S11]  /*b460*/  ISETP.GE.AND P4, PT, R157, RZ, PT ;  /* 0x000000ff9d00720c */ /* 0x000fd60003f86270 */
[----:B------:R-:W-:-:S05]  /*b470*/  @!P0 IMAD.IADD R93, R93, 0x1, -R99 ;  /* 0x000000015d5d8824 */ /* 0x000fca00078e0a63 */
[----:B------:R-:W-:-:S13]  /*b480*/  ISETP.GT.U32.AND P0, PT, R99, R93, PT ;  /* 0x0000005d6300720c */ /* 0x000fda0003f04070 */
[----:B------:R-:W-:-:S04]  /*b490*/  @!P0 IMAD.IADD R93, R93, 0x1, -R99 ;  /* 0x000000015d5d8824 */ /* 0x000fc800078e0a63 */
[----:B------:R-:W-:-:S05]  /*b4a0*/  @!P4 IMAD.MOV R93, RZ, RZ, -R93 ;  /* 0x000000ffff5dc224 */ /* 0x000fca00078e0a5d */
[----:B------:R-:W-:-:S05]  /*b4b0*/  SEL R93, R161, R93, !P1 ;  /* 0x0000005da15d7207 */ /* 0x000fca0004800000 */
[----:B------:R-:W-:-:S05]  /*b4c0*/  IMAD R93, R93, UR6, RZ ;  /* 0x000000065d5d7c24 */ /* 0x000fca000f8e02ff */
[C---:B------:R-:W-:Y:S02]  /*b4d0*/  IADD3 R94, P0, PT, R93.reuse, R97, RZ ;  /* 0x000000615d5e7210 */ /* 0x040fe40007f1e0ff */
[----:B------:R-:W-:Y:S02]  /*b4e0*/  LOP3.LUT R157, R0, 0x8c, RZ, 0xfc, !PT ;  /* 0x0000008c009d7812 */ /* 0x000fe400078efcff */
[----:B------:R-:W-:Y:S01]  /*b4f0*/  LEA.HI.X.SX32 R95, R93, R96, 0x1, P0 ;  /* 0x000000605d5f7211 */ /* 0x000fe200000f0eff */
[----:B------:R-:W-:Y:S04]  /*b500*/  STL [R1+0x1dc], R94 ;  /* 0x0001dc5e01007387 */ /* 0x000fe80000100800 */
[----:B------:R-:W-:Y:S04]  /*b510*/  STL [R1+0x1d8], R95 ;  /* 0x0001d85f01007387 */ /* 0x000fe80000100800 */
[----:B------:R-:W-:Y:S04]  /*b520*/  STL [R1+0x468], R157 ;  /* 0x0004689d01007387 */ /* 0x000fe80000100800 */
[----:B--2---:R0:W-:Y:S04]  /*b530*/  STS.U8 [R92+UR10+0x11c00], R145 ;  /* 0x011c00915c007988 */ /* 0x0041e8000800000a */
[----:B0-----:R-:W2:Y:S01]  /*b540*/  LDL.LU R145, [R1+0x23c] ;  /* 0x00023c0001917983 */ /* 0x001ea20000300800 */
        /* <DEDUP_REMOVED lines=13> */
[----:B------:R-:W-:Y:S01]  /*b620*/  IMAD R93, R93, UR6, RZ ;  /* 0x000000065d5d7c24 */ /* 0x000fe2000f8e02ff */
[----:B------:R0:W-:Y:S04]  /*b630*/  STS.U8 [R92+UR10+0x12800], R152 ;  /* 0x012800985c007988 */ /* 0x0001e8000800000a */
[----:B------:R-:W-:-:S04]  /*b640*/  IADD3 R94, P0, PT, R93, R97, RZ ;  /* 0x000000615d5e7210 */ /* 0x000fc80007f1e0ff */
[----:B------:R-:W-:Y:S02]  /*b650*/  LEA.HI.X.SX32 R95, R93, R96, 0x1, P0 ;  /* 0x000000605d5f7211 */ /* 0x000fe400000f0eff */
[----:B0-----:R-:W-:Y:S01]  /*b660*/  LOP3.LUT R152, R0, 0x94, RZ, 0xfc, !PT ;  /* 0x0000009400987812 */ /* 0x001fe200078efcff */
[----:B------:R-:W-:Y:S04]  /*b670*/  STL [R1+0x1f4], R94 ;  /* 0x0001f45e01007387 */ /* 0x000fe80000100800 */
[----:B------:R-:W-:Y:S04]  /*b680*/  STL [R1+0x1f0], R95 ;  /* 0x0001f05f01007387 */ /* 0x000fe80000100800 */
[----:B------:R-:W-:Y:S04]  /*b690*/  STL [R1+0x464], R152 ;  /* 0x0004649801007387 */ /* 0x000fe80000100800 */
[----:B------:R0:W-:Y:S02]  /*b6a0*/  STS.U8 [R92+UR10+0x13400], R146 ;  /* 0x013400925c007988 */ /* 0x0001e4000800000a */
[----:B0-----:R-:W-:-:S02]  /*b6b0*/  IMAD.MOV.U32 R146, RZ, RZ, R121 ;  /* 0x000000ffff927224 */ /* 0x001fc400078e0079 */
[----:B--2---:R0:W-:Y:S04]  /*b6c0*/  STS.U8 [R92+UR10+0x12c00], R145 ;  /* 0x012c00915c007988 */ /* 0x0041e8000800000a */
[----:B0-----:R-:W2:Y:S04]  /*b6d0*/  LDL.LU R145, [R1+0x24c] ;  /* 0x00024c0001917983 */ /* 0x001ea80000300800 */
[----:B------:R-:W3:Y:S01]  /*b6e0*/  LDL.LU R121, [R1+0x254] ;  /* 0x0002540001797983 */ /* 0x000ee20000300800 */
[----:B------:R-:W-:Y:S02]  /*b6f0*/  PRMT R137, RZ, 0x7610, R137 ;  /* 0x00007610ff897816 */ /* 0x000fe40000000089 */
        /* <DEDUP_REMOVED lines=13> */
[C---:B------:R-:W-:Y:S01]  /*b7d0*/  IADD3 R94, P0, PT, R93.reuse, R97, RZ ;  /* 0x000000615d5e7210 */ /* 0x040fe20007f1e0ff */
[----:B------:R0:W-:Y:S03]  /*b7e0*/  STS.U8 [R92+UR10+0x13c00], R144 ;  /* 0x013c00905c007988 */ /* 0x0001e6000800000a */
[----:B------:R-:W-:Y:S02]  /*b7f0*/  LEA.HI.X.SX32 R95, R93, R96, 0x1, P0 ;  /* 0x000000605d5f7211 */ /* 0x000fe400000f0eff */
[----:B------:R-:W-:Y:S01]  /*b800*/  LOP3.LUT R93, R92, 0x20, RZ, 0x3c, !PT ;  /* 0x000000205c5d7812 */ /* 0x000fe200078e3cff */
[----:B------:R-:W-:Y:S01]  /*b810*/  STL [R1+0x20c], R94 ;  /* 0x00020c5e01007387 */ /* 0x000fe20000100800 */
[----:B------:R-:W-:Y:S02]  /*b820*/  PRMT R127, RZ, 0x7610, R127 ;  /* 0x00007610ff7f7816 */ /* 0x000fe4000000007f */
[----:B0-----:R-:W-:Y:S01]  /*b830*/  LOP3.LUT R144, R0, 0x9c, RZ, 0xfc, !PT ;  /* 0x0000009c00907812 */ /* 0x001fe200078efcff */
[----:B------:R0:W-:Y:S04]  /*b840*/  STS.U8 [R92+UR10+0x13800], R150 ;  /* 0x013800965c007988 */ /* 0x0001e8000800000a */
[----:B------:R0:W-:Y:S04]  /*b850*/  STL [R1+0x208], R95 ;  /* 0x0002085f01007387 */ /* 0x0001e80000100800 */
[----:B------:R-:W-:Y:S04]  /*b860*/  STS.U8 [R92+UR10+0x10000], R215 ;  /* 0x010000d75c007988 */ /* 0x000fe8000800000a */
        /* <DEDUP_REMOVED lines=8> */
[----:B0-----:R-:W4:Y:S04]  /*b8f0*/  LDL.LU R150, [R1+0x25c] ;  /* 0x00025c0001967983 */ /* 0x001f280000300800 */
[----:B------:R-:W-:Y:S04]  /*b900*/  STL [R1+0x460], R144 ;  /* 0x0004609001007387 */ /* 0x000fe80000100800 */
[----:B------:R0:W4:Y:S02]  /*b910*/  @P3 LDG.E.U8 R127, desc[UR22][R94.64] ;  /* 0x000000165e7f3981 */ /* 0x000124000c1e1100 */
[----:B0-----:R-:W-:-:S05]  /*b920*/  IABS R94, R144 ;  /* 0x00000090005e7213 */ /* 0x001fca0000000000 */
[----:B------:R-:W-:-:S04]  /*b930*/  IMAD.HI.U32 R95, R98, R94, RZ ;  /* 0x0000005e625f7227 */ /* 0x000fc800078e00ff */
        /* <DEDUP_REMOVED lines=8> */
[----:B------:R-:W-:Y:S01]  /*b9c0*/  SEL R94, R161, R94, !P1 ;  /* 0x0000005ea15e7207 */ /* 0x000fe20004800000 */
[----:B------:R-:W-:Y:S04]  /*b9d0*/  STS.U8 [R93+UR10+0x10500], R120 ;  /* 0x010500785d007988 */ /* 0x000fe8000800000a */
[----:B------:R-:W-:-:S05]  /*b9e0*/  IMAD R94, R94, UR6, RZ ;  /* 0x000000065e5e7c24 */ /* 0x000fca000f8e02ff */
[C---:B------:R-:W-:Y:S01]  /*b9f0*/  IADD3 R95, P0, PT, R94.reuse, R97, RZ ;  /* 0x000000615e5f7210 */ /* 0x040fe20007f1e0ff */
[----:B--2---:R0:W-:Y:S04]  /*ba00*/  STS.U8 [R93+UR10+0x10100], R145 ;  /* 0x010100915d007988 */ /* 0x0041e8000800000a */
[----:B0-----:R-:W2:Y:S04]  /*ba10*/  LDL.LU R145, [R1+0x274] ;  /* 0x0002740001917983 */ /* 0x001ea80000300800 */
[----:B------:R-:W2:Y:S04]  /*ba20*/  LDL.LU R144, [R1+0x268] ;  /* 0x0002680001907983 */ /* 0x000ea80000300800 */
[----:B------:R-:W2:Y:S04]  /*ba30*/  LDL.LU R120, [R1+0x264] ;  /* 0x0002640001787983 */ /* 0x000ea80000300800 */
[----:B---3--:R0:W-:Y:S04]  /*ba40*/  STS.U8 [R93+UR10+0x10d00], R121 ;  /* 0x010d00795d007988 */ /* 0x0081e8000800000a */
[----:B------:R3:W-:Y:S01]  /*ba50*/  STL [R1+0x224], R95 ;  /* 0x0002245f01007387 */ /* 0x0007e20000100800 */
[----:B0-----:R-:W-:Y:S01]  /*ba60*/  LEA.HI.X.SX32 R121, R94, R96, 0x1, P0 ;  /* 0x000000605e797211 */ /* 0x001fe200000f0eff */
[----:B------:R-:W-:-:S04]  /*ba70*/  @P3 IMAD.MOV.U32 R94, RZ, RZ, R95 ;  /* 0x000000ffff5e3224 */ /* 0x000fc800078e005f */
[----:B------:R0:W-:Y:S01]  /*ba80*/  STL [R1+0x220], R121 ;  /* 0x0002207901007387 */ /* 0x0001e20000100800 */
[----:B---3--:R-:W-:-:S03]  /*ba90*/  @P3 IMAD.MOV.U32 R95, RZ, RZ, R121 ;  /* 0x000000ffff5f3224 */ /* 0x008fc600078e0079 */
[----:B0-----:R-:W3:Y:S01]  /*baa0*/  LDL.LU R121, [R1+0x270] ;  /* 0x0002700001797983 */ /* 0x001ee20000300800 */
[----:B------:R-:W-:-:S03]  /*bab0*/  PRMT R126, RZ, 0x7610, R126 ;  /* 0x00007610ff7e7816 */ /* 0x000fc6000000007e */
[----:B------:R0:W-:Y:S04]  /*bac0*/  STS.U8 [R93+UR10+0x10900], R146 ;  /* 0x010900925d007988 */ /* 0x0001e8000800000a */
[----:B------:R1:W3:Y:S01]  /*bad0*/  @P3 LDG.E.U8 R126, desc[UR22][R94.64] ;  /* 0x000000165e7e3981 */ /* 0x0002e2000c1e1100 */
[----:B0-----:R-:W-:-:S04]  /*bae0*/  LOP3.LUT R146, R0, 0xa4, RZ, 0xfc, !PT ;  /* 0x000000a400927812 */ /* 0x001fc800078efcff */
[----:B-1----:R-:W-:Y:S01]  /*baf0*/  IABS R94, R146 ;  /* 0x00000092005e7213 */ /* 0x002fe20000000000 */
[----:B------:R-:W-:Y:S04]  /*bb00*/  STL [R1+0x45c], R146 ;  /* 0x00045c9201007387 */ /* 0x000fe80000100800 */
[----:B------:R-:W3:Y:S01]  /*bb10*/  LDL.LU R152, [R1+0x284] ;  /* 0x0002840001987983 */ /* 0x000ee20000300800 */
[----:B------:R-:W-:-:S04]  /*bb20*/  IMAD.HI.U32 R95, R98, R94, RZ ;  /* 0x0000005e625f7227 */ /* 0x000fc800078e00ff */
[----:B------:R-:W-:-:S04]  /*bb30*/  IMAD.MOV R95, RZ, RZ, -R95 ;  /* 0x000000ffff5f7224 */ /* 0x000fc800078e0a5f */
[----:B------:R-:W-:-:S05]  /*bb40*/  IMAD R94, R99, R95, R94 ;  /* 0x0000005f635e7224 */ /* 0x000fca00078e025e */
[----:B------:R-:W-:Y:S02]  /*bb50*/  ISETP.GT.U32.AND P0, PT, R99, R94, PT ;  /* 0x0000005e6300720c */ /* 0x000fe40003f04070 */
[----:B------:R-:W-:-:S11]  /*bb60*/  ISETP.GE.AND P4, PT, R146, RZ, PT ;  /* 0x000000ff9200720c */ /* 0x000fd60003f86270 */
[----:B------:R-:W-:-:S05]  /*bb70*/  @!P0 IMAD.IADD R94, R94, 0x1, -R99 ;  /* 0x000000015e5e8824 */ /* 0x000fca00078e0a63 */
[----:B------:R-:W-:Y:S01]  /*bb80*/  ISETP.GT.U32.AND P0, PT, R99, R94, PT ;  /* 0x0000005e6300720c */ /* 0x000fe20003f04070 */
[----:B----4-:R0:W-:Y:S04]  /*bb90*/  STS.U8 [R93+UR10+0x11100], R150 ;  /* 0x011100965d007988 */ /* 0x0101e8000800000a */
[----:B0-----:R-:W4:Y:S08]  /*bba0*/  LDL.LU R150, [R1+0x27c] ;  /* 0x00027c0001967983 */ /* 0x001f300000300800 */
[----:B------:R-:W-:-:S04]  /*bbb0*/  @!P0 IMAD.IADD R94, R94, 0x1, -R99 ;  /* 0x000000015e5e8824 */ /* 0x000fc800078e0a63 */
[----:B------:R-:W-:-:S05]  /*bbc0*/  @!P4 IMAD.MOV R94, RZ, RZ, -R94 ;  /* 0x000000ffff5ec224 */ /* 0x000fca00078e0a5e */
[----:B------:R-:W-:-:S05]  /*bbd0*/  SEL R94, R161, R94, !P1 ;  /* 0x0000005ea15e7207 */ /* 0x000fca0004800000 */
[----:B------:R-:W-:-:S05]  /*bbe0*/  IMAD R94, R94, UR6, RZ ;  /* 0x000000065e5e7c24 */ /* 0x000fca000f8e02ff */
[C---:B------:R-:W-:Y:S02]  /*bbf0*/  IADD3 R95, P0, PT, R94.reuse, R97, RZ ;  /* 0x000000615e5f7210 */ /* 0x040fe40007f1e0ff */
[----:B------:R-:W-:Y:S01]  /*bc00*/  PRMT R136, RZ, 0x7610, R136 ;  /* 0x00007610ff887816 */ /* 0x000fe20000000088 */
[----:B--2---:R0:W-:Y:S04]  /*bc10*/  STS.U8 [R93+UR10+0x11500], R145 ;  /* 0x011500915d007988 */ /* 0x0041e8000800000a */
[----:B0-----:R-:W2:Y:S04]  /*bc20*/  LDL.LU R145, [R1+0x26c] ;  /* 0x00026c0001917983 */ /* 0x001ea80000300800 */
[----:B------:R0:W-:Y:S04]  /*bc30*/  STS.U8 [R93+UR10+0x11d00], R120 ;  /* 0x011d00785d007988 */ /* 0x0001e8000800000a */
[----:B------:R1:W-:Y:S01]  /*bc40*/  STL [R1+0x23c], R95 ;  /* 0x00023c5f01007387 */ /* 0x0003e20000100800 */
[----:B0-----:R-:W-:Y:S01]  /*bc50*/  LEA.HI.X.SX32 R120, R94, R96, 0x1, P0 ;  /* 0x000000605e787211 */ /* 0x001fe200000f0eff */
[----:B------:R-:W-:-:S04]  /*bc60*/  @P3 IMAD.MOV.U32 R94, RZ, RZ, R95 ;  /* 0x000000ffff5e3224 */ /* 0x000fc800078e005f */
[----:B------:R0:W-:Y:S01]  /*bc70*/  STL [R1+0x238], R120 ;  /* 0x0002387801007387 */ /* 0x0001e20000100800 */
[----:B-1----:R-:W-:-:S03]  /*bc80*/  @P3 IMAD.MOV.U32 R95, RZ, RZ, R120 ;  /* 0x000000ffff5f3224 */ /* 0x002fc600078e0078 */
[----:B------:R-:W2:Y:S04]  /*bc90*/  LDL.LU R151, [R1+0x294] ;  /* 0x0002940001977983 */ /* 0x000ea80000300800 */
[----:B------:R1:W-:Y:S01]  /*bca0*/  STS.U8 [R93+UR10+0x11900], R144 ;  /* 0x011900905d007988 */ /* 0x0003e2000800000a */
[----:B0-----:R-:W-:-:S03]  /*bcb0*/  LOP3.LUT R120, R0, 0xac, RZ, 0xfc, !PT ;  /* 0x000000ac00787812 */ /* 0x001fc600078efcff */
[----:B------:R0:W2:Y:S04]  /*bcc0*/  @P3 LDG.E.U8 R136, desc[UR22][R94.64] ;  /* 0x000000165e883981 */ /* 0x0000a8000c1e1100 */
[----:B------:R-:W-:Y:S01]  /*bcd0*/  STL [R1+0x458], R120 ;  /* 0x0004587801007387 */ /* 0x000fe20000100800 */
[----:B------:R-:W-:-:S03]  /*bce0*/  ISETP.GE.AND P4, PT, R120, RZ, PT ;  /* 0x000000ff7800720c */ /* 0x000fc60003f86270 */
[----:B------:R-:W2:Y:S01]  /*bcf0*/  LDL.LU R146, [R1+0x3b8] ;  /* 0x0003b80001927983 */ /* 0x000ea20000300800 */
[----:B0-----:R-:W-:-:S03]  /*bd00*/  IABS R94, R120 ;  /* 0x00000078005e7213 */ /* 0x001fc60000000000 */
[----:B---3--:R0:W-:Y:S04]  /*bd10*/  STS.U8 [R93+UR10+0x12100], R121 ;  /* 0x012100795d007988 */ /* 0x0081e8000800000a */
[----:B-1----:R-:W3:Y:S04]  /*bd20*/  LDL.LU R144, [R1+0x28c] ;  /* 0x00028c0001907983 */ /* 0x002ee80000300800 */
[----:B0-----:R-:W3:Y:S04]  /*bd30*/  LDL.LU R121, [R1+0x288] ;  /* 0x0002880001797983 */ /* 0x001ee80000300800 */
[----:B------:R-:W3:Y:S01]  /*bd40*/  LDL.LU R120, [R1+0x278] ;  /* 0x0002780001787983 */ /* 0x000ee20000300800 */
[----:B------:R-:W-:-:S04]  /*bd50*/  IMAD.HI.U32 R95, R98, R94, RZ ;  /* 0x0000005e625f7227 */ /* 0x000fc800078e00ff */
[----:B------:R-:W-:-:S04]  /*bd60*/  IMAD.MOV R95, RZ, RZ, -R95 ;  /* 0x000000ffff5f7224 */ /* 0x000fc800078e0a5f */
[----:B------:R-:W-:-:S05]  /*bd70*/  IMAD R94, R99, R95, R94 ;  /* 0x0000005f635e7224 */ /* 0x000fca00078e025e */
[----:B------:R-:W-:-:S13]  /*bd80*/  ISETP.GT.U32.AND P0, PT, R99, R94, PT ;  /* 0x0000005e6300720c */ /* 0x000fda0003f04070 */
[----:B------:R-:W-:-:S05]  /*bd90*/  @!P0 IMAD.IADD R94, R94, 0x1, -R99 ;  /* 0x000000015e5e8824 */ /* 0x000fca00078e0a63 */
[----:B------:R-:W-:-:S13]  /*bda0*/  ISETP.GT.U32.AND P0, PT, R99, R94, PT ;  /* 0x0000005e6300720c */ /* 0x000fda0003f04070 */
[----:B------:R-:W-:-:S04]  /*bdb0*/  @!P0 IMAD.IADD R94, R94, 0x1, -R99 ;  /* 0x000000015e5e8824 */ /* 0x000fc800078e0a63 */
[----:B------:R-:W-:-:S05]  /*bdc0*/  @!P4 IMAD.MOV R94, RZ, RZ, -R94 ;  /* 0x000000ffff5ec224 */ /* 0x000fca00078e0a5e */
[----:B------:R-:W-:-:S05]  /*bdd0*/  SEL R94, R161, R94, !P1 ;  /* 0x0000005ea15e7207 */ /* 0x000fca0004800000 */
[----:B------:R-:W-:-:S05]  /*bde0*/  IMAD R94, R94, UR6, RZ ;  /* 0x000000065e5e7c24 */ /* 0x000fca000f8e02ff */
[----:B------:R-:W-:Y:S02]  /*bdf0*/  IADD3 R95, P0, PT, R94, R97, RZ ;  /* 0x000000615e5f7210 */ /* 0x000fe40007f1e0ff */
[----:B------:R-:W-:-:S03]  /*be00*/  PRMT R135, RZ, 0x7610, R135 ;  /* 0x00007610ff877816 */ /* 0x000fc60000000087 */
[----:B------:R-:W-:Y:S04]  /*be10*/  STL [R1+0x248], R95 ;  /* 0x0002485f01007387 */ /* 0x000fe80000100800 */
[----:B----4-:R0:W-:Y:S02]  /*be20*/  STS.U8 [R93+UR10+0x12900], R150 ;  /* 0x012900965d007988 */ /* 0x0101e4000800000a */
[----:B0-----:R-:W-:-:S04]  /*be30*/  LOP3.LUT R150, R0, 0xb4, RZ, 0xfc, !PT ;  /* 0x000000b400967812 */ /* 0x001fc800078efcff */
[----:B------:R-:W-:Y:S01]  /*be40*/  ISETP.GE.AND P4, PT, R150, RZ, PT ;  /* 0x000000ff9600720c */ /* 0x000fe20003f86270 */
[----:B------:R-:W-:Y:S01]  /*be50*/  STS.U8 [R93+UR10+0x12500], R152 ;  /* 0x012500985d007988 */ /* 0x000fe2000800000a */
[----:B------:R-:W-:-:S03]  /*be60*/  PRMT R134, RZ, 0x7610, R134 ;  /* 0x00007610ff867816 */ /* 0x000fc60000000086 */
[----:B--2---:R0:W-:Y:S02]  /*be70*/  STS.U8 [R93+UR10+0x12d00], R145 ;  /* 0x012d00915d007988 */ /* 0x0041e4000800000a */
[----:B0-----:R-:W-:Y:S01]  /*be80*/  LEA.HI.X.SX32 R145, R94, R96, 0x1, P0 ;  /* 0x000000605e917211 */ /* 0x001fe200000f0eff */
[----:B------:R-:W-:-:S04]  /*be90*/  @P3 IMAD.MOV.U32 R94, RZ, RZ, R95 ;  /* 0x000000ffff5e3224 */ /* 0x000fc800078e005f */
[----:B------:R-:W-:-:S05]  /*bea0*/  @P3 IMAD.MOV.U32 R95, RZ, RZ, R145 ;  /* 0x000000ffff5f3224 */ /* 0x000fca00078e0091 */
[----:B------:R0:W2:Y:S02]  /*beb0*/  @P3 LDG.E.U8 R135, desc[UR22][R94.64] ;  /* 0x000000165e873981 */ /* 0x0000a4000c1e1100 */
[----:B0-----:R-:W-:-:S05]  /*bec0*/  IABS R94, R150 ;  /* 0x00000096005e7213 */ /* 0x001fca0000000000 */
        /* <DEDUP_REMOVED lines=8> */
[----:B------:R-:W-:Y:S01]  /*bf50*/  SEL R94, R161, R94, !P1 ;  /* 0x0000005ea15e7207 */ /* 0x000fe20004800000 */
[----:B------:R0:W-:Y:S04]  /*bf60*/  STL [R1+0x244], R145 ;  /* 0x0002449101007387 */ /* 0x0001e80000100800 */
[----:B------:R-:W-:Y:S01]  /*bf70*/  IMAD R95, R94, UR6, RZ ;  /* 0x000000065e5f7c24 */ /* 0x000fe2000f8e02ff */
[----:B------:R-:W-:Y:S01]  /*bf80*/  LOP3.LUT R94, R92, 0x40, RZ, 0x3c, !PT ;  /* 0x000000405c5e7812 */ /* 0x000fe200078e3cff */
[----:B------:R-:W-:Y:S04]  /*bf90*/  STS.U8 [R93+UR10+0x13100], R151 ;  /* 0x013100975d007988 */ /* 0x000fe8000800000a */
[----:B0-----:R-:W4:Y:S04]  /*bfa0*/  LDL.LU R145, [R1+0x3c4] ;  /* 0x0003c40001917983 */ /* 0x001f280000300800 */
[----:B------:R-:W-:Y:S04]  /*bfb0*/  STS.U8 [R93+UR10+0x13500], R146 ;  /* 0x013500925d007988 */ /* 0x000fe8000800000a */
[----:B---3--:R0:W-:Y:S04]  /*bfc0*/  STS.U8 [R93+UR10+0x13900], R144 ;  /* 0x013900905d007988 */ /* 0x0081e8000800000a */
[----:B------:R-:W-:Y:S04]  /*bfd0*/  STS.U8 [R93+UR10+0x13d00], R121 ;  /* 0x013d00795d007988 */ /* 0x000fe8000800000a */
[----:B------:R1:W-:Y:S01]  /*bfe0*/  STS.U8 [R94+UR10+0x10200], R120 ;  /* 0x010200785e007988 */ /* 0x0003e2000800000a */
[----:B0-----:R-:W-:-:S02]  /*bff0*/  LOP3.LUT R144, R0, 0xbc, RZ, 0xfc, !PT ;  /* 0x000000bc00907812 */ /* 0x001fc400078efcff */
[----:B-1----:R-:W-:-:S04]  /*c000*/  IADD3 R120, P0, PT, R95, R97, RZ ;  /* 0x000000615f787210 */ /* 0x002fc80007f1e0ff */
[----:B------:R-:W-:Y:S02]  /*c010*/  LEA.HI.X.SX32 R121, R95, R96, 0x1, P0 ;  /* 0x000000605f797211 */ /* 0x000fe400000f0eff */
[----:B------:R-:W-:Y:S01]  /*c020*/  IABS R95, R144 ;  /* 0x00000090005f7213 */ /* 0x000fe20000000000 */
[----:B------:R-:W-:Y:S04]  /*c030*/  STL [R1+0x454], R150 ;  /* 0x0004549601007387 */ /* 0x000fe80000100800 */
[----:B------:R0:W-:Y:S04]  /*c040*/  STL [R1+0x250], R120 ;  /* 0x0002507801007387 */ /* 0x0001e80000100800 */
        /* <DEDUP_REMOVED lines=11> */
[----:B------:R-:W-:Y:S04]  /*c100*/  STL [R1+0x24c], R121 ;  /* 0x00024c7901007387 */ /* 0x000fe80000100800 */
[----:B------:R-:W-:Y:S01]  /*c110*/  IMAD R95, R95, UR6, RZ ;  /* 0x000000065f5f7c24 */ /* 0x000fe2000f8e02ff */
[----:B------:R0:W-:Y:S01]  /*c120*/  STL [R1+0x450], R144 ;  /* 0x0004509001007387 */ /* 0x0001e20000100800 */
[----:B------:R-:W-:-:S03]  /*c130*/  PRMT R133, RZ, 0x7610, R133 ;  /* 0x00007610ff857816 */ /* 0x000fc60000000085 */
[C---:B------:R-:W-:Y:S01]  /*c140*/  IADD3 R120, P0, PT, R95.reuse, R97, RZ ;  /* 0x000000615f787210 */ /* 0x040fe20007f1e0ff */
[----:B------:R1:W-:Y:S01]  /*c150*/  STS.U8 [R94+UR10+0x10a00], R51 ;  /* 0x010a00335e007988 */ /* 0x0003e2000800000a */
[----:B0-----:R-:W-:Y:S02]  /*c160*/  LOP3.LUT R144, R0, 0xc4, RZ, 0xfc, !PT ;  /* 0x000000c400907812 */ /* 0x001fe400078efcff */
[----:B------:R-:W-:Y:S01]  /*c170*/  LEA.HI.X.SX32 R121, R95, R96, 0x1, P0 ;  /* 0x000000605f797211 */ /* 0x000fe200000f0eff */
[----:B------:R0:W-:Y:S01]  /*c180*/  STS.U8 [R94+UR10+0x10e00], R48 ;  /* 0x010e00305e007988 */ /* 0x0001e2000800000a */
[----:B------:R-:W-:-:S03]  /*c190*/  IABS R95, R144 ;  /* 0x00000090005f7213 */ /* 0x000fc60000000000 */
[----:B-1----:R-:W5:Y:S04]  /*c1a0*/  LDL.LU R51, [R1+0x6b8] ;  /* 0x0006b80001337983 */ /* 0x002f680000300800 */
[----:B------:R1:W-:Y:S04]  /*c1b0*/  STS.U8 [R94+UR10+0x11200], R50 ;  /* 0x011200325e007988 */ /* 0x0003e8000800000a */
[----:B0-----:R-:W5:Y:S04]  /*c1c0*/  LDL.LU R48, [R1+0x6b4] ;  /* 0x0006b40001307983 */ /* 0x001f680000300800 */
[----:B------:R0:W2:Y:S04]  /*c1d0*/  @P3 LDG.E.U8 R133, desc[UR22][R120.64] ;  /* 0x0000001678853981 */ /* 0x0000a8000c1e1100 */
[----:B-1----:R-:W5:Y:S04]  /*c1e0*/  LDL.LU R50, [R1+0x6b0] ;  /* 0x0006b00001327983 */ /* 0x002f680000300800 */
[----:B------:R0:W-:Y:S02]  /*c1f0*/  STL [R1+0x258], R120 ;  /* 0x0002587801007387 */ /* 0x0001e40000100800 */
        /* <DEDUP_REMOVED lines=14> */
[----:B------:R-:W-:Y:S01]  /*c2e0*/  IADD3 R120, P0, PT, R95, R97, RZ ;  /* 0x000000615f787210 */ /* 0x000fe20007f1e0ff */
[----:B------:R1:W-:Y:S01]  /*c2f0*/  STS.U8 [R94+UR10+0x11600], R204 ;  /* 0x011600cc5e007988 */ /* 0x0003e2000800000a */
[----:B0-----:R-:W-:-:S03]  /*c300*/  LOP3.LUT R144, R0, 0xcc, RZ, 0xfc, !PT ;  /* 0x000000cc00907812 */ /* 0x001fc600078efcff */
[----:B------:R0:W-:Y:S01]  /*c310*/  STS.U8 [R94+UR10+0x11a00], R203 ;  /* 0x011a00cb5e007988 */ /* 0x0001e2000800000a */
[----:B------:R-:W-:Y:S02]  /*c320*/  LEA.HI.X.SX32 R121, R95, R96, 0x1, P0 ;  /* 0x000000605f797211 */ /* 0x000fe400000f0eff */
[----:B------:R-:W-:Y:S01]  /*c330*/  IABS R95, R144 ;  /* 0x00000090005f7213 */ /* 0x000fe20000000000 */
[----:B-1----:R-:W5:Y:S04]  /*c340*/  LDL.LU R204, [R1+0x6ac] ;  /* 0x0006ac0001cc7983 */ /* 0x002f680000300800 */
[----:B------:R1:W-:Y:S04]  /*c350*/  STS.U8 [R94+UR10+0x11e00], R196 ;  /* 0x011e00c45e007988 */ /* 0x0003e8000800000a */
[----:B0-----:R-:W5:Y:S04]  /*c360*/  LDL.LU R203, [R1+0x6a8] ;  /* 0x0006a80001cb7983 */ /* 0x001f680000300800 */
[----:B------:R0:W-:Y:S04]  /*c370*/  STS.U8 [R94+UR10+0x12200], R195 ;  /* 0x012200c35e007988 */ /* 0x0001e8000800000a */
[----:B-1----:R-:W5:Y:S04]  /*c380*/  LDL.LU R196, [R1+0x6a4] ;  /* 0x0006a40001c47983 */ /* 0x002f680000300800 */
[----:B------:R1:W2:Y:S04]  /*c390*/  @P3 LDG.E.U8 R132, desc[UR22][R120.64] ;  /* 0x0000001678843981 */ /* 0x0002a8000c1e1100 */
[----:B0-----:R-:W5:Y:S04]  /*c3a0*/  LDL.LU R195, [R1+0x6a0] ;  /* 0x0006a00001c37983 */ /* 0x001f680000300800 */
[----:B------:R1:W-:Y:S02]  /*c3b0*/  STL [R1+0x260], R120 ;  /* 0x0002607801007387 */ /* 0x0003e40000100800 */
[----:B-1----:R-:W-:-:S04]  /*c3c0*/  IMAD.HI.U32 R120, R98, R95, RZ ;  /* 0x0000005f62787227 */ /* 0x002fc800078e00ff */
        /* <DEDUP_REMOVED lines=33> */
[----:B------:R-:W-:Y:S01]  /*c5e0*/  ISETP.GT.U32.AND P0, PT, R99, R95, PT ;  /* 0x0000005f6300720c */ /* 0x000fe20003f04070 */
[----:B------:R0:W-:-:S12]  /*c5f0*/  STS.U8 [R94+UR10+0x13e00], R103 ;  /* 0x013e00675e007988 */ /* 0x0001d8000800000a */
[----:B------:R-:W-:-:S04]  /*c600*/  @!P0 IMAD.IADD R95, R95, 0x1, -R99 ;  /* 0x000000015f5f8824 */ /* 0x000fc800078e0a63 */
[----:B------:R-:W-:-:S05]  /*c610*/  @!P4 IMAD.MOV R95, RZ, RZ, -R95 ;  /* 0x000000ffff5fc224 */ /* 0x000fca00078e0a5f */
[----:B0-----:R-:W-:Y:S01]  /*c620*/  SEL R103, R161, R95, !P1 ;  /* 0x0000005fa1677207 */ /* 0x001fe20004800000 */
[----:B------:R-:W-:Y:S04]  /*c630*/  STL [R1+0x264], R121 ;  /* 0x0002647901007387 */ /* 0x000fe80000100800 */
[----:B------:R-:W-:Y:S01]  /*c640*/  IMAD R103, R103, UR6, RZ ;  /* 0x0000000667677c24 */ /* 0x000fe2000f8e02ff */
[----:B------:R0:W-:Y:S01]  /*c650*/  STL [R1+0x444], R144 ;  /* 0x0004449001007387 */ /* 0x0001e20000100800 */
[----:B------:R-:W-:-:S03]  /*c660*/  LOP3.LUT R95, R92, 0x60, RZ, 0x3c, !PT ;  /* 0x000000605c5f7812 */ /* 0x000fc600078e3cff */
[----:B----4-:R1:W-:Y:S01]  /*c670*/  STS.U8 [R94+UR10+0x10600], R145 ;  /* 0x010600915e007988 */ /* 0x0103e2000800000a */
[----:B0-----:R-:W-:-:S03]  /*c680*/  IADD3 R144, P0, PT, R103, R97, RZ ;  /* 0x0000006167907210 */ /* 0x001fc60007f1e0ff */
[----:B------:R0:W-:Y:S01]  /*c690*/  STS.U8 [R94+UR10+0x13600], R172 ;  /* 0x013600ac5e007988 */ /* 0x0001e2000800000a */
[----:B-1----:R-:W-:-:S03]  /*c6a0*/  LEA.HI.X.SX32 R145, R103, R96, 0x1, P0 ;  /* 0x0000006067917211 */ /* 0x002fc600000f0eff */
[----:B------:R-:W-:Y:S01]  /*c6b0*/  STS.U8 [R94+UR10+0x13a00], R105 ;  /* 0x013a00695e007988 */ /* 0x000fe2000800000a */
[----:B------:R-:W-:-:S03]  /*c6c0*/  PRMT R130, RZ, 0x7610, R130 ;  /* 0x00007610ff827816 */ /* 0x000fc60000000082 */
[----:B------:R1:W-:Y:S01]  /*c6d0*/  STS.U8 [R95+UR10+0x10700], R102 ;  /* 0x010700665f007988 */ /* 0x0003e2000800000a */
[----:B------:R-:W-:-:S03]  /*c6e0*/  @P3 IMAD.MOV.U32 R103, RZ, RZ, R145 ;  /* 0x000000ffff673224 */ /* 0x000fc600078e0091 */
[----:B------:R4:W-:Y:S04]  /*c6f0*/  STS.U8 [R95+UR10+0x10300], R104 ;  /* 0x010300685f007988 */ /* 0x0009e8000800000a */
[----:B0-----:R-:W5:Y:S01]  /*c700*/  LDL.LU R172, [R1+0x68c] ;  /* 0x00068c0001ac7983 */ /* 0x001f620000300800 */
[----:B-1----:R-:W-:Y:S01]  /*c710*/  @P3 IMAD.MOV.U32 R102, RZ, RZ, R144 ;  /* 0x000000ffff663224 */ /* 0x002fe200078e0090 */
[----:B----4-:R-:W-:-:S04]  /*c720*/  LOP3.LUT R104, R0, 0xdc, RZ, 0xfc, !PT ;  /* 0x000000dc00687812 */ /* 0x010fc800078efcff */
        /* <DEDUP_REMOVED lines=13> */
[----:B------:R0:W-:Y:S04]  /*c800*/  STL [R1+0x270], R144 ;  /* 0x0002709001007387 */ /* 0x0001e80000100800 */
[C---:B------:R-:W-:Y:S01]  /*c810*/  IADD3 R103, P0, PT, R102.reuse, R97, RZ ;  /* 0x0000006166677210 */ /* 0x040fe20007f1e0ff */
[----:B------:R-:W-:Y:S04]  /*c820*/  STL [R1+0x26c], R145 ;  /* 0x00026c9101007387 */ /* 0x000fe80000100800 */
[----:B------:R1:W-:Y:S01]  /*c830*/  STL [R1+0x440], R104 ;  /* 0x0004406801007387 */ /* 0x0003e20000100800 */
[----:B------:R-:W-:Y:S01]  /*c840*/  PRMT R129, RZ, 0x7610, R129 ;  /* 0x00007610ff817816 */ /* 0x000fe20000000081 */
[----:B0-----:R-:W0:Y:S02]  /*c850*/  LDC R144, c[0x0][0x3a0] ;  /* 0x0000e800ff907b82 */ /* 0x001e240000000800 */
[----:B------:R3:W-:Y:S01]  /*c860*/  STS.U8 [R95+UR10+0x11700], R107 ;  /* 0x0117006b5f007988 */ /* 0x0007e2000800000a */
[----:B-1----:R-:W-:-:S03]  /*c870*/  LEA.HI.X.SX32 R104, R102, R96, 0x1, P0 ;  /* 0x0000006066687211 */ /* 0x002fc600000f0eff */
[----:B------:R1:W-:Y:S01]  /*c880*/  STL [R1+0x278], R103 ;  /* 0x0002786701007387 */ /* 0x0003e20000100800 */
[----:B------:R-:W-:Y:S01]  /*c890*/  @P3 IMAD.MOV.U32 R102, RZ, RZ, R103 ;  /* 0x000000ffff663224 */ /* 0x000fe200078e0067 */
[----:B---3--:R-:W-:Y:S02]  /*c8a0*/  PRMT R107, RZ, 0x7610, R107 ;  /* 0x00007610ff6b7816 */ /* 0x008fe4000000006b */
[----:B------:R3:W-:Y:S01]  /*c8b0*/  STL [R1+0x274], R104 ;  /* 0x0002746801007387 */ /* 0x0007e20000100800 */
[----:B-1----:R-:W-:Y:S01]  /*c8c0*/  @P3 IMAD.MOV.U32 R103, RZ, RZ, R104 ;  /* 0x000000ffff673224 */ /* 0x002fe200078e0068 */
[----:B---3--:R-:W-:-:S04]  /*c8d0*/  LOP3.LUT R104, R0, 0xe4, RZ, 0xfc, !PT ;  /* 0x000000e400687812 */ /* 0x008fc800078efcff */
[----:B------:R1:W3:Y:S02]  /*c8e0*/  @P3 LDG.E.U8 R107, desc[UR22][R102.64] ;  /* 0x00000016666b3981 */ /* 0x0002e4000c1e1100 */
[----:B-1----:R-:W-:-:S05]  /*c8f0*/  IABS R102, R104 ;  /* 0x0000006800667213 */ /* 0x002fca0000000000 */
        /* <DEDUP_REMOVED lines=12> */
[----:B------:R-:W-:-:S04]  /*c9c0*/  IADD3 R103, P0, PT, R102, R97, RZ ;  /* 0x0000006166677210 */ /* 0x000fc80007f1e0ff */
[----:B-1----:R-:W-:Y:S01]  /*c9d0*/  LEA.HI.X.SX32 R104, R102, R96, 0x1, P0 ;  /* 0x0000006066687211 */ /* 0x002fe200000f0eff */
[----:B------:R1:W-:Y:S01]  /*c9e0*/  STL [R1+0x280], R103 ;  /* 0x0002806701007387 */ /* 0x0003e20000100800 */
[----:B------:R-:W-:-:S03]  /*c9f0*/  @P3 IMAD.MOV.U32 R102, RZ, RZ, R103 ;  /* 0x000000ffff663224 */ /* 0x000fc600078e0067 */
[----:B------:R1:W-:Y:S02]  /*ca00*/  STL [R1+0x27c], R104 ;  /* 0x00027c6801007387 */ /* 0x0003e40000100800 */
[----:B-1----:R-:W-:Y:S01]  /*ca10*/  @P3 IMAD.MOV.U32 R103, RZ, RZ, R104 ;  /* 0x000000ffff673224 */ /* 0x002fe200078e0068 */
[----:B------:R-:W-:-:S04]  /*ca20*/  LOP3.LUT R104, R0, 0xec, RZ, 0xfc, !PT ;  /* 0x000000ec00687812 */ /* 0x000fc800078efcff */
[----:B------:R1:W2:Y:S02]  /*ca30*/  @P3 LDG.E.U8 R129, desc[UR22][R102.64] ;  /* 0x0000001666813981 */ /* 0x0002a4000c1e1100 */
        /* <DEDUP_REMOVED lines=13> */
[C---:B------:R-:W-:Y:S02]  /*cb10*/  IADD3 R103, P0, PT, R102.reuse, R97, RZ ;  /* 0x0000006166677210 */ /* 0x040fe40007f1e0ff */
[----:B------:R-:W-:Y:S02]  /*cb20*/  PRMT R128, RZ, 0x7610, R128 ;  /* 0x00007610ff807816 */ /* 0x000fe40000000080 */
        /* <DEDUP_REMOVED lines=20> */
[----:B------:R-:W-:Y:S01]  /*cc70*/  IADD3 R103, P0, PT, R102, R97, RZ ;  /* 0x0000006166677210 */ /* 0x000fe20007f1e0ff */
[----:B------:R-:W-:Y:S01]  /*cc80*/  STS.U8 [R95+UR10+0x10b00], R106 ;  /* 0x010b006a5f007988 */ /* 0x000fe2000800000a */
[----:B------:R-:W-:-:S03]  /*cc90*/  PRMT R125, RZ, 0x7610, R125 ;  /* 0x00007610ff7d7816 */ /* 0x000fc6000000007d */
[----:B------:R-:W-:Y:S01]  /*cca0*/  STS.U8 [R95+UR10+0x10f00], R109 ;  /* 0x010f006d5f007988 */ /* 0x000fe2000800000a */
[----:B-1----:R-:W-:-:S03]  /*ccb0*/  LEA.HI.X.SX32 R104, R102, R96, 0x1, P0 ;  /* 0x0000006066687211 */ /* 0x002fc600000f0eff */
[----:B------:R-:W-:Y:S01]  /*ccc0*/  STS.U8 [R95+UR10+0x11300], R108 ;  /* 0x0113006c5f007988 */ /* 0x000fe2000800000a */
[----:B------:R-:W-:-:S03]  /*ccd0*/  @P3 IMAD.MOV.U32 R102, RZ, RZ, R103 ;  /* 0x000000ffff663224 */ /* 0x000fc600078e0067 */
        /* <DEDUP_REMOVED lines=10> */
[----:B------:R1:W-:Y:S04]  /*cd80*/  STS.U8 [R92+UR10], R171 ;  /* 0x000000ab5c007988 */ /* 0x0003e8000800000a */
[----:B-1----:R-:W5:Y:S04]  /*cd90*/  LDL.LU R171, [R1+0x688] ;  /* 0x0006880001ab7983 */ /* 0x002f680000300800 */
[----:B------:R1:W-:Y:S04]  /*cda0*/  STL [R1+0x290], R103 ;  /* 0x0002906701007387 */ /* 0x0003e80000100800 */
[----:B------:R0:W-:Y:S01]  /*cdb0*/  STL [R1+0x28c], R104 ;  /* 0x00028c6801007387 */ /* 0x0001e20000100800 */
[----:B-1----:R-:W-:Y:S01]  /*cdc0*/  @P3 IMAD.MOV.U32 R103, RZ, RZ, R104 ;  /* 0x000000ffff673224 */ /* 0x002fe200078e0068 */
[----:B0-----:R-:W-:-:S04]  /*cdd0*/  LOP3.LUT R104, R0, 0xfc, RZ, 0xfc, !PT ;  /* 0x000000fc00687812 */ /* 0x001fc800078efcff */
[----:B------:R0:W2:Y:S02]  /*cde0*/  @P3 LDG.E.U8 R125, desc[UR22][R102.64] ;  /* 0x00000016667d3981 */ /* 0x0000a4000c1e1100 */
        /* <DEDUP_REMOVED lines=14> */
[----:B------:R1:W-:Y:S01]  /*ced0*/  STS.U8 [R92+UR10+0x800], R46 ;  /* 0x0008002e5c007988 */ /* 0x0003e2000800000a */
[----:B------:R-:W-:Y:S02]  /*cee0*/  PRMT R122, RZ, 0x7610, R122 ;  /* 0x00007610ff7a7816 */ /* 0x000fe4000000007a */
[----:B0-----:R-:W-:Y:S01]  /*cef0*/  LEA.HI.X.SX32 R104, R102, R96, 0x1, P0 ;  /* 0x0000006066687211 */ /* 0x001fe200000f0eff */
[----:B------:R0:W-:Y:S01]  /*cf00*/  STS.U8 [R92+UR10+0xc00], R47 ;  /* 0x000c002f5c007988 */ /* 0x0001e2000800000a */
[----:B------:R-:W-:-:S03]  /*cf10*/  @P3 IMAD.MOV.U32 R102, RZ, RZ, R103 ;  /* 0x000000ffff663224 */ /* 0x000fc600078e0067 */
[----:B-1----:R-:W5:Y:S04]  /*cf20*/  LDL.LU R46, [R1+0x684] ;  /* 0x00068400012e7983 */ /* 0x002f680000300800 */
[----:B0-----:R-:W5:Y:S04]  /*cf30*/  LDL.LU R47, [R1+0x680] ;  /* 0x00068000012f7983 */ /* 0x001f680000300800 */
[----:B------:R0:W-:Y:S04]  /*cf40*/  STL [R1+0x298], R103 ;  /* 0x0002986701007387 */ /* 0x0001e80000100800 */
[----:B------:R1:W-:Y:S01]  /*cf50*/  STL [R1+0x294], R104 ;  /* 0x0002946801007387 */ /* 0x0003e20000100800 */
[----:B0-----:R-:W-:Y:S01]  /*cf60*/  @P3 IMAD.MOV.U32 R103, RZ, RZ, R104 ;  /* 0x000000ffff673224 */ /* 0x001fe200078e0068 */
[----:B-1----:R-:W-:-:S04]  /*cf70*/  LOP3.LUT R104, R100, 0x6, R101, 0xfe, !PT ;  /* 0x0000000664687812 */ /* 0x002fc800078efe65 */
        /* <DEDUP_REMOVED lines=13> */
[----:B------:R-:W-:-:S04]  /*d050*/  IADD3 R216, P0, PT, R102, R97, RZ ;  /* 0x0000006166d87210 */ /* 0x000fc80007f1e0ff */
[----:B------:R-:W-:Y:S01]  /*d060*/  LEA.HI.X.SX32 R215, R102, R96, 0x1, P0 ;  /* 0x0000006066d77211 */ /* 0x000fe200000f0eff */
[----:B------:R-:W-:Y:S01]  /*d070*/  @P3 IMAD.MOV.U32 R102, RZ, RZ, R216 ;  /* 0x000000ffff663224 */ /* 0x000fe200078e00d8 */
[----:B------:R-:W-:Y:S01]  /*d080*/  PRMT R124, RZ, 0x7610, R124 ;  /* 0x00007610ff7c7816 */ /* 0x000fe2000000007c */
[----:B------:R0:W-:Y:S02]  /*d090*/  STL [R1+0x3fc], R104 ;  /* 0x0003fc6801007387 */ /* 0x0001e40000100800 */
[----:B------:R-:W-:-:S05]  /*d0a0*/  @P3 IMAD.MOV.U32 R103, RZ, RZ, R215 ;  /* 0x000000ffff673224 */ /* 0x000fca00078e00d7 */
[----:B------:R1:W2:Y:S01]  /*d0b0*/  @P3 LDG.E.U8 R124, desc[UR22][R102.64] ;  /* 0x00000016667c3981 */ /* 0x0002a2000c1e1100 */
[----:B0-----:R-:W-:-:S04]  /*d0c0*/  LOP3.LUT R104, R100, 0xe, R101, 0xfe, !PT ;  /* 0x0000000e64687812 */ /* 0x001fc800078efe65 */
        /* <DEDUP_REMOVED lines=13> */
[C---:B------:R-:W-:Y:S01]  /*d1a0*/  IADD3 R224, P0, PT, R102.reuse, R97, RZ ;  /* 0x0000006166e07210 */ /* 0x040fe20007f1e0ff */
[----:B------:R1:W-:Y:S01]  /*d1b0*/  STS.U8 [R92+UR10+0x1800], R43 ;  /* 0x0018002b5c007988 */ /* 0x0003e2000800000a */
[----:B------:R-:W-:Y:S02]  /*d1c0*/  PRMT R123, RZ, 0x7610, R123 ;  /* 0x00007610ff7b7816 */ /* 0x000fe4000000007b */
[----:B0-----:R-:W-:Y:S01]  /*d1d0*/  LEA.HI.X.SX32 R223, R102, R96, 0x1, P0 ;  /* 0x0000006066df7211 */ /* 0x001fe200000f0eff */
[----:B------:R0:W-:Y:S01]  /*d1e0*/  STS.U8 [R92+UR10+0x1c00], R45 ;  /* 0x001c002d5c007988 */ /* 0x0001e2000800000a */
[----:B------:R-:W-:-:S03]  /*d1f0*/  @P3 IMAD.MOV.U32 R102, RZ, RZ, R224 ;  /* 0x000000ffff663224 */ /* 0x000fc600078e00e0 */
[----:B-1----:R-:W5:Y:S01]  /*d200*/  LDL.LU R43, [R1+0x67c] ;  /* 0x00067c00012b7983 */ /* 0x002f620000300800 */
[----:B------:R-:W-:-:S03]  /*d210*/  @P3 IMAD.MOV.U32 R103, RZ, RZ, R223 ;  /* 0x000000ffff673224 */ /* 0x000fc600078e00df */
[----:B0-----:R-:W5:Y:S04]  /*d220*/  LDL.LU R45, [R1+0x678] ;  /* 0x00067800012d7983 */ /* 0x001f680000300800 */
[----:B------:R0:W-:Y:S04]  /*d230*/  STL [R1+0x3f4], R104 ;  /* 0x0003f46801007387 */ /* 0x0001e80000100800 */
        /* <DEDUP_REMOVED lines=13> */
[----:B------:R0:W-:Y:S04]  /*d310*/  STS.U8 [R92+UR10+0x2400], R232 ;  /* 0x002400e85c007988 */ /* 0x0001e8000800000a */
[----:B------:R-:W-:Y:S01]  /*d320*/  IMAD R102, R102, UR6, RZ ;  /* 0x0000000666667c24 */ /* 0x000fe2000f8e02ff */
[----:B------:R1:W-:Y:S04]  /*d330*/  STS.U8 [R92+UR10+0x4400], R231 ;  /* 0x004400e75c007988 */ /* 0x0003e8000800000a */
[C---:B0-----:R-:W-:Y:S01]  /*d340*/  IADD3 R232, P0, PT, R102.reuse, R97, RZ ;  /* 0x0000006166e87210 */ /* 0x041fe20007f1e0ff */
[----:B------:R0:W-:Y:S03]  /*d350*/  STS.U8 [R92+UR10+0x2800], R42 ;  /* 0x0028002a5c007988 */ /* 0x0001e6000800000a */
[----:B-1----:R-:W-:Y:S01]  /*d360*/  LEA.HI.X.SX32 R231, R102, R96, 0x1, P0 ;  /* 0x0000006066e77211 */ /* 0x002fe200000f0eff */
[----:B------:R1:W-:Y:S01]  /*d370*/  STS.U8 [R92+UR10+0x2c00], R44 ;  /* 0x002c002c5c007988 */ /* 0x0003e2000800000a */
[----:B------:R-:W-:Y:S01]  /*d380*/  PRMT R106, RZ, 0x7610, R106 ;  /* 0x00007610ff6a7816 */ /* 0x000fe2000000006a */
[----:B------:R-:W-:-:S02]  /*d390*/  @P3 IMAD.MOV.U32 R102, RZ, RZ, R232 ;  /* 0x000000ffff663224 */ /* 0x000fc400078e00e8 */
[----:B------:R3:W-:Y:S01]  /*d3a0*/  STS.U8 [R92+UR10+0x3000], R39 ;  /* 0x003000275c007988 */ /* 0x0007e2000800000a */
[----:B------:R-:W-:-:S03]  /*d3b0*/  @P3 IMAD.MOV.U32 R103, RZ, RZ, R231 ;  /* 0x000000ffff673224 */ /* 0x000fc600078e00e7 */
[----:B0-----:R-:W5:Y:S04]  /*d3c0*/  LDL.LU R42, [R1+0x674] ;  /* 0x00067400012a7983 */ /* 0x001f680000300800 */
[----:B-1----:R-:W5:Y:S04]  /*d3d0*/  LDL.LU R44, [R1+0x670] ;  /* 0x00067000012c7983 */ /* 0x002f680000300800 */
[----:B---3--:R-:W5:Y:S04]  /*d3e0*/  LDL.LU R39, [R1+0x66c] ;  /* 0x00066c0001277983 */ /* 0x008f680000300800 */
[----:B------:R0:W-:Y:S04]  /*d3f0*/  STL [R1+0x3f0], R104 ;  /* 0x0003f06801007387 */ /* 0x0001e80000100800 */
[----:B------:R1:W3:Y:S01]  /*d400*/  @P3 LDG.E.U8 R106, desc[UR22][R102.64] ;  /* 0x00000016666a3981 */ /* 0x0002e2000c1e1100 */
        /* <DEDUP_REMOVED lines=25> */
[----:B----4-:R-:W5:Y:S04]  /*d5a0*/  LDL.LU R40, [R1+0x660] ;  /* 0x0006600001287983 */ /* 0x010f680000300800 */
[----:B------:R0:W-:Y:S04]  /*d5b0*/  STL [R1+0x3e8], R104 ;  /* 0x0003e86801007387 */ /* 0x0001e80000100800 */
[----:B------:R1:W4:Y:S01]  /*d5c0*/  @P3 LDG.E.U8 R121, desc[UR22][R102.64] ;  /* 0x0000001666793981 */ /* 0x000322000c1e1100 */
        /* <DEDUP_REMOVED lines=25> */
[----:B--2---:R-:W5:Y:S04]  /*d760*/  LDL.LU R34, [R1+0x654] ;  /* 0x0006540001227983 */ /* 0x004f680000300800 */
        /* <DEDUP_REMOVED lines=20> */
[----:B------:R-:W-:Y:S01]  /*d8b0*/  @P3 IMAD.MOV.U32 R102, RZ, RZ, R103 ;  /* 0x000000ffff663224 */ /* 0x000fe200078e0067 */
[----:B-1----:R-:W5:Y:S04]  /*d8c0*/  LDL.LU R36, [R1+0x650] ;  /* 0x0006500001247983 */ /* 0x002f680000300800 */
        /* <DEDUP_REMOVED lines=19> */
[----:B------:R1:W-:Y:S01]  /*da00*/  STS.U8 [R92+UR10+0x7800], R31 ;  /* 0x0078001f5c007988 */ /* 0x0003e2000800000a */
[----:B------:R-:W-:-:S03]  /*da10*/  PRMT R105, RZ, 0x7610, R105 ;  /* 0x00007610ff697816 */ /* 0x000fc60000000069 */
[----:B------:R-:W-:Y:S01]  /*da20*/  STS.U8 [R92+UR10+0x5400], R141 ;  /* 0x0054008d5c007988 */ /* 0x000fe2000800000a */
[----:B0-----:R-:W-:-:S03]  /*da30*/  LEA.HI.X.SX32 R104, R102, R96, 0x1, P0 ;  /* 0x0000006066687211 */ /* 0x001fc600000f0eff */
        /* <DEDUP_REMOVED lines=8> */
[----:B-1----:R-:W5:Y:S04]  /*dac0*/  LDL.LU R31, [R1+0x64c] ;  /* 0x00064c00011f7983 */ /* 0x002f680000300800 */
[----:B------:R0:W-:Y:S04]  /*dad0*/  STS.U8 [R92+UR10+0x7c00], R33 ;  /* 0x007c00215c007988 */ /* 0x0001e8000800000a */
[----:B------:R1:W-:Y:S04]  /*dae0*/  STS.U8 [R93+UR10+0x100], R30 ;  /* 0x0001001e5d007988 */ /* 0x0003e8000800000a */
[----:B0-----:R-:W5:Y:S04]  /*daf0*/  LDL.LU R33, [R1+0x648] ;  /* 0x0006480001217983 */ /* 0x001f680000300800 */
        /* <DEDUP_REMOVED lines=20> */
[----:B------:R1:W-:Y:S04]  /*dc40*/  STS.U8 [R93+UR10+0x900], R32 ;  /* 0x000900205d007988 */ /* 0x0003e8000800000a */
[----:B------:R3:W-:Y:S01]  /*dc50*/  STS.U8 [R93+UR10+0xd00], R27 ;  /* 0x000d001b5d007988 */ /* 0x0007e2000800000a */
[----:B0-----:R-:W-:-:S03]  /*dc60*/  LEA.HI.X.SX32 R104, R102, R96, 0x1, P0 ;  /* 0x0000006066687211 */ /* 0x001fc600000f0eff */
[----:B------:R0:W-:Y:S04]  /*dc70*/  STS.U8 [R93+UR10+0x1100], R29 ;  /* 0x0011001d5d007988 */ /* 0x0001e8000800000a */
[----:B-1----:R-:W5:Y:S01]  /*dc80*/  LDL.LU R32, [R1+0x640] ;  /* 0x0006400001207983 */ /* 0x002f620000300800 */
[----:B------:R-:W-:-:S03]  /*dc90*/  PRMT R118, RZ, 0x7610, R118 ;  /* 0x00007610ff767816 */ /* 0x000fc60000000076 */
[----:B---3--:R-:W5:Y:S01]  /*dca0*/  LDL.LU R27, [R1+0x63c] ;  /* 0x00063c00011b7983 */ /* 0x008f620000300800 */
[----:B------:R-:W-:-:S03]  /*dcb0*/  @P3 IMAD.MOV.U32 R102, RZ, RZ, R103 ;  /* 0x000000ffff663224 */ /* 0x000fc600078e0067 */
[----:B0-----:R-:W5:Y:S04]  /*dcc0*/  LDL.LU R29, [R1+0x638] ;  /* 0x00063800011d7983 */ /* 0x001f680000300800 */
[----:B------:R0:W-:Y:S04]  /*dcd0*/  STS.U8 [R93+UR10+0x1500], R26 ;  /* 0x0015001a5d007988 */ /* 0x0001e8000800000a */
[----:B0-----:R-:W5:Y:S04]  /*dce0*/  LDL.LU R26, [R1+0x634] ;  /* 0x00063400011a7983 */ /* 0x001f680000300800 */
[----:B------:R0:W-:Y:S04]  /*dcf0*/  STL [R1+0x4c], R103 ;  /* 0x00004c6701007387 */ /* 0x0001e80000100800 */
[----:B------:R1:W-:Y:S01]  /*dd00*/  STL [R1+0x48], R104 ;  /* 0x0000486801007387 */ /* 0x0003e20000100800 */
[----:B0-----:R-:W-:Y:S01]  /*dd10*/  @P3 IMAD.MOV.U32 R103, RZ, RZ, R104 ;  /* 0x000000ffff673224 */ /* 0x001fe200078e0068 */
[----:B-1----:R-:W-:-:S04]  /*dd20*/  LOP3.LUT R104, R100, 0x46, R101, 0xfe, !PT ;  /* 0x0000004664687812 */ /* 0x002fc800078efe65 */
[----:B------:R0:W3:Y:S02]  /*dd30*/  @P3 LDG.E.U8 R118, desc[UR22][R102.64] ;  /* 0x0000001666763981 */ /* 0x0000e4000c1e1100 */
        /* <DEDUP_REMOVED lines=20> */
[----:B----4-:R-:W5:Y:S01]  /*de80*/  LDL.LU R202, [R1+0x62c] ;  /* 0x00062c0001ca7983 */ /* 0x010f620000300800 */
        /* <DEDUP_REMOVED lines=29> */
[----:B--2---:R-:W5:Y:S01]  /*e060*/  LDL.LU R186, [R1+0x61c] ;  /* 0x00061c0001ba7983 */ /* 0x004f620000300800 */
        /* <DEDUP_REMOVED lines=20> */
[----:B------:R0:W-:Y:S04]  /*e1b0*/  STL [R1+0x3c4], R104 ;  /* 0x0003c46801007387 */ /* 0x0001e80000100800 */
[----:B------:R-:W-:Y:S01]  /*e1c0*/  IMAD R102, R102, UR6, RZ ;  /* 0x0000000666667c24 */ /* 0x000fe2000f8e02ff */
[----:B------:R-:W-:Y:S01]  /*e1d0*/  LOP3.LUT R141, R100, 0x5e, R101, 0xfe, !PT ;  /* 0x0000005e648d7812 */ /* 0x000fe200078efe65 */
[----:B------:R1:W-:Y:S03]  /*e1e0*/  STS.U8 [R93+UR10+0x3900], R177 ;  /* 0x003900b15d007988 */ /* 0x0003e6000800000a */
[C---:B0-----:R-:W-:Y:S01]  /*e1f0*/  IADD3 R104, P0, PT, R102.reuse, R97, RZ ;  /* 0x0000006166687210 */ /* 0x041fe20007f1e0ff */
[----:B------:R0:W-:Y:S03]  /*e200*/  STS.U8 [R93+UR10+0x3d00], R170 ;  /* 0x003d00aa5d007988 */ /* 0x0001e6000800000a */
[----:B------:R-:W-:Y:S01]  /*e210*/  LEA.HI.X.SX32 R108, R102, R96, 0x1, P0 ;  /* 0x00000060666c7211 */ /* 0x000fe200000f0eff */
[----:B------:R3:W-:Y:S01]  /*e220*/  STS.U8 [R93+UR10+0x4100], R25 ;  /* 0x004100195d007988 */ /* 0x0007e2000800000a */
[----:B------:R-:W-:-:S03]  /*e230*/  IABS R102, R141 ;  /* 0x0000008d00667213 */ /* 0x000fc60000000000 */
[----:B-1----:R-:W5:Y:S04]  /*e240*/  LDL.LU R177, [R1+0x610] ;  /* 0x0006100001b17983 */ /* 0x002f680000300800 */
[----:B0-----:R-:W5:Y:S01]  /*e250*/  LDL.LU R170, [R1+0x60c] ;  /* 0x00060c0001aa7983 */ /* 0x001f620000300800 */
[----:B------:R-:W-:-:S03]  /*e260*/  @P3 IMAD.MOV.U32 R109, RZ, RZ, R108 ;  /* 0x000000ffff6d3224 */ /* 0x000fc600078e006c */
[----:B---3--:R-:W5:Y:S04]  /*e270*/  LDL.LU R25, [R1+0x608] ;  /* 0x0006080001197983 */ /* 0x008f680000300800 */
[----:B------:R0:W-:Y:S04]  /*e280*/  STS.U8 [R93+UR10+0x4500], R23 ;  /* 0x004500175d007988 */ /* 0x0001e8000800000a */
[----:B0-----:R-:W5:Y:S04]  /*e290*/  LDL.LU R23, [R1+0x604] ;  /* 0x0006040001177983 */ /* 0x001f680000300800 */
[----:B------:R-:W-:Y:S04]  /*e2a0*/  STL [R1+0xac], R104 ;  /* 0x0000ac6801007387 */ /* 0x000fe80000100800 */
[----:B------:R0:W-:Y:S02]  /*e2b0*/  STL [R1+0xa8], R108 ;  /* 0x0000a86c01007387 */ /* 0x0001e40000100800 */
[----:B0-----:R-:W-:-:S02]  /*e2c0*/  @P3 IMAD.MOV.U32 R108, RZ, RZ, R104 ;  /* 0x000000ffff6c3224 */ /* 0x001fc400078e0068 */
        /* <DEDUP_REMOVED lines=9> */
[----:B------:R-:W-:Y:S02]  /*e360*/  SEL R102, R161, R102, !P1 ;  /* 0x00000066a1667207 */ /* 0x000fe40004800000 */
[----:B------:R-:W-:-:S03]  /*e370*/  PRMT R103, RZ, 0x7610, R103 ;  /* 0x00007610ff677816 */ /* 0x000fc60000000067 */
[----:B------:R-:W-:Y:S01]  /*e380*/  IMAD R102, R102, UR6, RZ ;  /* 0x0000000666667c24 */ /* 0x000fe2000f8e02ff */
[----:B------:R0:W-:Y:S04]  /*e390*/  STL [R1+0x3c0], R141 ;  /* 0x0003c08d01007387 */ /* 0x0001e80000100800 */
[----:B------:R-:W-:Y:S01]  /*e3a0*/  IADD3 R104, P0, PT, R102, R97, RZ ;  /* 0x0000006166687210 */ /* 0x000fe20007f1e0ff */
[----:B------:R1:W3:Y:S04]  /*e3b0*/  @P3 LDG.E.U8 R103, desc[UR22][R108.64] ;  /* 0x000000166c673981 */ /* 0x0002e8000c1e1100 */
[----:B------:R4:W-:Y:S01]  /*e3c0*/  STS.U8 [R93+UR10+0x4900], R24 ;  /* 0x004900185d007988 */ /* 0x0009e2000800000a */
[----:B0-----:R-:W-:-:S03]  /*e3d0*/  LOP3.LUT R141, R100, 0x66, R101, 0xfe, !PT ;  /* 0x00000066648d7812 */ /* 0x001fc600078efe65 */
[----:B------:R0:W-:Y:S01]  /*e3e0*/  STS.U8 [R93+UR10+0x4d00], R20 ;  /* 0x004d00145d007988 */ /* 0x0001e2000800000a */
[----:B-1----:R-:W-:-:S03]  /*e3f0*/  LEA.HI.X.SX32 R108, R102, R96, 0x1, P0 ;  /* 0x00000060666c7211 */ /* 0x002fc600000f0eff */
[----:B------:R1:W-:Y:S01]  /*e400*/  STS.U8 [R93+UR10+0x5100], R22 ;  /* 0x005100165d007988 */ /* 0x0003e2000800000a */
[----:B------:R-:W-:-:S03]  /*e410*/  IABS R102, R141 ;  /* 0x0000008d00667213 */ /* 0x000fc60000000000 */
[----:B----4-:R-:W5:Y:S04]  /*e420*/  LDL.LU R24, [R1+0x600] ;  /* 0x0006000001187983 */ /* 0x010f680000300800 */
[----:B0-----:R-:W5:Y:S01]  /*e430*/  LDL.LU R20, [R1+0x5fc] ;  /* 0x0005fc0001147983 */ /* 0x001f620000300800 */
[----:B------:R-:W-:-:S03]  /*e440*/  @P3 IMAD.MOV.U32 R109, RZ, RZ, R108 ;  /* 0x000000ffff6d3224 */ /* 0x000fc600078e006c */
[----:B-1----:R-:W5:Y:S04]  /*e450*/  LDL.LU R22, [R1+0x5f8] ;  /* 0x0005f80001167983 */ /* 0x002f680000300800 */
        /* <DEDUP_REMOVED lines=19> */
[----:B------:R1:W4:Y:S04]  /*e590*/  @P3 LDG.E.U8 R115, desc[UR22][R108.64] ;  /* 0x000000166c733981 */ /* 0x000328000c1e1100 */
[----:B------:R2:W-:Y:S01]  /*e5a0*/  STS.U8 [R93+UR10+0x5900], R21 ;  /* 0x005900155d007988 */ /* 0x0005e2000800000a */
[----:B0-----:R-:W-:-:S03]  /*e5b0*/  LOP3.LUT R141, R100, 0x6e, R101, 0xfe, !PT ;  /* 0x0000006e648d7812 */ /* 0x001fc600078efe65 */
[----:B------:R0:W-:Y:S01]  /*e5c0*/  STS.U8 [R93+UR10+0x5d00], R16 ;  /* 0x005d00105d007988 */ /* 0x0001e2000800000a */
[----:B-1----:R-:W-:-:S03]  /*e5d0*/  LEA.HI.X.SX32 R108, R102, R96, 0x1, P0 ;  /* 0x00000060666c7211 */ /* 0x002fc600000f0eff */
[----:B------:R1:W-:Y:S01]  /*e5e0*/  STS.U8 [R93+UR10+0x6100], R18 ;  /* 0x006100125d007988 */ /* 0x0003e2000800000a */
[----:B------:R-:W-:-:S03]  /*e5f0*/  IABS R102, R141 ;  /* 0x0000008d00667213 */ /* 0x000fc60000000000 */
[----:B--2---:R-:W5:Y:S04]  /*e600*/  LDL.LU R21, [R1+0x5f0] ;  /* 0x0005f00001157983 */ /* 0x004f680000300800 */
        /* <DEDUP_REMOVED lines=16> */
[----:B------:R-:W-:Y:S01]  /*e710*/  @!P4 IMAD.MOV R102, RZ, RZ, -R102 ;  /* 0x000000ffff66c224 */ /* 0x000fe200078e0a66 */
[----:B------:R-:W-:-:S04]  /*e720*/  PRMT R114, RZ, 0x7610, R114 ;  /* 0x00007610ff727816 */ /* 0x000fc80000000072 */
[----:B------:R-:W-:Y:S02]  /*e730*/  SEL R102, R161, R102, !P1 ;  /* 0x00000066a1667207 */ /* 0x000fe40004800000 */
[----:B------:R0:W2:Y:S03]  /*e740*/  @P3 LDG.E.U8 R114, desc[UR22][R108.64] ;  /* 0x000000166c723981 */ /* 0x0000a6000c1e1100 */
[----:B------:R-:W-:Y:S01]  /*e750*/  IMAD R102, R102, UR6, RZ ;  /* 0x0000000666667c24 */ /* 0x000fe2000f8e02ff */
[----:B------:R-:W-:-:S04]  /*e760*/  LOP3.LUT R142, R100, 0x76, R101, 0xfe, !PT ;  /* 0x00000076648e7812 */ /* 0x000fc800078efe65 */
[----:B0-----:R-:W-:-:S04]  /*e770*/  IADD3 R108, P0, PT, R102, R97, RZ ;  /* 0x00000061666c7210 */ /* 0x001fc80007f1e0ff */
[----:B------:R-:W-:Y:S02]  /*e780*/  LEA.HI.X.SX32 R109, R102, R96, 0x1, P0 ;  /* 0x00000060666d7211 */ /* 0x000fe400000f0eff */
[----:B------:R-:W-:Y:S01]  /*e790*/  IABS R102, R142 ;  /* 0x0000008e00667213 */ /* 0x000fe20000000000 */
[----:B------:R0:W-:Y:S02]  /*e7a0*/  STL [R1+0x3b8], R141 ;  /* 0x0003b88d01007387 */ /* 0x0001e40000100800 */
[----:B0-----:R-:W-:Y:S02]  /*e7b0*/  LOP3.LUT R141, R100, 0x7e, R101, 0xfe, !PT ;  /* 0x0000007e648d7812 */ /* 0x001fe400078efe65 */
        /* <DEDUP_REMOVED lines=10> */
[----:B------:R0:W-:Y:S01]  /*e860*/  STS.U8 [R93+UR10+0x6900], R17 ;  /* 0x006900115d007988 */ /* 0x0001e2000800000a */
[----:B------:R-:W-:-:S03]  /*e870*/  PRMT R113, RZ, 0x7610, R113 ;  /* 0x00007610ff717816 */ /* 0x000fc60000000071 */
[----:B------:R-:W-:Y:S01]  /*e880*/  IMAD R100, R100, UR6, RZ ;  /* 0x0000000664647c24 */ /* 0x000fe2000f8e02ff */
[----:B------:R1:W-:Y:S04]  /*e890*/  STS.U8 [R93+UR10+0x6d00], R12 ;  /* 0x006d000c5d007988 */ /* 0x0003e8000800000a */
[----:B------:R3:W-:Y:S01]  /*e8a0*/  STS.U8 [R93+UR10+0x7100], R14 ;  /* 0x0071000e5d007988 */ /* 0x0007e2000800000a */
[----:B------:R-:W-:-:S03]  /*e8b0*/  IADD3 R102, P0, PT, R100, R97, RZ ;  /* 0x0000006164667210 */ /* 0x000fc60007f1e0ff */
[----:B0-----:R-:W5:Y:S04]  /*e8c0*/  LDL.LU R17, [R1+0x5e0] ;  /* 0x0005e00001117983 */ /* 0x001f680000300800 */
[----:B-1----:R-:W5:Y:S04]  /*e8d0*/  LDL.LU R12, [R1+0x5dc] ;  /* 0x0005dc00010c7983 */ /* 0x002f680000300800 */
[----:B---3--:R-:W5:Y:S04]  /*e8e0*/  LDL.LU R14, [R1+0x5d8] ;  /* 0x0005d800010e7983 */ /* 0x008f680000300800 */
[----:B------:R0:W-:Y:S04]  /*e8f0*/  STS.U8 [R93+UR10+0x7500], R11 ;  /* 0x0075000b5d007988 */ /* 0x0001e8000800000a */
[----:B------:R1:W3:Y:S04]  /*e900*/  @P3 LDG.E.U8 R113, desc[UR22][R108.64] ;  /* 0x000000166c713981 */ /* 0x0002e8000c1e1100 */
[----:B0-----:R-:W5:Y:S04]  /*e910*/  LDL.LU R11, [R1+0x5d4] ;  /* 0x0005d400010b7983 */ /* 0x001f680000300800 */
[----:B------:R1:W-:Y:S04]  /*e920*/  STL [R1+0x10c], R108 ;  /* 0x00010c6c01007387 */ /* 0x0003e80000100800 */
[----:B------:R-:W-:Y:S04]  /*e930*/  STL [R1+0x108], R109 ;  /* 0x0001086d01007387 */ /* 0x000fe80000100800 */
[----:B------:R-:W-:Y:S01]  /*e940*/  STL [R1+0x3b4], R142 ;  /* 0x0003b48e01007387 */ /* 0x000fe20000100800 */
[----:B-1----:R-:W-:-:S03]  /*e950*/  LEA.HI.X.SX32 R108, R100, R96, 0x1, P0 ;  /* 0x00000060646c7211 */ /* 0x002fc600000f0eff */
[----:B------:R-:W-:Y:S01]  /*e960*/  STL [R1+0x3b0], R141 ;  /* 0x0003b08d01007387 */ /* 0x000fe20000100800 */
[----:B------:R-:W-:-:S03]  /*e970*/  IABS R100, R141 ;  /* 0x0000008d00647213 */ /* 0x000fc60000000000 */
[----:B------:R0:W-:Y:S04]  /*e980*/  STS.U8 [R93+UR10+0x7900], R13 ;  /* 0x0079000d5d007988 */ /* 0x0001e8000800000a */
[----:B------:R-:W-:Y:S04]  /*e990*/  STS.U8 [R93+UR10+0x500], R155 ;  /* 0x0005009b5d007988 */ /* 0x000fe8000800000a */
[----:B------:R1:W-:Y:S04]  /*e9a0*/  STS.U8 [R93+UR10+0x7d00], R8 ;  /* 0x007d00085d007988 */ /* 0x0003e8000800000a */
[----:B0-----:R-:W5:Y:S01]  /*e9b0*/  LDL.LU R13, [R1+0x5d0] ;  /* 0x0005d000010d7983 */ /* 0x001f620000300800 */
[----:B------:R-:W-:-:S03]  /*e9c0*/  @P3 IMAD.MOV.U32 R109, RZ, RZ, R108 ;  /* 0x000000ffff6d3224 */ /* 0x000fc600078e006c */
[----:B------:R0:W-:Y:S04]  /*e9d0*/  STS.U8 [R94+UR10+0x200], R10 ;  /* 0x0002000a5e007988 */ /* 0x0001e8000800000a */
[----:B-1----:R-:W5:Y:S04]  /*e9e0*/  LDL.LU R8, [R1+0x5cc] ;  /* 0x0005cc0001087983 */ /* 0x002f680000300800 */
        /* <DEDUP_REMOVED lines=16> */
[----:B------:R-:W-:Y:S01]  /*eaf0*/  LOP3.LUT R141, R0, 0x86, RZ, 0xfc, !PT ;  /* 0x00000086008d7812 */ /* 0x000fe200078efcff */
[----:B------:R0:W-:Y:S03]  /*eb00*/  STS.U8 [R94+UR10+0x600], R7 ;  /* 0x000600075e007988 */ /* 0x0001e6000800000a */
[C---:B------:R-:W-:Y:S01]  /*eb10*/  IADD3 R102, P0, PT, R100.reuse, R97, RZ ;  /* 0x0000006164667210 */ /* 0x040fe20007f1e0ff */
[----:B------:R1:W2:Y:S04]  /*eb20*/  @P3 LDG.E.U8 R101, desc[UR22][R108.64] ;  /* 0x000000166c653981 */ /* 0x0002a8000c1e1100 */
[----:B------:R4:W-:Y:S04]  /*eb30*/  STS.U8 [R94+UR10+0xa00], R9 ;  /* 0x000a00095e007988 */ /* 0x0009e8000800000a */
[----:B0-----:R-:W5:Y:S01]  /*eb40*/  LDL.LU R7, [R1+0x5c4] ;  /* 0x0005c40001077983 */ /* 0x001f620000300800 */
[----:B-1----:R-:W-:-:S03]  /*eb50*/  LEA.HI.X.SX32 R108, R100, R96, 0x1, P0 ;  /* 0x00000060646c7211 */ /* 0x002fc600000f0eff */
[----:B------:R0:W-:Y:S01]  /*eb60*/  STS.U8 [R94+UR10+0xe00], R4 ;  /* 0x000e00045e007988 */ /* 0x0001e2000800000a */
[----:B------:R-:W-:-:S03]  /*eb70*/  IABS R100, R141 ;  /* 0x0000008d00647213 */ /* 0x000fc60000000000 */
[----:B----4-:R-:W5:Y:S01]  /*eb80*/  LDL.LU R9, [R1+0x5c0] ;  /* 0x0005c00001097983 */ /* 0x010f620000300800 */
[----:B------:R-:W-:-:S03]  /*eb90*/  @P3 IMAD.MOV.U32 R109, RZ, RZ, R108 ;  /* 0x000000ffff6d3224 */ /* 0x000fc600078e006c */
        /* <DEDUP_REMOVED lines=18> */
[----:B------:R1:W4:Y:S01]  /*ecc0*/  @P3 LDG.E.U8 R112, desc[UR22][R108.64] ;  /* 0x000000166c703981 */ /* 0x000322000c1e1100 */
[----:B0-----:R-:W-:-:S03]  /*ecd0*/  LOP3.LUT R141, R0, 0x8e, RZ, 0xfc, !PT ;  /* 0x0000008e008d7812 */ /* 0x001fc600078efcff */
[----:B------:R0:W-:Y:S01]  /*ece0*/  STS.U8 [R94+UR10+0x1600], R6 ;  /* 0x001600065e007988 */ /* 0x0001e2000800000a */
[----:B-1----:R-:W-:Y:S02]  /*ecf0*/  LEA.HI.X.SX32 R108, R100, R96, 0x1, P0 ;  /* 0x00000060646c7211 */ /* 0x002fe400000f0eff */
[----:B------:R-:W-:Y:S01]  /*ed00*/  IABS R100, R141 ;  /* 0x0000008d00647213 */ /* 0x000fe20000000000 */
[----:B0-----:R-:W5:Y:S02]  /*ed10*/  LDL.LU R6, [R1+0x5b8] ;  /* 0x0005b80001067983 */ /* 0x001f640000300800 */
[----:B------:R-:W-:Y:S02]  /*ed20*/  @P3 IMAD.MOV.U32 R109, RZ, RZ, R108 ;  /* 0x000000ffff6d3224 */ /* 0x000fe400078e006c */
        /* <DEDUP_REMOVED lines=17> */
[----:B------:R1:W2:Y:S01]  /*ee40*/  @P3 LDG.E.U8 R111, desc[UR22][R108.64] ;  /* 0x000000166c6f3981 */ /* 0x0002a2000c1e1100 */
[----:B0-----:R-:W-:-:S03]  /*ee50*/  LOP3.LUT R141, R0, 0x96, RZ, 0xfc, !PT ;  /* 0x00000096008d7812 */ /* 0x001fc600078efcff */
[----:B------:R0:W-:Y:S01]  /*ee60*/  STS.U8 [R94+UR10+0x2200], R3 ;  /* 0x002200035e007988 */ /* 0x0001e2000800000a */
[----:B-1----:R-:W-:-:S03]  /*ee70*/  LEA.HI.X.SX32 R108, R100, R96, 0x1, P0 ;  /* 0x00000060646c7211 */ /* 0x002fc600000f0eff */
[----:B------:R1:W-:Y:S01]  /*ee80*/  STS.U8 [R94+UR10+0x2600], R5 ;  /* 0x002600055e007988 */ /* 0x0003e2000800000a */
[----:B------:R-:W-:-:S03]  /*ee90*/  IABS R100, R141 ;  /* 0x0000008d00647213 */ /* 0x000fc60000000000 */
[----:B0-----:R-:W5:Y:S01]  /*eea0*/  LDL.LU R3, [R1+0x5b4] ;  /* 0x0005b40001037983 */ /* 0x001f620000300800 */
[----:B------:R-:W-:-:S03]  /*eeb0*/  @P3 IMAD.MOV.U32 R109, RZ, RZ, R108 ;  /* 0x000000ffff6d3224 */ /* 0x000fc600078e006c */
[----:B-1----:R-:W5:Y:S04]  /*eec0*/  LDL.LU R5, [R1+0x5b0] ;  /* 0x0005b00001057983 */ /* 0x002f680000300800 */
        /* <DEDUP_REMOVED lines=15> */
[----:B------:R0:W-:Y:S04]  /*efc0*/  STS.U8 [R94+UR10+0x3e00], R139 ;  /* 0x003e008b5e007988 */ /* 0x0001e8000800000a */
[----:B------:R-:W-:Y:S01]  /*efd0*/  IADD3 R102, P0, PT, R100, R97, RZ ;  /* 0x0000006164667210 */ /* 0x000fe20007f1e0ff */
[----:B------:R1:W2:Y:S01]  /*efe0*/  @P3 LDG.E.U8 R110, desc[UR22][R108.64] ;  /* 0x000000166c6e3981 */ /* 0x0002a2000c1e1100 */
[----:B0-----:R-:W-:-:S03]  /*eff0*/  LOP3.LUT R139, R0, 0x9e, RZ, 0xfc, !PT ;  /* 0x0000009e008b7812 */ /* 0x001fc600078efcff */
[----:B------:R-:W-:Y:S01]  /*f000*/  STL [R1+0x420], R141 ;  /* 0x0004208d01007387 */ /* 0x000fe20000100800 */
[----:B-1----:R-:W-:Y:S02]  /*f010*/  LEA.HI.X.SX32 R108, R100, R96, 0x1, P0 ;  /* 0x00000060646c7211 */ /* 0x002fe400000f0eff */
[----:B------:R-:W-:Y:S01]  /*f020*/  IABS R100, R139 ;  /* 0x0000008b00647213 */ /* 0x000fe20000000000 */
[----:B------:R-:W-:Y:S02]  /*f030*/  STL [R1+0x13c], R102 ;  /* 0x00013c6601007387 */ /* 0x000fe40000100800 */
[----:B------:R-:W-:Y:S02]  /*f040*/  @P3 IMAD.MOV.U32 R109, RZ, RZ, R108 ;  /* 0x000000ffff6d3224 */ /* 0x000fe400078e006c */
        /* <DEDUP_REMOVED lines=14> */
[----:B------:R-:W-:Y:S01]  /*f130*/  IADD3 R102, P0, PT, R100, R97, RZ ;  /* 0x0000006164667210 */ /* 0x000fe20007f1e0ff */
[----:B------:R1:W-:Y:S01]  /*f140*/  STS.U8 [R94+UR10+0x4200], R138 ;  /* 0x0042008a5e007988 */ /* 0x0003e2000800000a */
[----:B0-----:R-:W-:-:S03]  /*f150*/  LOP3.LUT R137, R0, 0xa6, RZ, 0xfc, !PT ;  /* 0x000000a600897812 */ /* 0x001fc600078efcff */
[----:B------:R-:W-:Y:S01]  /*f160*/  STL [R1+0x41c], R139 ;  /* 0x00041c8b01007387 */ /* 0x000fe20000100800 */
[----:B-1----:R-:W-:Y:S02]  /*f170*/  LEA.HI.X.SX32 R138, R100, R96, 0x1, P0 ;  /* 0x00000060648a7211 */ /* 0x002fe400000f0eff */
[----:B------:R-:W-:Y:S01]  /*f180*/  IABS R100, R137 ;  /* 0x0000008900647213 */ /* 0x000fe20000000000 */
[----:B------:R0:W-:Y:S04]  /*f190*/  STS.U8 [R94+UR10+0x4e00], R126 ;  /* 0x004e007e5e007988 */ /* 0x0001e8000800000a */
[----:B------:R1:W-:Y:S01]  /*f1a0*/  STL [R1+0x144], R102 ;  /* 0x0001446601007387 */ /* 0x0003e20000100800 */
[----:B0-----:R-:W-:Y:S02]  /*f1b0*/  @P3 IMAD.MOV.U32 R126, RZ, RZ, R102 ;  /* 0x000000ffff7e3224 */ /* 0x001fe400078e0066 */
[----:B-1----:R-:W-:-:S04]  /*f1c0*/  IMAD.HI.U32 R102, R98, R100, RZ ;  /* 0x0000006462667227 */ /* 0x002fc800078e00ff */
[----:B------:R-:W-:-:S04]  /*f1d0*/  IMAD.MOV R102, RZ, RZ, -R102 ;  /* 0x000000ffff667224 */ /* 0x000fc800078e0a66 */
[----:B------:R-:W-:-:S05]  /*f1e0*/  IMAD R100, R99, R102, R100 ;  /* 0x0000006663647224 */ /* 0x000fca00078e0264 */
[----:B------:R-:W-:Y:S02]  /*f1f0*/  ISETP.GT.U32.AND P0, PT, R99, R100, PT ;  /* 0x000000646300720c */ /* 0x000fe40003f04070 */
[----:B------:R-:W-:-:S11]  /*f200*/  ISETP.GE.AND P4, PT, R137, RZ, PT ;  /* 0x000000ff8900720c */ /* 0x000fd60003f86270 */
[----:B------:R-:W-:-:S05]  /*f210*/  @!P0 IMAD.IADD R100, R100, 0x1, -R99 ;  /* 0x0000000164648824 */ /* 0x000fca00078e0a63 */
[----:B------:R-:W-:Y:S02]  /*f220*/  ISETP.GT.U32.AND P0, PT, R99, R100, PT ;  /* 0x000000646300720c */ /* 0x000fe40003f04070 */
[----:B------:R-:W-:Y:S01]  /*f230*/  PRMT R104, RZ, 0x7610, R104 ;  /* 0x00007610ff687816 */ /* 0x000fe20000000068 */
[----:B------:R0:W-:Y:S05]  /*f240*/  STS.U8 [R94+UR10+0x4a00], R127 ;  /* 0x004a007f5e007988 */ /* 0x0001ea000800000a */
[----:B------:R1:W2:Y:S05]  /*f250*/  @P3 LDG.E.U8 R104, desc[UR22][R108.64] ;  /* 0x000000166c683981 */ /* 0x0002aa000c1e1100 */
[----:B------:R-:W-:-:S04]  /*f260*/  @!P0 IMAD.IADD R100, R100, 0x1, -R99 ;  /* 0x0000000164648824 */ /* 0x000fc800078e0a63 */
[----:B------:R-:W-:-:S05]  /*f270*/  @!P4 IMAD.MOV R100, RZ, RZ, -R100 ;  /* 0x000000ffff64c224 */ /* 0x000fca00078e0a64 */
[----:B------:R-:W-:Y:S01]  /*f280*/  SEL R100, R161, R100, !P1 ;  /* 0x00000064a1647207 */ /* 0x000fe20004800000 */
[----:B0-----:R-:W-:Y:S01]  /*f290*/  @P3 IMAD.MOV.U32 R127, RZ, RZ, R138 ;  /* 0x000000ffff7f3224 */ /* 0x001fe200078e008a */
[----:B-1----:R-:W-:-:S03]  /*f2a0*/  PRMT R109, RZ, 0x7610, R109 ;  /* 0x00007610ff6d7816 */ /* 0x002fc6000000006d */
[----:B------:R-:W-:Y:S01]  /*f2b0*/  IMAD R100, R100, UR6, RZ ;  /* 0x0000000664647c24 */ /* 0x000fe2000f8e02ff */
[----:B------:R0:W-:Y:S04]  /*f2c0*/  STS.U8 [R94+UR10+0x5e00], R133 ;  /* 0x005e00855e007988 */ /* 0x0001e8000800000a */
[----:B------:R-:W-:Y:S01]  /*f2d0*/  IADD3 R102, P0, PT, R100, R97, RZ ;  /* 0x0000006164667210 */ /* 0x000fe20007f1e0ff */
[----:B------:R1:W2:Y:S01]  /*f2e0*/  @P3 LDG.E.U8 R109, desc[UR22][R126.64] ;  /* 0x000000167e6d3981 */ /* 0x0002a2000c1e1100 */
[----:B0-----:R-:W-:-:S03]  /*f2f0*/  LOP3.LUT R133, R0, 0xae, RZ, 0xfc, !PT ;  /* 0x000000ae00857812 */ /* 0x001fc600078efcff */
[----:B------:R-:W-:Y:S01]  /*f300*/  STL [R1+0x140], R138 ;  /* 0x0001408a01007387 */ /* 0x000fe20000100800 */
[----:B-1----:R-:W-:-:S03]  /*f310*/  LEA.HI.X.SX32 R126, R100, R96, 0x1, P0 ;  /* 0x00000060647e7211 */ /* 0x002fc600000f0eff */
[----:B------:R-:W-:Y:S01]  /*f320*/  STL [R1+0x418], R137 ;  /* 0x0004188901007387 */ /* 0x000fe20000100800 */
[----:B------:R-:W-:-:S03]  /*f330*/  IABS R100, R133 ;  /* 0x0000008500647213 */ /* 0x000fc60000000000 */
[----:B------:R-:W-:Y:S01]  /*f340*/  STL [R1+0x14c], R102 ;  /* 0x00014c6601007387 */ /* 0x000fe20000100800 */
[----:B------:R-:W-:-:S03]  /*f350*/  @P3 IMAD.MOV.U32 R127, RZ, RZ, R126 ;  /* 0x000000ffff7f3224 */ /* 0x000fc600078e007e */
[----:B------:R0:W-:Y:S02]  /*f360*/  STL [R1+0x148], R126 ;  /* 0x0001487e01007387 */ /* 0x0001e40000100800 */
[----:B0-----:R-:W-:Y:S02]  /*f370*/  @P3 IMAD.MOV.U32 R126, RZ, RZ, R102 ;  /* 0x000000ffff7e3224 */ /* 0x001fe400078e0066 */
        /* <DEDUP_REMOVED lines=32> */
[----:B------:R-:W-:Y:S01]  /*f580*/  @!P4 IMAD.MOV R100, RZ, RZ, -R100 ;  /* 0x000000ffff64c224 */ /* 0x000fe200078e0a64 */
[----:B0-----:R-:W-:-:S04]  /*f590*/  PRMT R107, RZ, 0x7610, R107 ;  /* 0x00007610ff6b7816 */ /* 0x001fc8000000006b */
[----:B------:R-:W-:Y:S01]  /*f5a0*/  SEL R100, R161, R100, !P1 ;  /* 0x00000064a1647207 */ /* 0x000fe20004800000 */
[----:B------:R0:W-:Y:S04]  /*f5b0*/  STS.U8 [R94+UR10+0x7a00], R125 ;  /* 0x007a007d5e007988 */ /* 0x0001e8000800000a */
[----:B------:R-:W-:Y:S01]  /*f5c0*/  IMAD R100, R100, UR6, RZ ;  /* 0x0000000664647c24 */ /* 0x000fe2000f8e02ff */
[----:B------:R1:W2:Y:S01]  /*f5d0*/  @P3 LDG.E.U8 R107, desc[UR22][R126.64] ;  /* 0x000000167e6b3981 */ /* 0x0002a2000c1e1100 */
[----:B0-----:R-:W-:-:S03]  /*f5e0*/  LOP3.LUT R125, R0, 0xbe, RZ, 0xfc, !PT ;  /* 0x000000be007d7812 */ /* 0x001fc600078efcff */
[----:B-1----:R-:W-:-:S04]  /*f5f0*/  IADD3 R126, P0, PT, R100, R97, RZ ;  /* 0x00000061647e7210 */ /* 0x002fc80007f1e0ff */
[----:B------:R-:W-:Y:S02]  /*f600*/  LEA.HI.X.SX32 R127, R100, R96, 0x1, P0 ;  /* 0x00000060647f7211 */ /* 0x000fe400000f0eff */
[----:B------:R-:W-:Y:S01]  /*f610*/  IABS R100, R125 ;  /* 0x0000007d00647213 */ /* 0x000fe20000000000 */
[----:B------:R0:W-:Y:S04]  /*f620*/  STS.U8 [R94+UR10+0x7e00], R122 ;  /* 0x007e007a5e007988 */ /* 0x0001e8000800000a */
        /* <DEDUP_REMOVED lines=11> */
[----:B------:R-:W-:Y:S01]  /*f6e0*/  IMAD R100, R100, UR6, RZ ;  /* 0x0000000664647c24 */ /* 0x000fe2000f8e02ff */
[----:B------:R-:W-:Y:S04]  /*f6f0*/  STS.U8 [R94+UR10+0x1a00], R169 ;  /* 0x001a00a95e007988 */ /* 0x000fe8000800000a */
[----:B------:R-:W-:Y:S01]  /*f700*/  STS.U8 [R94+UR10+0x1e00], R168 ;  /* 0x001e00a85e007988 */ /* 0x000fe2000800000a */
[----:B------:R-:W-:-:S03]  /*f710*/  IADD3 R122, P0, PT, R100, R97, RZ ;  /* 0x00000061647a7210 */ /* 0x000fc60007f1e0ff */
        /* <DEDUP_REMOVED lines=12> */
[----:B------:R-:W-:Y:S04]  /*f7e0*/  STL [R1+0x410], R130 ;  /* 0x0004108201007387 */ /* 0x000fe80000100800 */
[----:B------:R0:W-:Y:S04]  /*f7f0*/  STS.U8 [R95+UR10+0x300], R124 ;  /* 0x0003007c5f007988 */ /* 0x0001e8000800000a */
[----:B------:R-:W-:Y:S04]  /*f800*/  STL [R1+0x15c], R126 ;  /* 0x00015c7e01007387 */ /* 0x000fe80000100800 */
[----:B------:R-:W-:Y:S01]  /*f810*/  STL [R1+0x158], R127 ;  /* 0x0001587f01007387 */ /* 0x000fe20000100800 */
[----:B0-----:R-:W-:-:S03]  /*f820*/  LOP3.LUT R124, R0, 0xc6, RZ, 0xfc, !PT ;  /* 0x000000c6007c7812 */ /* 0x001fc600078efcff */
[----:B------:R0:W-:Y:S04]  /*f830*/  STL [R1+0x40c], R125 ;  /* 0x00040c7d01007387 */ /* 0x0001e80000100800 */
[----:B------:R1:W-:Y:S01]  /*f840*/  STS.U8 [R95+UR10+0xf00], R121 ;  /* 0x000f00795f007988 */ /* 0x0003e2000800000a */
[----:B0-----:R-:W-:Y:S02]  /*f850*/  LEA.HI.X.SX32 R125, R100, R96, 0x1, P0 ;  /* 0x00000060647d7211 */ /* 0x001fe400000f0eff */
[----:B------:R-:W-:-:S05]  /*f860*/  IABS R100, R124 ;  /* 0x0000007c00647213 */ /* 0x000fca0000000000 */
        /* <DEDUP_REMOVED lines=12> */
[----:B------:R1:W-:Y:S01]  /*f930*/  STS.U8 [R95+UR10+0x700], R123 ;  /* 0x0007007b5f007988 */ /* 0x0003e2000800000a */
[----:B0-----:R-:W-:-:S03]  /*f940*/  PRMT R106, RZ, 0x7610, R106 ;  /* 0x00007610ff6a7816 */ /* 0x001fc6000000006a */
[----:B------:R0:W-:Y:S01]  /*f950*/  STS.U8 [R95+UR10+0x1700], R119 ;  /* 0x001700775f007988 */ /* 0x0001e2000800000a */
[----:B------:R-:W-:Y:S01]  /*f960*/  IADD3 R121, P0, PT, R100, R97, RZ ;  /* 0x0000006164797210 */ /* 0x000fe20007f1e0ff */
[----:B-1----:R-:W-:Y:S02]  /*f970*/  @P3 IMAD.MOV.U32 R123, RZ, RZ, R125 ;  /* 0x000000ffff7b3224 */ /* 0x002fe400078e007d */
[----:B------:R1:W-:Y:S04]  /*f980*/  STL [R1+0x164], R122 ;  /* 0x0001647a01007387 */ /* 0x0003e80000100800 */
[----:B------:R1:W4:Y:S01]  /*f990*/  @P3 LDG.E.U8 R106, desc[UR22][R122.64] ;  /* 0x000000167a6a3981 */ /* 0x000322000c1e1100 */
[----:B0-----:R-:W-:-:S03]  /*f9a0*/  LOP3.LUT R119, R0, 0xce, RZ, 0xfc, !PT ;  /* 0x000000ce00777812 */ /* 0x001fc600078efcff */
[----:B------:R0:W-:Y:S01]  /*f9b0*/  STS.U8 [R95+UR10+0x1f00], R118 ;  /* 0x001f00765f007988 */ /* 0x0001e2000800000a */
[----:B-1----:R-:W-:Y:S02]  /*f9c0*/  LEA.HI.X.SX32 R122, R100, R96, 0x1, P0 ;  /* 0x00000060647a7211 */ /* 0x002fe400000f0eff */
[----:B------:R-:W-:-:S05]  /*f9d0*/  IABS R100, R119 ;  /* 0x0000007700647213 */ /* 0x000fca0000000000 */
        /* <DEDUP_REMOVED lines=12> */
[----:B------:R-:W-:Y:S04]  /*faa0*/  STL [R1+0x408], R124 ;  /* 0x0004087c01007387 */ /* 0x000fe80000100800 */
[C---:B------:R-:W-:Y:S01]  /*fab0*/  IADD3 R118, P0, PT, R100.reuse, R97, RZ ;  /* 0x0000006164767210 */ /* 0x040fe20007f1e0ff */
[----:B------:R-:W-:Y:S04]  /*fac0*/  STL [R1+0x16c], R121 ;  /* 0x00016c7901007387 */ /* 0x000fe80000100800 */
[----:B------:R-:W-:Y:S04]  /*fad0*/  STL [R1+0x168], R122 ;  /* 0x0001687a01007387 */ /* 0x000fe80000100800 */
[----:B------:R0:W-:Y:S04]  /*fae0*/  STL [R1+0x404], R119 ;  /* 0x0004047701007387 */ /* 0x0001e80000100800 */
[----:B------:R1:W-:Y:S01]  /*faf0*/  STS.U8 [R95+UR10+0x2700], R116 ;  /* 0x002700745f007988 */ /* 0x0003e2000800000a */
[----:B0-----:R-:W-:-:S03]  /*fb00*/  LEA.HI.X.SX32 R119, R100, R96, 0x1, P0 ;  /* 0x0000006064777211 */ /* 0x001fc600000f0eff */
[----:B------:R0:W-:Y:S01]  /*fb10*/  STS.U8 [R95+UR10+0x2b00], R103 ;  /* 0x002b00675f007988 */ /* 0x0001e2000800000a */
[----:B-1----:R-:W-:-:S03]  /*fb20*/  @P3 IMAD.MOV.U32 R116, RZ, RZ, R118 ;  /* 0x000000ffff743224 */ /* 0x002fc600078e0076 */
[----:B------:R1:W-:Y:S04]  /*fb30*/  STL [R1+0x174], R118 ;  /* 0x0001747601007387 */ /* 0x0003e80000100800 */
[----:B------:R2:W-:Y:S01]  /*fb40*/  STS.U8 [R95+UR10+0x2300], R117 ;  /* 0x002300755f007988 */ /* 0x0005e2000800000a */
[----:B0-----:R-:W-:Y:S02]  /*fb50*/  PRMT R103, RZ, 0x7610, R103 ;  /* 0x00007610ff677816 */ /* 0x001fe40000000067 */
[----:B-1----:R-:W-:Y:S01]  /*fb60*/  LOP3.LUT R118, R0, 0xd6, RZ, 0xfc, !PT ;  /* 0x000000d600767812 */ /* 0x002fe200078efcff */
[----:B--2---:R-:W-:-:S03]  /*fb70*/  @P3 IMAD.MOV.U32 R117, RZ, RZ, R119 ;  /* 0x000000ffff753224 */ /* 0x004fc600078e0077 */
[----:B------:R-:W-:Y:S01]  /*fb80*/  IABS R100, R118 ;  /* 0x0000007600647213 */ /* 0x000fe20000000000 */
[----:B------:R0:W-:Y:S04]  /*fb90*/  STS.U8 [R95+UR10+0x2f00], R115 ;  /* 0x002f00735f007988 */ /* 0x0001e8000800000a */
[----:B------:R1:W2:Y:S01]  /*fba0*/  @P3 LDG.E.U8 R103, desc[UR22][R116.64] ;  /* 0x0000001674673981 */ /* 0x0002a2000c1e1100 */
        /* <DEDUP_REMOVED lines=12> */
[----:B------:R-:W-:Y:S03]  /*fc70*/  STL [R1+0x170], R119 ;  /* 0x0001707701007387 */ /* 0x000fe60000100800 */
[----:B-1----:R-:W-:Y:S01]  /*fc80*/  LEA.HI.X.SX32 R116, R100, R96, 0x1, P0 ;  /* 0x0000006064747211 */ /* 0x002fe200000f0eff */
[----:B------:R-:W-:Y:S01]  /*fc90*/  STL [R1+0x400], R118 ;  /* 0x0004007601007387 */ /* 0x000fe20000100800 */
[----:B------:R-:W-:-:S03]  /*fca0*/  PRMT R102, RZ, 0x7610, R102 ;  /* 0x00007610ff667816 */ /* 0x000fc60000000066 */
[----:B------:R0:W-:Y:S04]  /*fcb0*/  STS.U8 [R95+UR10+0x3300], R114 ;  /* 0x003300725f007988 */ /* 0x0001e8000800000a */
[----:B------:R1:W-:Y:S04]  /*fcc0*/  STS.U8 [R95+UR10+0x3b00], R101 ;  /* 0x003b00655f007988 */ /* 0x0003e8000800000a */
[----:B------:R1:W-:Y:S01]  /*fcd0*/  STL [R1+0x17c], R115 ;  /* 0x00017c7301007387 */ /* 0x0003e20000100800 */
[----:B0-----:R-:W-:-:S03]  /*fce0*/  @P3 IMAD.MOV.U32 R114, RZ, RZ, R115 ;  /* 0x000000ffff723224 */ /* 0x001fc600078e0073 */
[----:B---3--:R0:W-:Y:S01]  /*fcf0*/  STS.U8 [R95+UR10+0x3700], R113 ;  /* 0x003700715f007988 */ /* 0x0081e2000800000a */
[----:B-1----:R-:W-:-:S03]  /*fd00*/  PRMT R101, RZ, 0x7610, R101 ;  /* 0x00007610ff657816 */ /* 0x002fc60000000065 */
[----:B------:R-:W3:Y:S01]  /*fd10*/  @P3 LDG.E.U8 R102, desc[UR22][R126.64] ;  /* 0x000000167e663981 */ /* 0x000ee2000c1e1100 */
[----:B------:R-:W-:Y:S01]  /*fd20*/  @P3 IMAD.MOV.U32 R115, RZ, RZ, R116 ;  /* 0x000000ffff733224 */ /* 0x000fe200078e0074 */
[----:B0-----:R-:W-:-:S04]  /*fd30*/  LOP3.LUT R113, R0, 0xde, RZ, 0xfc, !PT ;  /* 0x000000de00717812 */ /* 0x001fc800078efcff */
[----:B------:R-:W3:Y:S01]  /*fd40*/  @P3 LDG.E.U8 R101, desc[UR22][R114.64] ;  /* 0x0000001672653981 */ /* 0x000ee2000c1e1100 */
[----:B------:R-:W-:-:S03]  /*fd50*/  IABS R100, R113 ;  /* 0x0000007100647213 */ /* 0x000fc60000000000 */
[----:B----4-:R0:W-:Y:S02]  /*fd60*/  STS.U8 [R95+UR10+0x3f00], R112 ;  /* 0x003f00705f007988 */ /* 0x0101e4000800000a */
        /* <DEDUP_REMOVED lines=11> */
[----:B------:R-:W-:Y:S04]  /*fe20*/  STL [R1+0x178], R116 ;  /* 0x0001787401007387 */ /* 0x000fe80000100800 */
[C---:B------:R-:W-:Y:S01]  /*fe30*/  IADD3 R112, P0, PT, R100.reuse, R97, RZ ;  /* 0x0000006164707210 */ /* 0x040fe20007f1e0ff */
[----:B------:R0:W-:Y:S04]  /*fe40*/  STL [R1+0x3f8], R113 ;  /* 0x0003f87101007387 */ /* 0x0001e80000100800 */
[----:B------:R1:W-:Y:S04]  /*fe50*/  STS.U8 [R95+UR10+0x4700], R110 ;  /* 0x0047006e5f007988 */ /* 0x0003e8000800000a */
[----:B------:R4:W-:Y:S01]  /*fe60*/  STL [R1+0x184], R112 ;  /* 0x0001847001007387 */ /* 0x0009e20000100800 */
[----:B0-----:R-:W-:Y:S01]  /*fe70*/  LEA.HI.X.SX32 R113, R100, R96, 0x1, P0 ;  /* 0x0000006064717211 */ /* 0x001fe200000f0eff */
[----:B-1----:R-:W-:Y:S01]  /*fe80*/  @P3 IMAD.MOV.U32 R110, RZ, RZ, R112 ;  /* 0x000000ffff6e3224 */ /* 0x002fe200078e0070 */
[----:B----4-:R-:W-:-:S04]  /*fe90*/  LOP3.LUT R112, R0, 0xe6, RZ, 0xfc, !PT ;  /* 0x000000e600707812 */ /* 0x010fc800078efcff */
        /* <DEDUP_REMOVED lines=18> */
[----:B-1----:R-:W-:-:S05]  /*ffc0*/  @P3 IMAD.MOV.U32 R111, RZ, RZ, R113 ;  /* 0x000000ffff6f3224 */ /* 0x002fca00078e0071 */
        /* <DEDUP_REMOVED lines=18> */
[----:B--2---:R0:W-:Y:S01]  /*100f0*/  STS.U8 [R95+UR10+0x6700], R103 ;  /* 0x006700675f007988 */ /* 0x0041e2000800000a */
[----:B------:R-:W-:-:S03]  /*10100*/  IADD3 R106, P0, PT, R100, R97, RZ ;  /* 0x00000061646a7210 */ /* 0x000fc60007f1e0ff */
[----:B------:R-:W-:Y:S04]  /*10110*/  STL [R1+0x18c], R109 ;  /* 0x00018c6d01007387 */ /* 0x000fe80000100800 */
[----:B------:R-:W-:Y:S01]  /*10120*/  STL [R1+0x188], R110 ;  /* 0x0001886e01007387 */ /* 0x000fe20000100800 */
[----:B0-----:R-:W-:-:S03]  /*10130*/  LOP3.LUT R103, R0, 0xf6, RZ, 0xfc, !PT ;  /* 0x000000f600677812 */ /* 0x001fc600078efcff */
[----:B------:R0:W-:Y:S02]  /*10140*/  STL [R1+0x3e4], R107 ;  /* 0x0003e46b01007387 */ /* 0x0001e40000100800 */
[----:B0-----:R-:W-:Y:S02]  /*10150*/  LEA.HI.X.SX32 R107, R100, R96, 0x1, P0 ;  /* 0x00000060646b7211 */ /* 0x001fe400000f0eff */
[----:B------:R-:W-:-:S05]  /*10160*/  IABS R100, R103 ;  /* 0x0000006700647213 */ /* 0x000fca0000000000 */
        /* <DEDUP_REMOVED lines=13> */
[----:B------:R-:W-:Y:S01]  /*10240*/  LEA.HI.X.SX32 R100, R98, R96, 0x1, P0 ;  /* 0x0000006062647211 */ /* 0x000fe200000f0eff */
[----:B------:R1:W-:Y:S01]  /*10250*/  STS.U8 [R95+UR10+0x1b00], R105 ;  /* 0x001b00695f007988 */ /* 0x0003e2000800000a */
[----:B------:R-:W-:Y:S01]  /*10260*/  PRMT R96, RZ, 0x7610, R96 ;  /* 0x00007610ff607816 */ /* 0x000fe20000000060 */
[----:B------:R-:W-:Y:S02]  /*10270*/  @P3 IMAD.MOV.U32 R98, RZ, RZ, R97 ;  /* 0x000000ffff623224 */ /* 0x000fe400078e0061 */
[----:B------:R2:W-:Y:S01]  /*10280*/  STS.U8 [R95+UR10+0x5300], R108 ;  /* 0x0053006c5f007988 */ /* 0x0005e2000800000a */
[----:B------:R-:W-:-:S02]  /*10290*/  @P3 IMAD.MOV.U32 R99, RZ, RZ, R100 ;  /* 0x000000ffff633224 */ /* 0x000fc400078e0064 */
[----:B0-----:R-:W-:Y:S01]  /*102a0*/  @P3 IMAD.MOV.U32 R120, RZ, RZ, R121 ;  /* 0x000000ffff783224 */ /* 0x001fe200078e0079 */
[----:B---3--:R0:W-:Y:S01]  /*102b0*/  STS.U8 [R95+UR10+0x5b00], R102 ;  /* 0x005b00665f007988 */ /* 0x0081e2000800000a */
[----:B------:R-:W-:Y:S01]  /*102c0*/  @P3 IMAD.MOV.U32 R121, RZ, RZ, R122 ;  /* 0x000000ffff793224 */ /* 0x000fe200078e007a */
[----:B-1----:R-:W-:Y:S02]  /*102d0*/  PRMT R105, RZ, 0x7610, R105 ;  /* 0x00007610ff697816 */ /* 0x002fe40000000069 */
[----:B------:R1:W-:Y:S01]  /*102e0*/  STS.U8 [R95+UR10+0x6b00], R101 ;  /* 0x006b00655f007988 */ /* 0x0003e2000800000a */
[----:B--2---:R-:W-:Y:S02]  /*102f0*/  @P3 IMAD.MOV.U32 R108, RZ, RZ, R109 ;  /* 0x000000ffff6c3224 */ /* 0x004fe400078e006d */
[----:B------:R-:W-:Y:S01]  /*10300*/  @P3 IMAD.MOV.U32 R109, RZ, RZ, R110 ;  /* 0x000000ffff6d3224 */ /* 0x000fe200078e006e */
[----:B------:R-:W2:Y:S01]  /*10310*/  @P3 LDG.E.U8 R105, desc[UR22][R120.64] ;  /* 0x0000001678693981 */ /* 0x000ea2000c1e1100 */
[----:B0-----:R-:W-:-:S03]  /*10320*/  PRMT R102, RZ, 0x7610, R102 ;  /* 0x00007610ff667816 */ /* 0x001fc60000000066 */
[----:B------:R-:W3:Y:S01]  /*10330*/  @P3 LDG.E.U8 R96, desc[UR22][R98.64] ;  /* 0x0000001662603981 */ /* 0x000ee2000c1e1100 */
[----:B-1----:R-:W-:-:S03]  /*10340*/  PRMT R101, RZ, 0x7610, R101 ;  /* 0x00007610ff657816 */ /* 0x002fc60000000065 */
[----:B------:R-:W3:Y:S04]  /*10350*/  @P3 LDG.E.U8 R102, desc[UR22][R108.64] ;  /* 0x000000166c663981 */ /* 0x000ee8000c1e1100 */
[----:B------:R-:W3:Y:S04]  /*10360*/  @P3 LDG.E.U8 R101, desc[UR22][R106.64] ;  /* 0x000000166a653981 */ /* 0x000ee8000c1e1100 */
[----:B------:R0:W-:Y:S02]  /*10370*/  STS.U8 [R95+UR10+0x7f00], R2 ;  /* 0x007f00025f007988 */ /* 0x0001e4000800000a */
[----:B0-----:R-:W0:Y:S02]  /*10380*/  S2R R2, SR_TID.X ;  /* 0x0000000000027919 */ /* 0x001e240000002100 */
[----:B------:R1:W-:Y:S01]  /*10390*/  STL [R1+0x194], R106 ;  /* 0x0001946a01007387 */ /* 0x0003e20000100800 */
[----:B------:R-:W-:-:S03]  /*103a0*/  VIADD R144, R144, 0x7f ;  /* 0x0000007f90907836 */ /* 0x000fc60000000000 */
[----:B------:R1:W-:Y:S01]  /*103b0*/  STL [R1+0x190], R107 ;  /* 0x0001906b01007387 */ /* 0x0003e20000100800 */
[----:B------:R-:W-:-:S03]  /*103c0*/  ISETP.NE.U32.AND P0, PT, RZ, UR14, PT ;  /* 0x0000000eff007c0c */ /* 0x000fc6000bf05070 */
[----:B------:R1:W-:Y:S04]  /*103d0*/  STL [R1+0x3d8], R103 ;  /* 0x0003d86701007387 */ /* 0x0003e80000100800 */
[----:B------:R1:W-:Y:S04]  /*103e0*/  STL [R1+0x11c], R97 ;  /* 0x00011c6101007387 */ /* 0x0003e80000100800 */
[----:B------:R1:W-:Y:S01]  /*103f0*/  STL [R1+0x118], R100 ;  /* 0x0001186401007387 */ /* 0x0003e20000100800 */
[C---:B------:R-:W-:Y:S02]  /*10400*/  ISETP.LT.OR P1, PT, R144.reuse, 0x80, P0 ;  /* 0x000000809000780c */ /* 0x040fe40000721670 */
[----:B------:R-:W-:-:S02]  /*10410*/  ISETP.GE.AND P3, PT, R144, 0x100, PT ;  /* 0x000001009000780c */ /* 0x000fc40003f66270 */
[----:B0-----:R-:W-:Y:S01]  /*10420*/  LOP3.LUT R2, R2, 0x7f, RZ, 0xc0, !PT ;  /* 0x0000007f02027812 */ /* 0x001fe200078ec0ff */
[----:B----4-:R1:W-:Y:S04]  /*10430*/  STS.U8 [R95+UR10+0x6f00], R104 ;  /* 0x006f00685f007988 */ /* 0x0103e8000800000a */
[----:B--2---:R1:W-:Y:S04]  /*10440*/  STS.U8 [R95+UR10+0x6300], R105 ;  /* 0x006300695f007988 */ /* 0x0043e8000800000a */
[----:B---3--:R1:W-:Y:S04]  /*10450*/  STS.U8 [R95+UR10+0x7b00], R96 ;  /* 0x007b00605f007988 */ /* 0x0083e8000800000a */
[----:B------:R1:W-:Y:S04]  /*10460*/  STS.U8 [R95+UR10+0x7300], R102 ;  /* 0x007300665f007988 */ /* 0x0003e8000800000a */
[----:B------:R1:W-:Y:S01]  /*10470*/  STS.U8 [R95+UR10+0x7700], R101 ;  /* 0x007700655f007988 */ /* 0x0003e2000800000a */
[----:B------:R0:W-:Y:S06]  /*10480*/  MEMBAR.ALL.CTA ;  /* 0x0000000000007992 */ /* 0x0001ec0000008000 */
[----:B0-----:R-:W0:Y:S02]  /*10490*/  FENCE.VIEW.ASYNC.S ;  /* 0x00000000000073c6 */ /* 0x001e240000000000 */
[----:B0-----:R-:W-:Y:S06]  /*104a0*/  BAR.SYNC.DEFER_BLOCKING 0x0 ;  /* 0x0000000000007b1d */ /* 0x001fec0000010000 */
[----:B------:R-:W-:Y:S05]  /*104b0*/  @P1 BRA `(.L_x_6) ;  /* 0x0000000000841947 */ /* 0x000fea0003800000 */
[----:B------:R-:W-:Y:S02]  /*104c0*/  UIADD3 UR4, UPT, UPT, UR10, 0x10000, URZ ;  /* 0x000100000a047890 */ /* 0x000fe4000fffe0ff */
[----:B------:R-:W-:Y:S02]  /*104d0*/  USHF.R.U32.HI UR16, URZ, 0x4, UR10 ;  /* 0x00000004ff107899 */ /* 0x000fe4000801160a */
[----:B------:R-:W-:Y:S02]  /*104e0*/  USHF.R.U32.HI UR4, URZ, 0x4, UR4 ;  /* 0x00000004ff047899 */ /* 0x000fe40008011604 */
[----:B------:R-:W-:Y:S02]  /*104f0*/  USGXT.U32 UR16, UR16, 0xe ;  /* 0x0000000e1010789a */ /* 0x000fe40008000000 */
[----:B------:R-:W-:Y:S02]  /*10500*/  USGXT.U32 UR14, UR4, 0xe ;  /* 0x0000000e040e789a */ /* 0x000fe40008000000 */
[----:B------:R-:W-:-:S02]  /*10510*/  UIADD3 UR28, UP2, UPT, UR16, 0x2, URZ ;  /* 0x00000002101c7890 */ /* 0x000fc4000ff5e0ff */
[----:B------:R-:W-:Y:S01]  /*10520*/  UIADD3 UR30, UP1, UPT, UR14, 0x100, URZ ;  /* 0x000001000e1e7890 */ /* 0x000fe2000ff3e0ff */
[----:B------:R-:W-:Y:S01]  /*10530*/  UMOV UR4, URZ ;  /* 0x000000ff00047c82 */ /* 0x000fe20008000000 */
[----:B------:R-:W-:Y:S01]  /*10540*/  UMOV UR32, 0x0 ;  /* 0x0000000000207882 */ /* 0x000fe20000000000 */
[----:B------:R-:W-:Y:S02]  /*10550*/  UIADD3.X UR29, UPT, UPT, UR4, 0x40004040, URZ, UP2, !UPT ;  /* 0x40004040041d7890 */ /* 0x000fe400097fe4ff */
[----:B------:R-:W-:Y:S02]  /*10560*/  UIADD3.X UR31, UPT, UPT, UR4, 0x40004040, URZ, UP1, !UPT ;  /* 0x40004040041f7890 */ /* 0x000fe40008ffe4ff */
[----:B------:R-:W-:Y:S02]  /*10570*/  UIADD3.64 UR20, UPT, UPT, UR28, 0x2, URZ ;  /* 0x000000021c147897 */ /* 0x000fe4000fffe0ff */
[----:B------:R-:W-:Y:S02]  /*10580*/  UIADD3.64 UR18, UPT, UPT, UR30, 0x100, URZ ;  /* 0x000001001e127897 */ /* 0x000fe4000fffe0ff */
[----:B------:R-:W-:-:S02]  /*10590*/  UIADD3.64 UR26, UPT, UPT, UR28, 0x4, URZ ;  /* 0x000000041c1a7897 */ /* 0x000fc4000fffe0ff */
[----:B------:R-:W-:Y:S01]  /*105a0*/  UIADD3.64 UR24, UPT, UPT, UR30, 0x200, URZ ;  /* 0x000002001e187897 */ /* 0x000fe2000fffe0ff */
[----:B------:R-:W-:Y:S01]  /*105b0*/  UMOV UR33, 0x8408010 ;  /* 0x0840801000217882 */ /* 0x000fe20000000000 */
[----:B------:R-:W-:Y:S01]  /*105c0*/  UMOV UR17, 0x40004040 ;  /* 0x4000404000117882 */ /* 0x000fe20000000000 */
[----:B------:R-:W-:Y:S01]  /*105d0*/  UMOV UR15, 0x40004040 ;  /* 0x40004040000f7882 */ /* 0x000fe20000000000 */
[----:B------:R-:W-:Y:S01]  /*105e0*/  UMOV UR34, 0x0 ;  /* 0x0000000000227882 */ /* 0x000fe20000000000 */
[----:B------:R-:W-:Y:S01]  /*105f0*/  UMOV UR35, 0x8408010 ;  /* 0x0840801000237882 */ /* 0x000fe20000000000 */
[----:B------:R-:W-:Y:S01]  /*10600*/  UMOV UR36, 0x0 ;  /* 0x0000000000247882 */ /* 0x000fe20000000000 */
[----:B------:R-:W-:Y:S01]  /*10610*/  UMOV UR37, 0x8408010 ;  /* 0x0840801000257882 */ /* 0x000fe20000000000 */
[----:B------:R-:W-:Y:S01]  /*10620*/  UMOV UR4, UR12 ;  /* 0x0000000c00047c82 */ /* 0x000fe20008000000 */
[----:B------:R-:W-:Y:S01]  /*10630*/  UMOV UR5, URZ ;  /* 0x000000ff00057c82 */ /* 0x000fe20008000000 */
[----:B------:R0:W-:Y:S01]  /*10640*/  UTCQMMA gdesc[UR14], gdesc[UR16], tmem[UR7], tmem[UR32], idesc[UR33], !UPT ;  /* 0x00ff20100e0075ea */ /* 0x0001e2000f800307 */
[----:B------:R-:W-:Y:S01]  /*10650*/  UMOV UR38, 0x0 ;  /* 0x0000000000267882 */ /* 0x000fe20000000000 */
[----:B------:R-:W-:Y:S01]  /*10660*/  UMOV UR39, 0x8408010 ;  /* 0x0840801000277882 */ /* 0x000fe20000000000 */
[----:B------:R0:W-:Y:S01]  /*10670*/  UTCQMMA gdesc[UR30], gdesc[UR28], tmem[UR7], tmem[UR34], idesc[UR35], UPT ;  /* 0x00ff221c1e0075ea */ /* 0x0001e2000b800307 */
[----:B------:R-:W-:Y:S01]  /*10680*/  UMOV UR4, UR4 ;  /* 0x0000000400047c82 */ /* 0x000fe20008000000 */
[----:B------:R0:W-:Y:S01]  /*10690*/  UTCQMMA gdesc[UR18], gdesc[UR20], tmem[UR7], tmem[UR36], idesc[UR37], UPT ;  /* 0x00ff2414120075ea */ /* 0x0001e2000b800307 */
[----:B------:R0:W-:Y:S01]  /*106a0*/  UTCQMMA gdesc[UR24], gdesc[UR26], tmem[UR7], tmem[UR38], idesc[UR39], UPT ;  /* 0x00ff261a180075ea */ /* 0x0001e2000b800307 */
[----:B------:R0:W-:Y:S01]  /*106b0*/  UTCBAR [UR4], URZ ;  /* 0x000000ff040073e9 */ /* 0x0001e200080000ff */
[----:B------:R-:W-:Y:S01]  /*106c0*/  NOP ;  /* 0x0000000000007918 */ /* 0x000fe20000000000 */
.L_x_6:
[----:B0-----:R-:W-:Y:S01]  /*106d0*/  UMOV UR4, URZ ;  /* 0x000000ff00047c82 */ /* 0x001fe20008000000 */
[----:B------:R-:W-:Y:S05]  /*106e0*/  @!P3 BRA `(.L_x_7) ;  /* 0x000000940094b947 */ /* 0x000fea0003800000 */
[----:B-1----:R-:W-:Y:S01]  /*106f0*/  SHF.R.S32.HI R96, RZ, 0x1f, R144 ;  /* 0x0000001fff607819 */ /* 0x002fe20000011490 */
[----:B------:R-:W-:Y:S02]  /*10700*/  USHF.L.U32 UR13, UR8, 0x7, URZ ;  /* 0x00000007080d7899 */ /* 0x000fe400080006ff */
[----:B------:R-:W-:Y:S01]  /*10710*/  UIADD3 UR6, UPT, UPT, UR10, 0x14000, URZ ;  /* 0x000140000a067890 */ /* 0x000fe2000fffe0ff */
[----:B------:R-:W-:Y:S01]  /*10720*/  LEA.HI R96, R96, R144, RZ, 0x7 ;  /* 0x0000009060607211 */ /* 0x000fe200078f38ff */
[----:B------:R-:W-:Y:S02]  /*10730*/  UIADD3 UR8, UPT, UPT, UR10, 0x8000, URZ ;  /* 0x000080000a087890 */ /* 0x000fe4000fffe0ff */
[----:B------:R-:W-:Y:S01]  /*10740*/  USHF.R.U32.HI UR6, URZ, 0x4, UR6 ;  /* 0x00000004ff067899 */ /* 0x000fe20008011606 */
[----:B------:R-:W-:Y:S01]  /*10750*/  SHF.R.S32.HI R96, RZ, 0x7, R96 ;  /* 0x00000007ff607819 */ /* 0x000fe20000011460 */
[----:B------:R-:W-:Y:S02]  /*10760*/  USHF.R.U32.HI UR8, URZ, 0x4, UR8 ;  /* 0x00000004ff087899 */ /* 0x000fe40008011608 */
[----:B------:R-:W-:Y:S01]  /*10770*/  USGXT.U32 UR14, UR6, 0xe ;  /* 0x0000000e060e789a */ /* 0x000fe20008000000 */
[----:B------:R-:W-:Y:S01]  /*10780*/  VIMNMX R96, PT, PT, R96, 0x2, !PT ;  /* 0x0000000260607848 */ /* 0x000fe20007fe0100 */
[----:B------:R-:W-:-:S02]  /*10790*/  USGXT.U32 UR16, UR8, 0xe ;  /* 0x0000000e0810789a */ /* 0x000fc40008000000 */
[----:B------:R-:W-:Y:S02]  /*107a0*/  UIADD3 UR26, UP1, UPT, UR14, 0x100, URZ ;  /* 0x000001000e1a7890 */ /* 0x000fe4000ff3e0ff */
[----:B------:R-:W-:Y:S01]  /*107b0*/  VIADD R97, R96, 0xfffffffe ;  /* 0xfffffffe60617836 */ /* 0x000fe20000000000 */
[----:B------:R-:W-:Y:S01]  /*107c0*/  UIADD3 UR28, UP2, UPT, UR16, 0x2, URZ ;  /* 0x00000002101c7890 */ /* 0x000fe2000ff5e0ff */
[----:B------:R-:W-:Y:S01]  /*107d0*/  IMAD.MOV.U32 R96, RZ, RZ, RZ ;  /* 0x000000ffff607224 */ /* 0x000fe200078e00ff */
[----:B------:R-:W-:Y:S01]  /*107e0*/  UMOV UR4, URZ ;  /* 0x000000ff00047c82 */ /* 0x000fe20008000000 */
[----:B------:R-:W-:Y:S01]  /*107f0*/  UMOV UR5, URZ ;  /* 0x000000ff00057c82 */ /* 0x000fe20008000000 */
[----:B------:R0:W-:Y:S01]  /*10800*/  STL [R1+0x350], R97 ;  /* 0x0003506101007387 */ /* 0x0001e20000100800 */
[----:B------:R-:W-:Y:S02]  /*10810*/  USHF.L.U32 UR20, UR9, 0x7, URZ ;  /* 0x0000000709147899 */ /* 0x000fe400080006ff */
[----:B------:R-:W-:-:S02]  /*10820*/  UIADD3.X UR27, UPT, UPT, UR4, 0x40004040, URZ, UP1, !UPT ;  /* 0x40004040041b7890 */ /* 0x000fc40008ffe4ff */
[----:B------:R-:W-:Y:S01]  /*10830*/  UIADD3.X UR29, UPT, UPT, UR5, 0x40004040, URZ, UP2, !UPT ;  /* 0x40004040051d7890 */ /* 0x000fe200097fe4ff */
[----:B------:R-:W1:Y:S01]  /*10840*/  LDCU UR39, c[0x0][0x3a0] ;  /* 0x00007400ff2777ac */ /* 0x000e620008000800 */
[----:B------:R-:W-:Y:S02]  /*10850*/  USHF.R.S32.HI UR25, URZ, 0x1f, UR13 ;  /* 0x0000001fff197899 */ /* 0x000fe4000801140d */
[----:B------:R-:W-:Y:S02]  /*10860*/  USHF.R.S32.HI UR38, URZ, 0x1f, UR20 ;  /* 0x0000001fff267899 */ /* 0x000fe40008011414 */
[----:B------:R-:W-:Y:S02]  /*10870*/  UIADD3.64 UR30, UPT, UPT, UR26, 0x100, URZ ;  /* 0x000001001a1e7897 */ /* 0x000fe4000fffe0ff */
[----:B------:R-:W-:Y:S02]  /*10880*/  UIADD3.64 UR32, UPT, UPT, UR28, 0x2, URZ ;  /* 0x000000021c207897 */ /* 0x000fe4000fffe0ff */
[----:B------:R-:W-:-:S02]  /*10890*/  UIADD3.64 UR34, UPT, UPT, UR26, 0x200, URZ ;  /* 0x000002001a227897 */ /* 0x000fc4000fffe0ff */
[----:B------:R-:W-:Y:S01]  /*108a0*/  UIADD3.64 UR36, UPT, UPT, UR28, 0x4, URZ ;  /* 0x000000041c247897 */ /* 0x000fe2000fffe0ff */
[----:B------:R-:W-:Y:S01]  /*108b0*/  UMOV UR21, 0x1 ;  /* 0x0000000100157882 */ /* 0x000fe20000000000 */
[----:B0-----:R-:W-:-:S10]  /*108c0*/  UMOV UR6, URZ ;  /* 0x000000ff00067c82 */ /* 0x001fd40008000000 */
.L_x_10:
[----:B------:R-:W2:Y:S04]  /*108d0*/  LDL.LU R122, [R1+0x34c] ;  /* 0x00034c00017a7983 */ /* 0x000ea80000300800 */
[----:B------:R-:W3:Y:S04]  /*108e0*/  LDL.LU R121, [R1+0x298] ;  /* 0x0002980001797983 */ /* 0x000ee80000300800 */
[----:B------:R-:W4:Y:S04]  /*108f0*/  LDL.LU R120, [R1+0x344] ;  /* 0x0003440001787983 */ /* 0x000f280000300800 */
        /* <DEDUP_REMOVED lines=22> */
[----:B------:R-:W4:Y:S01]  /*10a60*/  LDL.LU R101, [R1+0x320] ;  /* 0x0003200001657983 */ /* 0x000f220000300800 */
[----:B------:R-:W-:Y:S01]  /*10a70*/  IMAD.U32 R96, R96, -0x80000000, RZ ;  /* 0x8000000060607824 */ /* 0x000fe200078e00ff */
[----:B------:R-:W-:Y:S01]  /*10a80*/  UIADD3 UR24, UPT, UPT, UR6, 0x1, URZ ;  /* 0x0000000106187890 */ /* 0x000fe2000fffe0ff */
[----:B--2---:R-:W-:-:S02]  /*10a90*/  IADD3 R122, P6, PT, R122, UR20, RZ ;  /* 0x000000147a7a7c10 */ /* 0x004fc4000ffde0ff */
[----:B---3--:R-:W-:-:S03]  /*10aa0*/  IADD3 R121, P5, PT, R121, UR20, RZ ;  /* 0x0000001479797c10 */ /* 0x008fc6000ffbe0ff */
[----:B------:R-:W-:Y:S01]  /*10ab0*/  STL [R1+0x34c], R122 ;  /* 0x00034c7a01007387 */ /* 0x000fe20000100800 */
[----:B----4-:R-:W-:-:S03]  /*10ac0*/  IADD3 R120, P3, PT, R120, UR20, RZ ;  /* 0x0000001478787c10 */ /* 0x010fc6000ff7e0ff */
[----:B------:R-:W-:Y:S01]  /*10ad0*/  STL [R1+0x298], R121 ;  /* 0x0002987901007387 */ /* 0x000fe20000100800 */
[----:B------:R-:W-:-:S03]  /*10ae0*/  IADD3 R119, P4, PT, R119, UR20, RZ ;  /* 0x0000001477777c10 */ /* 0x000fc6000ff9e0ff */
[----:B------:R-:W-:Y:S01]  /*10af0*/  STL [R1+0x344], R120 ;  /* 0x0003447801007387 */ /* 0x000fe20000100800 */
[----:B------:R-:W-:-:S03]  /*10b00*/  IADD3 R118, P1, PT, R118, UR20, RZ ;  /* 0x0000001476767c10 */ /* 0x000fc6000ff3e0ff */
[----:B------:R-:W-:Y:S01]  /*10b10*/  STL [R1+0x33c], R119 ;  /* 0x00033c7701007387 */ /* 0x000fe20000100800 */
[----:B------:R-:W-:-:S03]  /*10b20*/  IADD3.X R117, PT, PT, R117, UR38, RZ, P6, !PT ;  /* 0x0000002675757c10 */ /* 0x000fc6000b7fe4ff */
        /* <DEDUP_REMOVED lines=29> */
[----:B------:R-:W-:Y:S02]  /*10d00*/  IADD3 R102, P3, PT, R102, UR20, RZ ;  /* 0x0000001466667c10 */ /* 0x000fe4000ff7e0ff */
[----:B------:R-:W-:Y:S02]  /*10d10*/  IADD3.X R100, PT, PT, R100, UR38, RZ, P4, !PT ;  /* 0x0000002664647c10 */ /* 0x000fe4000a7fe4ff */
[----:B------:R-:W-:-:S03]  /*10d20*/  IADD3 R99, P4, PT, R99, UR20, RZ ;  /* 0x0000001463637c10 */ /* 0x000fc6000ff9e0ff */
[----:B------:R0:W-:Y:S04]  /*10d30*/  STL [R1+0x190], R100 ;  /* 0x0001906401007387 */ /* 0x0001e80000100800 */
[----:B------:R-:W-:Y:S04]  /*10d40*/  STL [R1+0x328], R103 ;  /* 0x0003286701007387 */ /* 0x000fe80000100800 */
[----:B0-----:R-:W2:Y:S04]  /*10d50*/  LDL.LU R100, [R1+0x30c] ;  /* 0x00030c0001647983 */ /* 0x001ea80000300800 */
[----:B------:R-:W-:Y:S04]  /*10d60*/  STL [R1+0x18c], R102 ;  /* 0x00018c6601007387 */ /* 0x000fe80000100800 */
[----:B------:R0:W-:Y:S04]  /*10d70*/  STL [R1+0x280], R99 ;  /* 0x0002806301007387 */ /* 0x0001e80000100800 */
[----:B0-----:R-:W3:Y:S01]  /*10d80*/  LDL.LU R99, [R1+0x318] ;  /* 0x0003180001637983 */ /* 0x001ee20000300800 */
[----:B------:R-:W-:-:S02]  /*10d90*/  IADD3.X R98, PT, PT, R98, UR38, RZ, P1, !PT ;  /* 0x0000002662627c10 */ /* 0x000fc40008ffe4ff */
[----:B------:R-:W-:-:S03]  /*10da0*/  IADD3 R97, P1, PT, R97, UR20, RZ ;  /* 0x0000001461617c10 */ /* 0x000fc6000ff3e0ff */
[----:B------:R0:W-:Y:S04]  /*10db0*/  STL [R1+0x284], R98 ;  /* 0x0002846201007387 */ /* 0x0001e80000100800 */
[----:B0-----:R-:W4:Y:S04]  /*10dc0*/  LDL.LU R98, [R1+0x184] ;  /* 0x0001840001627983 */ /* 0x001f280000300800 */
[----:B------:R0:W-:Y:S04]  /*10dd0*/  STL [R1+0x314], R97 ;  /* 0x0003146101007387 */ /* 0x0001e80000100800 */
[----:B0-----:R-:W4:Y:S01]  /*10de0*/  LDL.LU R97, [R1+0x188] ;  /* 0x0001880001617983 */ /* 0x001f220000300800 */
[----:B------:R-:W-:-:S03]  /*10df0*/  IADD3.X R101, PT, PT, R101, UR38, RZ, P6, !PT ;  /* 0x0000002665657c10 */ /* 0x000fc6000b7fe4ff */
[----:B------:R-:W4:Y:S04]  /*10e00*/  LDL.LU R123, [R1+0x278] ;  /* 0x00027800017b7983 */ /* 0x000f280000300800 */
[----:B------:R-:W4:Y:S04]  /*10e10*/  LDL.LU R122, [R1+0x27c] ;  /* 0x00027c00017a7983 */ /* 0x000f280000300800 */
[----:B------:R-:W4:Y:S04]  /*10e20*/  LDL.LU R121, [R1+0x304] ;  /* 0x0003040001797983 */ /* 0x000f280000300800 */
[----:B------:R0:W-:Y:S04]  /*10e30*/  STL [R1+0x320], R101 ;  /* 0x0003206501007387 */ /* 0x0001e80000100800 */
        /* <DEDUP_REMOVED lines=19> */
[----:B0-----:R-:W4:Y:S01]  /*10f70*/  LDL.LU R101, [R1+0x16c] ;  /* 0x00016c0001657983 */ /* 0x001f220000300800 */
[----:B--2---:R-:W-:-:S05]  /*10f80*/  IADD3 R100, P6, PT, R100, UR20, RZ ;  /* 0x0000001464647c10 */ /* 0x004fca000ffde0ff */
[----:B------:R0:W-:Y:S04]  /*10f90*/  STL [R1+0x30c], R100 ;  /* 0x00030c6401007387 */ /* 0x0001e80000100800 */
[----:B0-----:R-:W2:Y:S01]  /*10fa0*/  LDL.LU R100, [R1+0x170] ;  /* 0x0001700001647983 */ /* 0x001ea20000300800 */
[----:B---3--:R-:W-:-:S05]  /*10fb0*/  IADD3.X R99, PT, PT, R99, UR38, RZ, P5, !PT ;  /* 0x0000002663637c10 */ /* 0x008fca000affe4ff */
[----:B------:R0:W-:Y:S04]  /*10fc0*/  STL [R1+0x318], R99 ;  /* 0x0003186301007387 */ /* 0x0001e80000100800 */
[----:B0-----:R-:W3:Y:S01]  /*10fd0*/  LDL.LU R99, [R1+0x260] ;  /* 0x0002600001637983 */ /* 0x001ee20000300800 */
[----:B----4-:R-:W-:-:S05]  /*10fe0*/  IADD3 R98, P5, PT, R98, UR20, RZ ;  /* 0x0000001462627c10 */ /* 0x010fca000ffbe0ff */
[----:B------:R0:W-:Y:S01]  /*10ff0*/  STL [R1+0x184], R98 ;  /* 0x0001846201007387 */ /* 0x0001e20000100800 */
[----:B------:R-:W-:-:S03]  /*11000*/  IADD3.X R97, PT, PT, R97, UR38, RZ, P3, !PT ;  /* 0x0000002661617c10 */ /* 0x000fc60009ffe4ff */
[----:B0-----:R-:W4:Y:S04]  /*11010*/  LDL.LU R98, [R1+0x264] ;  /* 0x0002640001627983 */ /* 0x001f280000300800 */
[----:B------:R0:W-:Y:S04]  /*11020*/  STL [R1+0x188], R97 ;  /* 0x0001886101007387 */ /* 0x0001e80000100800 */
[----:B0-----:R-:W4:Y:S01]  /*11030*/  LDL.LU R97, [R1+0x2d4] ;  /* 0x0002d40001617983 */ /* 0x001f220000300800 */
[----:B------:R-:W-:Y:S02]  /*11040*/  IADD3 R123, P3, PT, R123, UR20, RZ ;  /* 0x000000147b7b7c10 */ /* 0x000fe4000ff7e0ff */
[----:B------:R-:W-:-:S02]  /*11050*/  IADD3.X R122, PT, PT, R122, UR38, RZ, P4, !PT ;  /* 0x000000267a7a7c10 */ /* 0x000fc4000a7fe4ff */
[----:B------:R-:W-:Y:S01]  /*11060*/  IADD3 R121, P4, PT, R121, UR20, RZ ;  /* 0x0000001479797c10 */ /* 0x000fe2000ff9e0ff */
[----:B------:R-:W-:Y:S01]  /*11070*/  STL [R1+0x278], R123 ;  /* 0x0002787b01007387 */ /* 0x000fe20000100800 */
[----:B------:R-:W-:Y:S02]  /*11080*/  IADD3.X R120, PT, PT, R120, UR38, RZ, P1, !PT ;  /* 0x0000002678787c10 */ /* 0x000fe40008ffe4ff */
[----:B------:R-:W-:Y:S01]  /*11090*/  IADD3 R119, P1, PT, R119, UR20, RZ ;  /* 0x0000001477777c10 */ /* 0x000fe2000ff3e0ff */
        /* <DEDUP_REMOVED lines=36> */
[----:B------:R-:W-:Y:S04]  /*112e0*/  STL [R1+0x2f0], R104 ;  /* 0x0002f06801007387 */ /* 0x000fe80000100800 */
[----:B------:R0:W-:Y:S04]  /*112f0*/  STL [R1+0x16c], R101 ;  /* 0x00016c6501007387 */ /* 0x0001e80000100800 */
[----:B------:R-:W-:Y:S04]  /*11300*/  STL [R1+0x2dc], R103 ;  /* 0x0002dc6701007387 */ /* 0x000fe80000100800 */
[----:B0-----:R-:W4:Y:S04]  /*11310*/  LDL.LU R101, [R1+0x2e0] ;  /* 0x0002e00001657983 */ /* 0x001f280000300800 */
[----:B------:R-:W-:Y:S01]  /*11320*/  STL [R1+0x2e8], R102 ;  /* 0x0002e86601007387 */ /* 0x000fe20000100800 */
[----:B--2---:R-:W-:-:S05]  /*11330*/  IADD3.X R100, PT, PT, R100, UR38, RZ, P1, !PT ;  /* 0x0000002664647c10 */ /* 0x004fca0008ffe4ff */
[----:B------:R0:W-:Y:S04]  /*11340*/  STL [R1+0x170], R100 ;  /* 0x0001706401007387 */ /* 0x0001e80000100800 */
[----:B0-----:R-:W2:Y:S01]  /*11350*/  LDL.LU R100, [R1+0x2cc] ;  /* 0x0002cc0001647983 */ /* 0x001ea20000300800 */
[----:B---3--:R-:W-:-:S05]  /*11360*/  IADD3 R99, P1, PT, R99, UR20, RZ ;  /* 0x0000001463637c10 */ /* 0x008fca000ff3e0ff */
[----:B------:R0:W-:Y:S04]  /*11370*/  STL [R1+0x260], R99 ;  /* 0x0002606301007387 */ /* 0x0001e80000100800 */
[----:B0-----:R-:W3:Y:S01]  /*11380*/  LDL.LU R99, [R1+0x2d8] ;  /* 0x0002d80001637983 */ /* 0x001ee20000300800 */
[----:B----4-:R-:W-:-:S05]  /*11390*/  IADD3.X R98, PT, PT, R98, UR38, RZ, P6, !PT ;  /* 0x0000002662627c10 */ /* 0x010fca000b7fe4ff */
[----:B------:R0:W-:Y:S01]  /*113a0*/  STL [R1+0x264], R98 ;  /* 0x0002646201007387 */ /* 0x0001e20000100800 */
[----:B------:R-:W-:-:S03]  /*113b0*/  IADD3 R97, P6, PT, R97, UR20, RZ ;  /* 0x0000001461617c10 */ /* 0x000fc6000ffde0ff */
[----:B0-----:R-:W4:Y:S04]  /*113c0*/  LDL.LU R98, [R1+0x164] ;  /* 0x0001640001627983 */ /* 0x001f280000300800 */
        /* <DEDUP_REMOVED lines=24> */
[----:B------:R-:W-:-:S05]  /*11550*/  IADD3.X R101, PT, PT, R101, UR38, RZ, P5, !PT ;  /* 0x0000002665657c10 */ /* 0x000fca000affe4ff */
[----:B------:R0:W-:Y:S04]  /*11560*/  STL [R1+0x2e0], R101 ;  /* 0x0002e06501007387 */ /* 0x0001e80000100800 */
[----:B0-----:R-:W4:Y:S01]  /*11570*/  LDL.LU R101, [R1+0x14c] ;  /* 0x00014c0001657983 */ /* 0x001f220000300800 */
[----:B--2---:R-:W-:-:S05]  /*11580*/  IADD3 R100, P5, PT, R100, UR20, RZ ;  /* 0x0000001464647c10 */ /* 0x004fca000ffbe0ff */
[----:B------:R0:W-:Y:S04]  /*11590*/  STL [R1+0x2cc], R100 ;  /* 0x0002cc6401007387 */ /* 0x0001e80000100800 */
[----:B0-----:R-:W2:Y:S01]  /*115a0*/  LDL.LU R100, [R1+0x150] ;  /* 0x0001500001647983 */ /* 0x001ea20000300800 */
[----:B---3--:R-:W-:-:S05]  /*115b0*/  IADD3.X R99, PT, PT, R99, UR38, RZ, P3, !PT ;  /* 0x0000002663637c10 */ /* 0x008fca0009ffe4ff */
[----:B------:R0:W-:Y:S04]  /*115c0*/  STL [R1+0x2d8], R99 ;  /* 0x0002d86301007387 */ /* 0x0001e80000100800 */
[----:B0-----:R-:W3:Y:S01]  /*115d0*/  LDL.LU R99, [R1+0x23c] ;  /* 0x00023c0001637983 */ /* 0x001ee20000300800 */
[----:B----4-:R-:W-:Y:S02]  /*115e0*/  IADD3 R98, P3, PT, R98, UR20, RZ ;  /* 0x0000001462627c10 */ /* 0x010fe4000ff7e0ff */
[----:B------:R-:W-:-:S03]  /*115f0*/  IADD3.X R123, PT, PT, R123, UR38, RZ, P4, !PT ;  /* 0x000000267b7b7c10 */ /* 0x000fc6000a7fe4ff */
[----:B------:R0:W-:Y:S01]  /*11600*/  STL [R1+0x164], R98 ;  /* 0x0001646201007387 */ /* 0x0001e20000100800 */
[----:B------:R-:W-:Y:S02]  /*11610*/  IADD3 R122, P4, PT, R122, UR20, RZ ;  /* 0x000000147a7a7c10 */ /* 0x000fe4000ff9e0ff */
[----:B------:R-:W-:Y:S01]  /*11620*/  IADD3.X R121, PT, PT, R121, UR38, RZ, P1, !PT ;  /* 0x0000002679797c10 */ /* 0x000fe20008ffe4ff */
[----:B0-----:R-:W4:Y:S04]  /*11630*/  LDL.LU R98, [R1+0x244] ;  /* 0x0002440001627983 */ /* 0x001f280000300800 */
        /* <DEDUP_REMOVED lines=39> */
[----:B------:R-:W-:-:S05]  /*118b0*/  IADD3.X R97, PT, PT, R97, UR38, RZ, P1, !PT ;  /* 0x0000002661617c10 */ /* 0x000fca0008ffe4ff */
[----:B------:R0:W-:Y:S04]  /*118c0*/  STL [R1+0x2a8], R97 ;  /* 0x0002a86101007387 */ /* 0x0001e80000100800 */
[----:B------:R-:W-:Y:S04]  /*118d0*/  STL [R1+0x2b0], R103 ;  /* 0x0002b06701007387 */ /* 0x000fe80000100800 */
[----:B0-----:R-:W4:Y:S01]  /*118e0*/  LDL.LU R97, [R1+0x234] ;  /* 0x0002340001617983 */ /* 0x001f220000300800 */
[----:B------:R-:W-:-:S03]  /*118f0*/  IADD3 R101, P1, PT, R101, UR20, RZ ;  /* 0x0000001465657c10 */ /* 0x000fc6000ff3e0ff */
[----:B------:R-:W-:Y:S04]  /*11900*/  STL [R1+0x29c], R102 ;  /* 0x00029c6601007387 */ /* 0x000fe80000100800 */
[----:B------:R0:W-:Y:S04]  /*11910*/  STL [R1+0x14c], R101 ;  /* 0x00014c6501007387 */ /* 0x0001e80000100800 */
[----:B0-----:R-:W4:Y:S01]  /*11920*/  LDL.LU R101, [R1+0x2a0] ;  /* 0x0002a00001657983 */ /* 0x001f220000300800 */
[----:B--2---:R-:W-:-:S05]  /*11930*/  IADD3.X R100, PT, PT, R100, UR38, RZ, P6, !PT ;  /* 0x0000002664647c10 */ /* 0x004fca000b7fe4ff */
[----:B------:R0:W-:Y:S04]  /*11940*/  STL [R1+0x150], R100 ;  /* 0x0001506401007387 */ /* 0x0001e80000100800 */
[----:B0-----:R-:W2:Y:S01]  /*11950*/  LDL.LU R100, [R1+0x22c] ;  /* 0x00022c0001647983 */ /* 0x001ea20000300800 */
[----:B---3--:R-:W-:-:S05]  /*11960*/  IADD3 R99, P6, PT, R99, UR20, RZ ;  /* 0x0000001463637c10 */ /* 0x008fca000ffde0ff */
[----:B------:R0:W-:Y:S04]  /*11970*/  STL [R1+0x23c], R99 ;  /* 0x00023c6301007387 */ /* 0x0001e80000100800 */
[----:B0-----:R-:W3:Y:S01]  /*11980*/  LDL.LU R99, [R1+0x240] ;  /* 0x0002400001637983 */ /* 0x001ee20000300800 */
[----:B----4-:R-:W-:-:S03]  /*11990*/  IADD3.X R98, PT, PT, R98, UR38, RZ, P5, !PT ;  /* 0x0000002662627c10 */ /* 0x010fc6000affe4ff */
        /* <DEDUP_REMOVED lines=24> */
[----:B------:R-:W-:-:S05]  /*11b20*/  IADD3 R97, P5, PT, R97, UR20, RZ ;  /* 0x0000001461617c10 */ /* 0x000fca000ffbe0ff */
[----:B------:R0:W-:Y:S04]  /*11b30*/  STL [R1+0x234], R97 ;  /* 0x0002346101007387 */ /* 0x0001e80000100800 */
        /* <DEDUP_REMOVED lines=11> */
[----:B------:R-:W-:Y:S02]  /*11bf0*/  IADD3.X R122, PT, PT, R122, UR38, RZ, P1, !PT ;  /* 0x000000267a7a7c10 */ /* 0x000fe40008ffe4ff */
[----:B------:R-:W-:Y:S01]  /*11c00*/  IADD3 R121, P1, PT, R121, UR20, RZ ;  /* 0x0000001479797c10 */ /* 0x000fe2000ff3e0ff */
[----:B------:R-:W-:Y:S01]  /*11c10*/  STL [R1+0x144], R123 ;  /* 0x0001447b01007387 */ /* 0x000fe20000100800 */
[----:B------:R-:W-:-:S02]  /*11c20*/  IADD3.X R120, PT, PT, R120, UR38, RZ, P6, !PT ;  /* 0x0000002678787c10 */ /* 0x000fc4000b7fe4ff */
        /* <DEDUP_REMOVED lines=40> */
[----:B0-----:R-:W4:Y:S01]  /*11eb0*/  LDL.LU R98, [R1+0x1f0] ;  /* 0x0001f00001627983 */ /* 0x001f220000300800 */
[----:B------:R-:W-:-:S03]  /*11ec0*/  IADD3.X R97, PT, PT, R97, UR38, RZ, P6, !PT ;  /* 0x0000002661617c10 */ /* 0x000fc6000b7fe4ff */
[----:B------:R-:W-:Y:S04]  /*11ed0*/  STL [R1+0x200], R102 ;  /* 0x0002006601007387 */ /* 0x000fe80000100800 */
[----:B------:R0:W-:Y:S04]  /*11ee0*/  STL [R1+0x1f8], R97 ;  /* 0x0001f86101007387 */ /* 0x0001e80000100800 */
[----:B0-----:R-:W4:Y:S01]  /*11ef0*/  LDL.LU R97, [R1+0x1d4] ;  /* 0x0001d40001617983 */ /* 0x001f220000300800 */
[----:B------:R-:W-:-:S05]  /*11f00*/  IADD3 R101, P6, PT, R101, UR20, RZ ;  /* 0x0000001465657c10 */ /* 0x000fca000ffde0ff */
[----:B------:R0:W-:Y:S04]  /*11f10*/  STL [R1+0x12c], R101 ;  /* 0x00012c6501007387 */ /* 0x0001e80000100800 */
[----:B0-----:R-:W4:Y:S01]  /*11f20*/  LDL.LU R101, [R1+0x1e8] ;  /* 0x0001e80001657983 */ /* 0x001f220000300800 */
[----:B--2---:R-:W-:-:S05]  /*11f30*/  IADD3.X R100, PT, PT, R100, UR38, RZ, P5, !PT ;  /* 0x0000002664647c10 */ /* 0x004fca000affe4ff */
[----:B------:R0:W-:Y:S04]  /*11f40*/  STL [R1+0x130], R100 ;  /* 0x0001306401007387 */ /* 0x0001e80000100800 */
[----:B0-----:R-:W2:Y:S01]  /*11f50*/  LDL.LU R100, [R1+0x1cc] ;  /* 0x0001cc0001647983 */ /* 0x001ea20000300800 */
[----:B---3--:R-:W-:-:S03]  /*11f60*/  IADD3 R99, P5, PT, R99, UR20, RZ ;  /* 0x0000001463637c10 */ /* 0x008fc6000ffbe0ff */
[----:B------:R-:W3:Y:S04]  /*11f70*/  LDL.LU R123, [R1+0x1e0] ;  /* 0x0001e000017b7983 */ /* 0x000ee80000300800 */
[----:B------:R-:W3:Y:S04]  /*11f80*/  LDL.LU R122, [R1+0x124] ;  /* 0x00012400017a7983 */ /* 0x000ee80000300800 */
[----:B------:R-:W3:Y:S04]  /*11f90*/  LDL.LU R121, [R1+0x128] ;  /* 0x0001280001797983 */ /* 0x000ee80000300800 */
[----:B------:R0:W-:Y:S04]  /*11fa0*/  STL [R1+0x1dc], R99 ;  /* 0x0001dc6301007387 */ /* 0x0001e80000100800 */
[----:B------:R-:W3:Y:S04]  /*11fb0*/  LDL.LU R120, [R1+0x1c4] ;  /* 0x0001c40001787983 */ /* 0x000ee80000300800 */
        /* <DEDUP_REMOVED lines=18> */
[----:B0-----:R-:W3:Y:S01]  /*120e0*/  LDL.LU R99, [R1+0x1a0] ;  /* 0x0001a00001637983 */ /* 0x001ee20000300800 */
[----:B----4-:R-:W-:-:S05]  /*120f0*/  IADD3.X R98, PT, PT, R98, UR38, RZ, P3, !PT ;  /* 0x0000002662627c10 */ /* 0x010fca0009ffe4ff */
[----:B------:R0:W-:Y:S04]  /*12100*/  STL [R1+0x1f0], R98 ;  /* 0x0001f06201007387 */ /* 0x0001e80000100800 */
[----:B0-----:R-:W4:Y:S01]  /*12110*/  LDL.LU R98, [R1+0xf4] ;  /* 0x0000f40001627983 */ /* 0x001f220000300800 */
[----:B------:R-:W-:-:S05]  /*12120*/  IADD3 R97, P3, PT, R97, UR20, RZ ;  /* 0x0000001461617c10 */ /* 0x000fca000ff7e0ff */
[----:B------:R0:W-:Y:S04]  /*12130*/  STL [R1+0x1d4], R97 ;  /* 0x0001d46101007387 */ /* 0x0001e80000100800 */
[----:B0-----:R-:W4:Y:S01]  /*12140*/  LDL.LU R97, [R1+0x198] ;  /* 0x0001980001617983 */ /* 0x001f220000300800 */
[----:B------:R-:W-:-:S05]  /*12150*/  IADD3.X R101, PT, PT, R101, UR38, RZ, P4, !PT ;  /* 0x0000002665657c10 */ /* 0x000fca000a7fe4ff */
[----:B------:R0:W-:Y:S04]  /*12160*/  STL [R1+0x1e8], R101 ;  /* 0x0001e86501007387 */ /* 0x0001e80000100800 */
[----:B0-----:R-:W4:Y:S01]  /*12170*/  LDL.LU R101, [R1+0xec] ;  /* 0x0000ec0001657983 */ /* 0x001f220000300800 */
[----:B--2---:R-:W-:Y:S02]  /*12180*/  IADD3 R100, P4, PT, R100, UR20, RZ ;  /* 0x0000001464647c10 */ /* 0x004fe4000ff9e0ff */
[----:B---3--:R-:W-:-:S03]  /*12190*/  IADD3.X R123, PT, PT, R123, UR38, RZ, P1, !PT ;  /* 0x000000267b7b7c10 */ /* 0x008fc60008ffe4ff */
[----:B------:R0:W-:Y:S01]  /*121a0*/  STL [R1+0x1cc], R100 ;  /* 0x0001cc6401007387 */ /* 0x0001e20000100800 */
[----:B------:R-:W-:Y:S02]  /*121b0*/  IADD3 R122, P1, PT, R122, UR20, RZ ;  /* 0x000000147a7a7c10 */ /* 0x000fe4000ff3e0ff */
[----:B------:R-:W-:Y:S01]  /*121c0*/  IADD3.X R121, PT, PT, R121, UR38, RZ, P6, !PT ;  /* 0x0000002679797c10 */ /* 0x000fe2000b7fe4ff */
[----:B0-----:R-:W2:Y:S04]  /*121d0*/  LDL.LU R100, [R1+0x108] ;  /* 0x0001080001647983 */ /* 0x001ea80000300800 */
        /* <DEDUP_REMOVED lines=42> */
[----:B0-----:R-:W3:Y:S01]  /*12480*/  LDL.LU R99, [R1+0xe4] ;  /* 0x0000e40001637983 */ /* 0x001ee20000300800 */
[----:B----4-:R-:W-:-:S03]  /*12490*/  IADD3 R98, P6, PT, R98, UR20, RZ ;  /* 0x0000001462627c10 */ /* 0x010fc6000ffde0ff */
[----:B------:R-:W-:Y:S04]  /*124a0*/  STL [R1+0xfc], R102 ;  /* 0x0000fc6601007387 */ /* 0x000fe80000100800 */
[----:B------:R0:W-:Y:S04]  /*124b0*/  STL [R1+0xf4], R98 ;  /* 0x0000f46201007387 */ /* 0x0001e80000100800 */
[----:B0-----:R-:W4:Y:S01]  /*124c0*/  LDL.LU R98, [R1+0x100] ;  /* 0x0001000001627983 */ /* 0x001f220000300800 */
[----:B------:R-:W-:-:S05]  /*124d0*/  IADD3.X R97, PT, PT, R97, UR38, RZ, P5, !PT ;  /* 0x0000002661617c10 */ /* 0x000fca000affe4ff */
[----:B------:R0:W-:Y:S04]  /*124e0*/  STL [R1+0x198], R97 ;  /* 0x0001986101007387 */ /* 0x0001e80000100800 */
[----:B0-----:R-:W4:Y:S01]  /*124f0*/  LDL.LU R97, [R1+0xdc] ;  /* 0x0000dc0001617983 */ /* 0x001f220000300800 */
[----:B------:R-:W-:-:S05]  /*12500*/  IADD3 R101, P5, PT, R101, UR20, RZ ;  /* 0x0000001465657c10 */ /* 0x000fca000ffbe0ff */
[----:B------:R0:W-:Y:S04]  /*12510*/  STL [R1+0xec], R101 ;  /* 0x0000ec6501007387 */ /* 0x0001e80000100800 */
[----:B0-----:R-:W4:Y:S04]  /*12520*/  LDL.LU R101, [R1+0xf8] ;  /* 0x0000f80001657983 */ /* 0x001f280000300800 */
[----:B------:R-:W4:Y:S04]  /*12530*/  LDL.LU R123, [R1+0xd4] ;  /* 0x0000d400017b7983 */ /* 0x000f280000300800 */
[----:B------:R-:W4:Y:S04]  /*12540*/  LDL.LU R122, [R1+0xf0] ;  /* 0x0000f000017a7983 */ /* 0x000f280000300800 */
[----:B------:R-:W4:Y:S01]  /*12550*/  LDL.LU R121, [R1+0xcc] ;  /* 0x0000cc0001797983 */ /* 0x000f220000300800 */
[----:B--2---:R-:W-:-:S05]  /*12560*/  IADD3.X R100, PT, PT, R100, UR38, RZ, P3, !PT ;  /* 0x0000002664647c10 */ /* 0x004fca0009ffe4ff */
[----:B------:R0:W-:Y:S04]  /*12570*/  STL [R1+0x108], R100 ;  /* 0x0001086401007387 */ /* 0x0001e80000100800 */
[----:B------:R-:W2:Y:S04]  /*12580*/  LDL.LU R120, [R1+0xe8] ;  /* 0x0000e80001787983 */ /* 0x000ea80000300800 */
        /* <DEDUP_REMOVED lines=18> */
[----:B0-----:R-:W2:Y:S01]  /*126b0*/  LDL.LU R100, [R1+0x7c] ;  /* 0x00007c0001647983 */ /* 0x001ea20000300800 */
[----:B---3--:R-:W-:-:S05]  /*126c0*/  IADD3 R99, P3, PT, R99, UR20, RZ ;  /* 0x0000001463637c10 */ /* 0x008fca000ff7e0ff */
[----:B------:R0:W-:Y:S04]  /*126d0*/  STL [R1+0xe4], R99 ;  /* 0x0000e46301007387 */ /* 0x0001e80000100800 */
[----:B0-----:R-:W3:Y:S01]  /*126e0*/  LDL.LU R99, [R1+0x98] ;  /* 0x0000980001637983 */ /* 0x001ee20000300800 */
[----:B----4-:R-:W-:-:S05]  /*126f0*/  IADD3.X R98, PT, PT, R98, UR38, RZ, P4, !PT ;  /* 0x0000002662627c10 */ /* 0x010fca000a7fe4ff */
[----:B------:R0:W-:Y:S04]  /*12700*/  STL [R1+0x100], R98 ;  /* 0x0001006201007387 */ /* 0x0001e80000100800 */
[----:B0-----:R-:W4:Y:S01]  /*12710*/  LDL.LU R98, [R1+0x74] ;  /* 0x0000740001627983 */ /* 0x001f220000300800 */
[----:B------:R-:W-:-:S05]  /*12720*/  IADD3 R97, P4, PT, R97, UR20, RZ ;  /* 0x0000001461617c10 */ /* 0x000fca000ff9e0ff */
[----:B------:R0:W-:Y:S04]  /*12730*/  STL [R1+0xdc], R97 ;  /* 0x0000dc6101007387 */ /* 0x0001e80000100800 */
[----:B0-----:R-:W4:Y:S01]  /*12740*/  LDL.LU R97, [R1+0x90] ;  /* 0x0000900001617983 */ /* 0x001f220000300800 */
[----:B------:R-:W-:Y:S02]  /*12750*/  IADD3.X R101, PT, PT, R101, UR38, RZ, P1, !PT ;  /* 0x0000002665657c10 */ /* 0x000fe40008ffe4ff */
[----:B------:R-:W-:-:S03]  /*12760*/  IADD3 R123, P1, PT, R123, UR20, RZ ;  /* 0x000000147b7b7c10 */ /* 0x000fc6000ff3e0ff */
[----:B------:R0:W-:Y:S01]  /*12770*/  STL [R1+0xf8], R101 ;  /* 0x0000f86501007387 */ /* 0x0001e20000100800 */
[----:B------:R-:W-:Y:S02]  /*12780*/  IADD3.X R122, PT, PT, R122, UR38, RZ, P6, !PT ;  /* 0x000000267a7a7c10 */ /* 0x000fe4000b7fe4ff */
[----:B------:R-:W-:Y:S01]  /*12790*/  IADD3 R121, P6, PT, R121, UR20, RZ ;  /* 0x0000001479797c10 */ /* 0x000fe2000ffde0ff */
[----:B0-----:R-:W4:Y:S04]  /*127a0*/  LDL.LU R101, [R1+0x6c] ;  /* 0x00006c0001657983 */ /* 0x001f280000300800 */
[----:B------:R-:W-:Y:S04]  /*127b0*/  STL [R1+0xd4], R123 ;  /* 0x0000d47b01007387 */ /* 0x000fe80000100800 */
[----:B------:R-:W-:Y:S04]  /*127c0*/  STL [R1+0xf0], R122 ;  /* 0x0000f07a01007387 */ /* 0x000fe80000100800 */
[----:B------:R-:W-:Y:S01]  /*127d0*/  STL [R1+0xcc], R121 ;  /* 0x0000cc7901007387 */ /* 0x000fe20000100800 */
[----:B--2---:R-:W-:-:S02]  /*127e0*/  IADD3.X R120, PT, PT, R120, UR38, RZ, P5, !PT ;  /* 0x0000002678787c10 */ /* 0x004fc4000affe4ff */
        /* <DEDUP_REMOVED lines=34> */
[----:B------:R-:W-:Y:S01]  /*12a10*/  IADD3 R100, P6, PT, R100, UR20, RZ ;  /* 0x0000001464647c10 */ /* 0x000fe2000ffde0ff */
[----:B------:R-:W-:Y:S04]  /*12a20*/  STL [R1+0xa8], R104 ;  /* 0x0000a86801007387 */ /* 0x000fe80000100800 */
[----:B------:R0:W-:Y:S04]  /*12a30*/  STL [R1+0x7c], R100 ;  /* 0x00007c6401007387 */ /* 0x0001e80000100800 */
[----:B------:R-:W-:Y:S04]  /*12a40*/  STL [R1+0x84], R103 ;  /* 0x0000846701007387 */ /* 0x000fe80000100800 */
[----:B0-----:R-:W2:Y:S04]  /*12a50*/  LDL.LU R100, [R1+0x88] ;  /* 0x0000880001647983 */ /* 0x001ea80000300800 */
[----:B------:R-:W-:Y:S01]  /*12a60*/  STL [R1+0xa0], R102 ;  /* 0x0000a06601007387 */ /* 0x000fe20000100800 */
[----:B---3--:R-:W-:-:S05]  /*12a70*/  IADD3.X R99, PT, PT, R99, UR38, RZ, P5, !PT ;  /* 0x0000002663637c10 */ /* 0x008fca000affe4ff */
[----:B------:R0:W-:Y:S04]  /*12a80*/  STL [R1+0x98], R99 ;  /* 0x0000986301007387 */ /* 0x0001e80000100800 */
[----:B0-----:R-:W3:Y:S01]  /*12a90*/  LDL.LU R99, [R1+0x64] ;  /* 0x0000640001637983 */ /* 0x001ee20000300800 */
[----:B----4-:R-:W-:-:S05]  /*12aa0*/  IADD3 R98, P5, PT, R98, UR20, RZ ;  /* 0x0000001462627c10 */ /* 0x010fca000ffbe0ff */
[----:B------:R0:W-:Y:S04]  /*12ab0*/  STL [R1+0x74], R98 ;  /* 0x0000746201007387 */ /* 0x0001e80000100800 */
[----:B0-----:R-:W4:Y:S01]  /*12ac0*/  LDL.LU R98, [R1+0x80] ;  /* 0x0000800001627983 */ /* 0x001f220000300800 */
[----:B------:R-:W-:-:S05]  /*12ad0*/  IADD3.X R97, PT, PT, R97, UR38, RZ, P3, !PT ;  /* 0x0000002661617c10 */ /* 0x000fca0009ffe4ff */
[----:B------:R0:W-:Y:S04]  /*12ae0*/  STL [R1+0x90], R97 ;  /* 0x0000906101007387 */ /* 0x0001e80000100800 */
[----:B0-----:R-:W4:Y:S01]  /*12af0*/  LDL.LU R97, [R1+0x5c] ;  /* 0x00005c0001617983 */ /* 0x001f220000300800 */
[----:B------:R-:W-:-:S03]  /*12b00*/  IADD3 R101, P3, PT, R101, UR20, RZ ;  /* 0x0000001465657c10 */ /* 0x000fc6000ff7e0ff */
        /* <DEDUP_REMOVED lines=24> */
[----:B--2---:R-:W-:-:S05]  /*12c90*/  IADD3.X R100, PT, PT, R100, UR38, RZ, P4, !PT ;  /* 0x0000002664647c10 */ /* 0x004fca000a7fe4ff */
[----:B------:R0:W-:Y:S04]  /*12ca0*/  STL [R1+0x88], R100 ;  /* 0x0000886401007387 */ /* 0x0001e80000100800 */
        /* <DEDUP_REMOVED lines=9> */
[----:B0-----:R-:W4:Y:S01]  /*12d40*/  LDL.LU R97, [R1] ;  /* 0x0000000001617983 */ /* 0x001f220000300800 */
[----:B------:R-:W-:Y:S02]  /*12d50*/  IADD3.X R117, PT, PT, R117, UR38, RZ, P4, !PT ;  /* 0x0000002675757c10 */ /* 0x000fe4000a7fe4ff */
[----:B------:R-:W-:Y:S02]  /*12d60*/  IADD3 R116, P4, PT, R116, UR20, RZ ;  /* 0x0000001474747c10 */ /* 0x000fe4000ff9e0ff */
[----:B------:R-:W-:Y:S02]  /*12d70*/  IADD3.X R123, PT, PT, R123, UR38, RZ, P6, !PT ;  /* 0x000000267b7b7c10 */ /* 0x000fe4000b7fe4ff */
[----:B------:R-:W-:-:S02]  /*12d80*/  IADD3.X R121, PT, PT, R121, UR38, RZ, P5, !PT ;  /* 0x0000002679797c10 */ /* 0x000fc4000affe4ff */
[----:B------:R-:W-:Y:S02]  /*12d90*/  IADD3.X R119, PT, PT, R119, UR38, RZ, P3, !PT ;  /* 0x0000002677777c10 */ /* 0x000fe40009ffe4ff */
[----:B------:R-:W-:Y:S02]  /*12da0*/  IADD3.X R115, PT, PT, R115, UR38, RZ, P1, !PT ;  /* 0x0000002673737c10 */ /* 0x000fe40008ffe4ff */
[----:B------:R-:W-:Y:S02]  /*12db0*/  IADD3.X R107, PT, PT, R107, UR38, RZ, P4, !PT ;  /* 0x000000266b6b7c10 */ /* 0x000fe4000a7fe4ff */
[----:B------:R-:W-:Y:S02]  /*12dc0*/  IADD3 R106, P4, PT, R106, UR20, RZ ;  /* 0x000000146a6a7c10 */ /* 0x000fe4000ff9e0ff */
[----:B------:R-:W-:Y:S02]  /*12dd0*/  IADD3 R122, P6, PT, R122, UR20, RZ ;  /* 0x000000147a7a7c10 */ /* 0x000fe4000ffde0ff */
[----:B------:R-:W-:-:S02]  /*12de0*/  IADD3 R120, P5, PT, R120, UR20, RZ ;  /* 0x0000001478787c10 */ /* 0x000fc4000ffbe0ff */
[----:B------:R-:W-:Y:S02]  /*12df0*/  IADD3 R118, P3, PT, R118, UR20, RZ ;  /* 0x0000001476767c10 */ /* 0x000fe4000ff7e0ff */
[----:B------:R-:W-:Y:S02]  /*12e00*/  IADD3 R114, P1, PT, R114, UR20, RZ ;  /* 0x0000001472727c10 */ /* 0x000fe4000ff3e0ff */
[----:B------:R-:W-:Y:S02]  /*12e10*/  IADD3.X R113, PT, PT, R113, UR38, RZ, P6, !PT ;  /* 0x0000002671717c10 */ /* 0x000fe4000b7fe4ff */
[----:B------:R-:W-:Y:S02]  /*12e20*/  IADD3.X R111, PT, PT, R111, UR38, RZ, P5, !PT ;  /* 0x000000266f6f7c10 */ /* 0x000fe4000affe4ff */
[----:B------:R-:W-:Y:S02]  /*12e30*/  IADD3.X R109, PT, PT, R109, UR38, RZ, P3, !PT ;  /* 0x000000266d6d7c10 */ /* 0x000fe40009ffe4ff */
[----:B------:R-:W-:-:S02]  /*12e40*/  IADD3.X R105, PT, PT, R105, UR38, RZ, P1, !PT ;  /* 0x0000002669697c10 */ /* 0x000fc40008ffe4ff */
[----:B------:R-:W-:Y:S02]  /*12e50*/  IADD3 R112, P6, PT, R112, UR20, RZ ;  /* 0x0000001470707c10 */ /* 0x000fe4000ffde0ff */
[----:B------:R-:W-:Y:S02]  /*12e60*/  IADD3 R110, P5, PT, R110, UR20, RZ ;  /* 0x000000146e6e7c10 */ /* 0x000fe4000ffbe0ff */
[----:B------:R-:W-:Y:S02]  /*12e70*/  IADD3 R108, P3, PT, R108, UR20, RZ ;  /* 0x000000146c6c7c10 */ /* 0x000fe4000ff7e0ff */
[----:B------:R-:W-:Y:S02]  /*12e80*/  IADD3 R104, P1, PT, R104, UR20, RZ ;  /* 0x0000001468687c10 */ /* 0x000fe4000ff3e0ff */
[----:B------:R-:W-:Y:S02]  /*12e90*/  IADD3.X R103, PT, PT, R103, UR38, RZ, P6, !PT ;  /* 0x0000002667677c10 */ /* 0x000fe4000b7fe4ff */
[----:B------:R-:W-:-:S02]  /*12ea0*/  IADD3.X R101, PT, PT, R101, UR38, RZ, P5, !PT ;  /* 0x0000002665657c10 */ /* 0x000fc4000affe4ff */
[----:B------:R-:W-:Y:S02]  /*12eb0*/  IADD3 R102, P6, PT, R102, UR20, RZ ;  /* 0x0000001466667c10 */ /* 0x000fe4000ffde0ff */
[----:B------:R-:W-:-:S04]  /*12ec0*/  IADD3 R252, P5, PT, R252, UR20, RZ ;  /* 0x00000014fcfc7c10 */ /* 0x000fc8000ffbe0ff */
[----:B------:R-:W-:Y:S02]  /*12ed0*/  IADD3.X R251, PT, PT, R251, UR38, RZ, P5, !PT ;  /* 0x00000026fbfb7c10 */ /* 0x000fe4000affe4ff */
[----:B------:R-:W-:-:S04]  /*12ee0*/  IADD3 R242, P5, PT, R242, UR20, RZ ;  /* 0x00000014f2f27c10 */ /* 0x000fc8000ffbe0ff */
[----:B------:R-:W-:Y:S02]  /*12ef0*/  IADD3.X R241, PT, PT, R241, UR38, RZ, P5, !PT ;  /* 0x00000026f1f17c10 */ /* 0x000fe4000affe4ff */
[----:B------:R-:W-:-:S04]  /*12f00*/  IADD3 R232, P5, PT, R232, UR20, RZ ;  /* 0x00000014e8e87c10 */ /* 0x000fc8000ffbe0ff */
[----:B------:R-:W-:Y:S02]  /*12f10*/  IADD3.X R231, PT, PT, R231, UR38, RZ, P5, !PT ;  /* 0x00000026e7e77c10 */ /* 0x000fe4000affe4ff */
[----:B------:R-:W-:Y:S01]  /*12f20*/  IADD3 R222, P5, PT, R222, UR20, RZ ;  /* 0x00000014dede7c10 */ /* 0x000fe2000ffbe0ff */
[----:B------:R-:W-:Y:S03]  /*12f30*/  STL [R1+0x78], R123 ;  /* 0x0000787b01007387 */ /* 0x000fe60000100800 */
[----:B------:R-:W-:Y:S02]  /*12f40*/  IADD3.X R221, PT, PT, R221, UR38, RZ, P5, !PT ;  /* 0x00000026dddd7c10 */ /* 0x000fe4000affe4ff */
[----:B------:R-:W-:Y:S01]  /*12f50*/  IADD3 R212, P5, PT, R212, UR20, RZ ;  /* 0x00000014d4d47c10 */ /* 0x000fe2000ffbe0ff */
[----:B------:R-:W-:Y:S03]  /*12f60*/  STL [R1+0x54], R122 ;  /* 0x0000547a01007387 */ /* 0x000fe60000100800 */
[----:B------:R-:W-:Y:S01]  /*12f70*/  IADD3.X R211, PT, PT, R211, UR38, RZ, P5, !PT ;  /* 0x00000026d3d37c10 */ /* 0x000fe2000affe4ff */
[----:B------:R-:W-:Y:S01]  /*12f80*/  STL [R1+0x70], R121 ;  /* 0x0000707901007387 */ /* 0x000fe20000100800 */
[----:B-----5:R-:W-:-:S03]  /*12f90*/  IADD3 R202, P5, PT, R202, UR13, RZ ;  /* 0x0000000dcaca7c10 */ /* 0x020fc6000ffbe0ff */
[----:B------:R-:W-:Y:S04]  /*12fa0*/  STL [R1+0x4c], R120 ;  /* 0x00004c7801007387 */ /* 0x000fe80000100800 */
[----:B------:R-:W-:Y:S01]  /*12fb0*/  STL [R1+0x68], R119 ;  /* 0x0000687701007387 */ /* 0x000fe20000100800 */
[----:B------:R-:W-:-:S03]  /*12fc0*/  IADD3.X R201, PT, PT, R201, UR25, RZ, P5, !PT ;  /* 0x00000019c9c97c10 */ /* 0x000fc6000affe4ff */
[----:B------:R-:W-:Y:S01]  /*12fd0*/  STL [R1+0x44], R118 ;  /* 0x0000447601007387 */ /* 0x000fe20000100800 */
[----:B------:R-:W-:-:S03]  /*12fe0*/  IADD3 R192, P5, PT, R192, UR13, RZ ;  /* 0x0000000dc0c07c10 */ /* 0x000fc6000ffbe0ff */
[----:B------:R-:W-:Y:S04]  /*12ff0*/  STL [R1+0x60], R117 ;  /* 0x0000607501007387 */ /* 0x000fe80000100800 */
[----:B------:R-:W-:Y:S04]  /*13000*/  STL [R1+0x3c], R116 ;  /* 0x00003c7401007387 */ /* 0x000fe80000100800 */
        /* <DEDUP_REMOVED lines=16> */
[----:B---3--:R-:W-:-:S02]  /*13110*/  IADD3.X R99, PT, PT, R99, UR38, RZ, P4, !PT ;  /* 0x0000002663637c10 */ /* 0x008fc4000a7fe4ff */
[----:B------:R-:W-:-:S04]  /*13120*/  IADD3 R248, P4, PT, R248, UR20, RZ ;  /* 0x00000014f8f87c10 */ /* 0x000fc8000ff9e0ff */
[----:B------:R-:W-:Y:S02]  /*13130*/  IADD3.X R247, PT, PT, R247, UR38, RZ, P4, !PT ;  /* 0x00000026f7f77c10 */ /* 0x000fe4000a7fe4ff */
        /* <DEDUP_REMOVED lines=8> */
[----:B------:R-:W-:Y:S02]  /*131c0*/  IADD3 R198, P4, PT, R198, UR13, RZ ;  /* 0x0000000dc6c67c10 */ /* 0x000fe4000ff9e0ff */
[----:B--2---:R-:W-:Y:S02]  /*131d0*/  IADD3.X R100, PT, PT, R100, UR38, RZ, P3, !PT ;  /* 0x0000002664647c10 */ /* 0x004fe40009ffe4ff */
[----:B------:R-:W-:Y:S02]  /*131e0*/  IADD3.X R197, PT, PT, R197, UR25, RZ, P4, !PT ;  /* 0x00000019c5c57c10 */ /* 0x000fe4000a7fe4ff */
[----:B----4-:R-:W-:Y:S02]  /*131f0*/  IADD3.X R98, PT, PT, R98, UR38, RZ, P1, !PT ;  /* 0x0000002662627c10 */ /* 0x010fe40008ffe4ff */
        /* <DEDUP_REMOVED lines=13> */
[----:B------:R-:W-:Y:S02]  /*132d0*/  IADD3.X R239, PT, PT, R239, UR38, RZ, P3, !PT ;  /* 0x00000026efef7c10 */ /* 0x000fe40009ffe4ff */
[----:B------:R-:W-:Y:S02]  /*132e0*/  IADD3.X R235, PT, PT, R235, UR38, RZ, P1, !PT ;  /* 0x00000026ebeb7c10 */ /* 0x000fe40008ffe4ff */
[----:B------:R-:W-:Y:S02]  /*132f0*/  IADD3 R90, P4, PT, R90, UR13, RZ ;  /* 0x0000000d5a5a7c10 */ /* 0x000fe4000ff9e0ff */
[----:B------:R-:W-:Y:S02]  /*13300*/  IADD3 R234, P6, PT, R234, UR20, RZ ;  /* 0x00000014eaea7c10 */ /* 0x000fe4000ffde0ff */
[----:B------:R-:W-:Y:S02]  /*13310*/  IADD3 R230, P3, PT, R230, UR20, RZ ;  /* 0x00000014e6e67c10 */ /* 0x000fe4000ff7e0ff */
[----:B------:R-:W-:-:S02]  /*13320*/  IADD3 R226, P1, PT, R226, UR20, RZ ;  /* 0x00000014e2e27c10 */ /* 0x000fc4000ff3e0ff */
[----:B------:R-:W-:Y:S02]  /*13330*/  IADD3.X R91, PT, PT, R91, UR25, RZ, P4, !PT ;  /* 0x000000195b5b7c10 */ /* 0x000fe4000a7fe4ff */
[----:B------:R-:W-:Y:S02]  /*13340*/  IADD3.X R233, PT, PT, R233, UR38, RZ, P6, !PT ;  /* 0x00000026e9e97c10 */ /* 0x000fe4000b7fe4ff */
[----:B------:R-:W-:Y:S02]  /*13350*/  IADD3.X R229, PT, PT, R229, UR38, RZ, P3, !PT ;  /* 0x00000026e5e57c10 */ /* 0x000fe40009ffe4ff */
[----:B------:R-:W-:Y:S02]  /*13360*/  IADD3.X R225, PT, PT, R225, UR38, RZ, P1, !PT ;  /* 0x00000026e1e17c10 */ /* 0x000fe40008ffe4ff */
        /* <DEDUP_REMOVED lines=40> */
[----:B------:R-:W-:Y:S01]  /*135f0*/  IADD3 R31, P4, PT, R31, UR13, RZ ;  /* 0x0000000d1f1f7c10 */ /* 0x000fe2000ff9e0ff */
[----:B------:R-:W-:Y:S01]  /*13600*/  STL [R1+0x28], R103 ;  /* 0x0000286701007387 */ /* 0x000fe20000100800 */
[----:B------:R-:W-:Y:S02]  /*13610*/  IADD3 R174, P6, PT, R174, UR13, RZ ;  /* 0x0000000daeae7c10 */ /* 0x000fe4000ffde0ff */
[----:B------:R-:W-:Y:S02]  /*13620*/  IADD3 R170, P3, PT, R170, UR13, RZ ;  /* 0x0000000daaaa7c10 */ /* 0x000fe4000ff7e0ff */
[----:B------:R-:W-:Y:S01]  /*13630*/  IADD3 R68, P1, PT, R68, UR13, RZ ;  /* 0x0000000d44447c10 */ /* 0x000fe2000ff3e0ff */
[----:B------:R-:W-:Y:S01]  /*13640*/  STL [R1+0x4], R102 ;  /* 0x0000046601007387 */ /* 0x000fe20000100800 */
[----:B------:R-:W-:-:S02]  /*13650*/  IADD3.X R173, PT, PT, R173, UR25, RZ, P6, !PT ;  /* 0x00000019adad7c10 */ /* 0x000fc4000b7fe4ff */
[----:B------:R-:W-:Y:S01]  /*13660*/  IADD3.X R171, PT, PT, R171, UR25, RZ, P5, !PT ;  /* 0x00000019abab7c10 */ /* 0x000fe2000affe4ff */
[----:B------:R-:W-:Y:S01]  /*13670*/  STL [R1+0x20], R101 ;  /* 0x0000206501007387 */ /* 0x000fe20000100800 */
[----:B------:R-:W-:Y:S02]  /*13680*/  IADD3.X R25, PT, PT, R25, UR25, RZ, P3, !PT ;  /* 0x0000001919197c10 */ /* 0x000fe40009ffe4ff */
[----:B------:R-:W-:Y:S01]  /*13690*/  IADD3.X R69, PT, PT, R69, UR25, RZ, P1, !PT ;  /* 0x0000001945457c10 */ /* 0x000fe20008ffe4ff */
[----:B------:R0:W-:Y:S01]  /*136a0*/  STL [R1+0x18], R100 ;  /* 0x0000186401007387 */ /* 0x0001e20000100800 */
[----:B------:R-:W-:Y:S02]  /*136b0*/  IADD3 R46, P6, PT, R46, UR13, RZ ;  /* 0x0000000d2e2e7c10 */ /* 0x000fe4000ffde0ff */
[----:B------:R-:W-:Y:S02]  /*136c0*/  IADD3 R23, P5, PT, R23, UR13, RZ ;  /* 0x0000000d17177c10 */ /* 0x000fe4000ffbe0ff */
[----:B------:R-:W-:-:S02]  /*136d0*/  IADD3 R88, P3, PT, R88, UR13, RZ ;  /* 0x0000000d58587c10 */ /* 0x000fc4000ff7e0ff */
[----:B------:R-:W-:Y:S01]  /*136e0*/  IADD3 R43, P1, PT, R43, UR13, RZ ;  /* 0x0000000d2b2b7c10 */ /* 0x000fe2000ff3e0ff */
[----:B0-----:R-:W0:Y:S01]  /*136f0*/  S2R R100, SR_TID.X ;  /* 0x0000000000647919 */ /* 0x001e220000002100 */
[----:B------:R-:W-:Y:S02]  /*13700*/  IADD3.X R47, PT, PT, R47, UR25, RZ, P6, !PT ;  /* 0x000000192f2f7c10 */ /* 0x000fe4000b7fe4ff */
[----:B------:R-:W-:Y:S02]  /*13710*/  IADD3.X R24, PT, PT, R24, UR25, RZ, P5, !PT ;  /* 0x0000001918187c10 */ /* 0x000fe4000affe4ff */
[----:B------:R-:W-:Y:S02]  /*13720*/  IADD3.X R89, PT, PT, R89, UR25, RZ, P3, !PT ;  /* 0x0000001959597c10 */ /* 0x000fe40009ffe4ff */
[----:B------:R-:W-:Y:S02]  /*13730*/  IADD3.X R45, PT, PT, R45, UR25, RZ, P1, !PT ;  /* 0x000000192d2d7c10 */ /* 0x000fe40008ffe4ff */
[----:B------:R-:W-:-:S02]  /*13740*/  IADD3 R20, P6, PT, R20, UR13, RZ ;  /* 0x0000000d14147c10 */ /* 0x000fc4000ffde0ff */
[----:B------:R-:W-:Y:S02]  /*13750*/  IADD3 R86, P5, PT, R86, UR13, RZ ;  /* 0x0000000d56567c10 */ /* 0x000fe4000ffbe0ff */
[----:B------:R-:W-:Y:S02]  /*13760*/  IADD3 R64, P3, PT, R64, UR13, RZ ;  /* 0x0000000d40407c10 */ /* 0x000fe4000ff7e0ff */
[----:B------:R-:W-:Y:S02]  /*13770*/  IADD3 R19, P1, PT, R19, UR13, RZ ;  /* 0x0000000d13137c10 */ /* 0x000fe4000ff3e0ff */
[----:B------:R-:W-:Y:S01]  /*13780*/  IADD3.X R33, PT, PT, R33, UR25, RZ, P4, !PT ;  /* 0x0000001921217c10 */ /* 0x000fe2000a7fe4ff */
[----:B------:R-:W2:Y:S01]  /*13790*/  SYNCS.PHASECHK.TRANS64.TRYWAIT P4, [UR12], R96 ;  /* 0x00000060ff0075a7 */ /* 0x000ea2000808110c */
        /* <DEDUP_REMOVED lines=31> */
[----:B------:R-:W-:Y:S01]  /*13990*/  IADD3 R8, P1, PT, R8, UR13, RZ ;  /* 0x0000000d08087c10 */ /* 0x000fe2000ff3e0ff */
[----:B------:R-:W-:Y:S01]  /*139a0*/  STL [R1+0x10], R99 ;  /* 0x0000106301007387 */ /* 0x000fe20000100800 */
[----:B------:R-:W-:-:S02]  /*139b0*/  IADD3.X R13, PT, PT, R13, UR25, RZ, P6, !PT ;  /* 0x000000190d0d7c10 */ /* 0x000fc4000b7fe4ff */
[----:B------:R-:W-:Y:S01]  /*139c0*/  IADD3.X R77, PT, PT, R77, UR25, RZ, P5, !PT ;  /* 0x000000194d4d7c10 */ /* 0x000fe2000affe4ff */
[----:B------:R0:W-:Y:S01]  /*139d0*/  STL [R1+0x8], R98 ;  /* 0x0000086201007387 */ /* 0x0001e20000100800 */
[----:B------:R-:W-:Y:S02]  /*139e0*/  IADD3.X R55, PT, PT, R55, UR25, RZ, P3, !PT ;  /* 0x0000001937377c10 */ /* 0x000fe40009ffe4ff */
[----:B------:R-:W-:Y:S01]  /*139f0*/  IADD3.X R10, PT, PT, R10, UR25, RZ, P1, !PT ;  /* 0x000000190a0a7c10 */ /* 0x000fe20008ffe4ff */
[----:B------:R3:W-:Y:S01]  /*13a00*/  STL [R1], R97 ;  /* 0x0000006101007387 */ /* 0x0007e20000100800 */
[----:B------:R-:W-:Y:S02]  /*13a10*/  IADD3 R74, P6, PT, R74, UR13, RZ ;  /* 0x0000000d4a4a7c10 */ /* 0x000fe4000ffde0ff */
[----:B------:R-:W-:Y:S02]  /*13a20*/  IADD3 R52, P5, PT, R52, UR13, RZ ;  /* 0x0000000d34347c10 */ /* 0x000fe4000ffbe0ff */
[----:B------:R-:W-:-:S02]  /*13a30*/  IADD3 R30, P3, PT, R30, UR13, RZ ;  /* 0x0000000d1e1e7c10 */ /* 0x000fc4000ff7e0ff */
[----:B------:R-:W-:Y:S02]  /*13a40*/  IADD3 R7, P1, PT, R7, UR13, RZ ;  /* 0x0000000d07077c10 */ /* 0x000fe4000ff3e0ff */
[--C-:B0-----:R-:W-:Y:S02]  /*13a50*/  SHF.R.U32.HI R98, RZ, 0x7, R100.reuse ;  /* 0x00000007ff627819 */ /* 0x101fe40000011664 */
[--C-:B---3--:R-:W-:Y:S02]  /*13a60*/  SHF.R.U32.HI R97, RZ, 0x7, R100.reuse ;  /* 0x00000007ff617819 */ /* 0x108fe40000011664 */
[--C-:B------:R-:W-:Y:S02]  /*13a70*/  SHF.R.U32.HI R99, RZ, 0x7, R100.reuse ;  /* 0x00000007ff637819 */ /* 0x100fe40000011664 */
[----:B------:R-:W-:Y:S02]  /*13a80*/  SHF.R.U32.HI R100, RZ, 0x7, R100 ;  /* 0x00000007ff647819 */ /* 0x000fe40000011664 */
        /* <DEDUP_REMOVED lines=8> */
[----:B------:R-:W-:Y:S02]  /*13b10*/  SGXT.U32 R98, R98, 0x1 ;  /* 0x000000016262781a */ /* 0x000fe40000000000 */
[----:B------:R-:W-:Y:S02]  /*13b20*/  SGXT.U32 R99, R99, 0x1 ;  /* 0x000000016363781a */ /* 0x000fe40000000000 */
[----:B------:R-:W-:Y:S01]  /*13b30*/  SGXT.U32 R100, R100, 0x1 ;  /* 0x000000016464781a */ /* 0x000fe20000000000 */
[----:B-1----:R-:W-:Y:S01]  /*13b40*/  UIMAD UR4, UR24, -0x80, UR39 ;  /* 0xffffff80180478a4 */ /* 0x002fe2000f8e0227 */
        /* <DEDUP_REMOVED lines=8> */
[----:B------:R-:W-:Y:S02]  /*13bd0*/  SGXT.U32 R97, R97, 0x1 ;  /* 0x000000016161781a */ /* 0x000fe40000000000 */
[----:B------:R-:W-:Y:S02]  /*13be0*/  LOP3.LUT R100, R100, 0x2, RZ, 0xfc, !PT ;  /* 0x0000000264647812 */ /* 0x000fe400078efcff */
[----:B------:R-:W-:Y:S02]  /*13bf0*/  LOP3.LUT R99, R99, 0x4, RZ, 0xfc, !PT ;  /* 0x0000000463637812 */ /* 0x000fe400078efcff */
[----:B------:R-:W-:Y:S02]  /*13c00*/  LOP3.LUT R98, R98, 0x6, RZ, 0xfc, !PT ;  /* 0x0000000662627812 */ /* 0x000fe400078efcff */
[----:B------:R-:W-:Y:S02]  /*13c10*/  IADD3.X R71, PT, PT, R71, UR25, RZ, P6, !PT ;  /* 0x0000001947477c10 */ /* 0x000fe4000b7fe4ff */
[----:B------:R-:W-:-:S02]  /*13c20*/  IADD3.X R50, PT, PT, R50, UR25, RZ, P5, !PT ;  /* 0x0000001932327c10 */ /* 0x000fc4000affe4ff */
[----:B------:R-:W-:Y:S02]  /*13c30*/  IADD3.X R28, PT, PT, R28, UR25, RZ, P3, !PT ;  /* 0x000000191c1c7c10 */ /* 0x000fe40009ffe4ff */
[----:B------:R-:W-:Y:S02]  /*13c40*/  IADD3.X R5, PT, PT, R5, UR25, RZ, P1, !PT ;  /* 0x0000001905057c10 */ /* 0x000fe40008ffe4ff */
[----:B------:R-:W-:Y:S02]  /*13c50*/  ISETP.GE.AND P6, PT, R97, UR4, PT ;  /* 0x0000000461007c0c */ /* 0x000fe4000bfc6270 */
[----:B------:R-:W-:Y:S02]  /*13c60*/  ISETP.GE.AND P5, PT, R100, UR4, PT ;  /* 0x0000000464007c0c */ /* 0x000fe4000bfa6270 */
[----:B------:R-:W-:Y:S02]  /*13c70*/  ISETP.GE.AND P3, PT, R99, UR4, PT ;  /* 0x0000000463007c0c */ /* 0x000fe4000bf66270 */
[----:B------:R-:W-:-:S02]  /*13c80*/  ISETP.GE.AND P1, PT, R98, UR4, PT ;  /* 0x0000000462007c0c */ /* 0x000fc4000bf26270 */
[----:B------:R-:W-:Y:S01]  /*13c90*/  PRMT R168, RZ, 0x7610, R168 ;  /* 0x00007610ffa87816 */ /* 0x000fe200000000a8 */
[----:B--2---:R-:W-:Y:S10]  /*13ca0*/  @!P4 BRA `(.L_x_8) ;  /* 0x000000b800d8c947 */ /* 0x004ff40003800000 */
.L_x_16:
[----:B------:R-:W0:Y:S01]  /*13cb0*/  S2R R101, SR_TID.X ;  /* 0x0000000000657919 */ /* 0x000e220000002100 */
[----:B------:R-:W-:Y:S02]  /*13cc0*/  @!P6 IMAD.MOV.U32 R96, RZ, RZ, R3 ;  /* 0x000000ffff60e224 */ /* 0x000fe400078e0003 */
[----:B------:R-:W-:Y:S01]  /*13cd0*/  @!P6 IMAD.MOV.U32 R97, RZ, RZ, R5 ;  /* 0x000000ffff61e224 */ /* 0x000fe200078e0005 */
[----:B------:R-:W1:Y:S01]  /*13ce0*/  S2R R102, SR_TID.X ;  /* 0x0000000000667919 */ /* 0x000e620000002100 */
[----:B------:R-:W-:-:S03]  /*13cf0*/  PRMT R118, RZ, 0x7610, R118 ;  /* 0x00007610ff767816 */ /* 0x000fc60000000076 */
[----:B------:R2:W3:Y:S01]  /*13d00*/  @!P6 LDG.E.U8 R168, desc[UR22][R96.64] ;  /* 0x0000001660a8e981 */ /* 0x0004e2000c1e1100 */
[----:B------:R-:W-:Y:S02]  /*13d10*/  PRMT R109, RZ, 0x7610, R109 ;  /* 0x00007610ff6d7816 */ /* 0x000fe4000000006d */
[----:B------:R-:W-:-:S06]  /*13d20*/  PRMT R99, RZ, 0x7610, R99 ;  /* 0x00007610ff637816 */ /* 0x000fcc0000000063 */
[----:B------:R-:W4:Y:S01]  /*13d30*/  @!P1 LDG.E.U8 R99, desc[UR22][R70.64] ;  /* 0x0000001646639981 */ /* 0x000f22000c1e1100 */
[----:B--2---:R-:W-:Y:S02]  /*13d40*/  @!P5 IMAD.MOV.U32 R96, RZ, RZ, R26 ;  /* 0x000000ffff60d224 */ /* 0x004fe400078e001a */
[----:B------:R-:W-:-:S05]  /*13d50*/  @!P5 IMAD.MOV.U32 R97, RZ, RZ, R28 ;  /* 0x000000ffff61d224 */ /* 0x000fca00078e001c */
[----:B------:R2:W5:Y:S01]  /*13d60*/  @!P5 LDG.E.U8 R118, desc[UR22][R96.64] ;  /* 0x000000166076d981 */ /* 0x000562000c1e1100 */
[--C-:B0-----:R-:W-:Y:S02]  /*13d70*/  SHF.R.U32.HI R100, RZ, 0x7, R101.reuse ;  /* 0x00000007ff647819 */ /* 0x101fe40000011665 */
[----:B------:R-:W-:Y:S02]  /*13d80*/  SHF.R.U32.HI R101, RZ, 0x7, R101 ;  /* 0x00000007ff657819 */ /* 0x000fe40000011665 */
[----:B------:R-:W-:Y:S02]  /*13d90*/  SGXT.U32 R100, R100, 0x1 ;  /* 0x000000016464781a */ /* 0x000fe40000000000 */
[----:B------:R-:W-:Y:S01]  /*13da0*/  SGXT.U32 R101, R101, 0x1 ;  /* 0x000000016565781a */ /* 0x000fe20000000000 */
[----:B--2---:R-:W-:Y:S01]  /*13db0*/  @!P3 IMAD.MOV.U32 R96, RZ, RZ, R48 ;  /* 0x000000ffff60b224 */ /* 0x004fe200078e0030 */
[----:B------:R-:W-:Y:S02]  /*13dc0*/  LOP3.LUT R100, R100, 0xa, RZ, 0xfc, !PT ;  /* 0x0000000a64647812 */ /* 0x000fe400078efcff */
[----:B------:R-:W-:Y:S01]  /*13dd0*/  LOP3.LUT R101, R101, 0x8, RZ, 0xfc, !PT ;  /* 0x0000000865657812 */ /* 0x000fe200078efcff */
[----:B------:R-:W-:Y:S01]  /*13de0*/  @!P3 IMAD.MOV.U32 R97, RZ, RZ, R50 ;  /* 0x000000ffff61b224 */ /* 0x000fe200078e0032 */
[----:B------:R-:W-:-:S02]  /*13df0*/  ISETP.GE.AND P4, PT, R100, UR4, PT ;  /* 0x0000000464007c0c */ /* 0x000fc4000bf86270 */
[----:B------:R-:W-:Y:S02]  /*13e00*/  ISETP.GE.AND P6, PT, R101, UR4, PT ;  /* 0x0000000465007c0c */ /* 0x000fe4000bfc6270 */
[----:B-1----:R-:W-:Y:S01]  /*13e10*/  SHF.R.U32.HI R101, RZ, 0x7, R102 ;  /* 0x00000007ff657819 */ /* 0x002fe20000011666 */
[----:B------:R0:W2:Y:S03]  /*13e20*/  @!P3 LDG.E.U8 R109, desc[UR22][R96.64] ;  /* 0x00000016606db981 */ /* 0x0000a6000c1e1100 */
[----:B------:R-:W-:-:S04]  /*13e30*/  SGXT.U32 R101, R101, 0x1 ;  /* 0x000000016565781a */ /* 0x000fc80000000000 */
[----:B------:R-:W-:Y:S02]  /*13e40*/  LOP3.LUT R101, R101, 0xe, RZ, 0xfc, !PT ;  /* 0x0000000e65657812 */ /* 0x000fe400078efcff */
[--C-:B------:R-:W-:Y:S02]  /*13e50*/  SHF.R.U32.HI R100, RZ, 0x7, R102.reuse ;  /* 0x00000007ff647819 */ /* 0x100fe40000011666 */
[----:B------:R-:W-:Y:S02]  /*13e60*/  ISETP.GE.AND P3, PT, R101, UR4, PT ;  /* 0x0000000465007c0c */ /* 0x000fe4000bf66270 */
[----:B------:R-:W-:Y:S01]  /*13e70*/  SHF.R.U32.HI R102, RZ, 0x7, R102 ;  /* 0x00000007ff667819 */ /* 0x000fe20000011666 */
[----:B------:R-:W1:Y:S03]  /*13e80*/  S2R R101, SR_TID.X ;  /* 0x0000000000657919 */ /* 0x000e660000002100 */
[----:B------:R-:W-:-:S04]  /*13e90*/  SGXT.U32 R102, R102, 0x1 ;  /* 0x000000016666781a */ /* 0x000fc80000000000 */
[----:B------:R-:W-:-:S04]  /*13ea0*/  LOP3.LUT R102, R102, 0xc, RZ, 0xfc, !PT ;  /* 0x0000000c66667812 */ /* 0x000fc800078efcff */
[----:B------:R-:W-:Y:S02]  /*13eb0*/  ISETP.GE.AND P5, PT, R102, UR4, PT ;  /* 0x0000000466007c0c */ /* 0x000fe4000bfa6270 */
[----:B------:R-:W1:Y:S01]  /*13ec0*/  S2R R102, SR_TID.X ;  /* 0x0000000000667919 */ /* 0x000e620000002100 */
[----:B------:R-:W-:-:S04]  /*13ed0*/  SGXT.U32 R100, R100, 0x1 ;  /* 0x000000016464781a */ /* 0x000fc80000000000 */
[----:B------:R-:W-:-:S04]  /*13ee0*/  LOP3.LUT R100, R100, 0x10, RZ, 0xfc, !PT ;  /* 0x0000001064647812 */ /* 0x000fc800078efcff */
[----:B------:R-:W-:Y:S01]  /*13ef0*/  ISETP.GE.AND P1, PT, R100, UR4, PT ;  /* 0x0000000464007c0c */ /* 0x000fe2000bf26270 */
[----:B0-----:R-:W-:Y:S01]  /*13f00*/  @!P6 IMAD.MOV.U32 R96, RZ, RZ, R4 ;  /* 0x000000ffff60e224 */ /* 0x001fe200078e0004 */
[----:B------:R-:W-:Y:S01]  /*13f10*/  PRMT R125, RZ, 0x7610, R125 ;  /* 0x00007610ff7d7816 */ /* 0x000fe2000000007d */
[----:B------:R-:W-:-:S05]  /*13f20*/  @!P6 IMAD.MOV.U32 R97, RZ, RZ, R6 ;  /* 0x000000ffff61e224 */ /* 0x000fca00078e0006 */
[----:B------:R0:W2:Y:S01]  /*13f30*/  @!P6 LDG.E.U8 R125, desc[UR22][R96.64] ;  /* 0x00000016607de981 */ /* 0x0000a2000c1e1100 */
[--C-:B-1----:R-:W-:Y:S02]  /*13f40*/  SHF.R.U32.HI R100, RZ, 0x7, R101.reuse ;  /* 0x00000007ff647819 */ /* 0x102fe40000011665 */
[----:B------:R-:W-:-:S04]  /*13f50*/  SHF.R.U32.HI R101, RZ, 0x7, R101 ;  /* 0x00000007ff657819 */ /* 0x000fc80000011665 */
[----:B------:R-:W-:-:S04]  /*13f60*/  SGXT.U32 R101, R101, 0x1 ;  /* 0x000000016565781a */ /* 0x000fc80000000000 */
[----:B------:R-:W-:-:S04]  /*13f70*/  LOP3.LUT R101, R101, 0x12, RZ, 0xfc, !PT ;  /* 0x0000001265657812 */ /* 0x000fc800078efcff */
[----:B------:R-:W-:Y:S02]  /*13f80*/  ISETP.GE.AND P6, PT, R101, UR4, PT ;  /* 0x0000000465007c0c */ /* 0x000fe4000bfc6270 */
[----:B------:R-:W-:Y:S02]  /*13f90*/  SHF.R.U32.HI R101, RZ, 0x7, R102 ;  /* 0x00000007ff657819 */ /* 0x000fe40000011666 */
[----:B------:R-:W-:Y:S02]  /*13fa0*/  PRMT R98, RZ, 0x7610, R98 ;  /* 0x00007610ff627816 */ /* 0x000fe40000000062 */
[----:B------:R-:W-:-:S04]  /*13fb0*/  SGXT.U32 R101, R101, 0x1 ;  /* 0x000000016565781a */ /* 0x000fc80000000000 */
[----:B------:R-:W-:Y:S01]  /*13fc0*/  LOP3.LUT R101, R101, 0x18, RZ, 0xfc, !PT ;  /* 0x0000001865657812 */ /* 0x000fe200078efcff */
[----:B------:R-:W2:Y:S03]  /*13fd0*/  @!P3 LDG.E.U8 R98, desc[UR22][R72.64] ;  /* 0x000000164862b981 */ /* 0x000ea6000c1e1100 */
[----:B------:R-:W-:Y:S02]  /*13fe0*/  ISETP.GE.AND P3, PT, R101, UR4, PT ;  /* 0x0000000465007c0c */ /* 0x000fe4000bf66270 */
[----:B------:R-:W1:Y:S01]  /*13ff0*/  S2R R101, SR_TID.X ;  /* 0x0000000000657919 */ /* 0x000e620000002100 */
[----:B------:R-:W-:Y:S01]  /*14000*/  SGXT.U32 R100, R100, 0x1 ;  /* 0x000000016464781a */ /* 0x000fe20000000000 */
[----:B------:R-:W1:Y:S01]  /*14010*/  S2R R126, SR_TID.X ;  /* 0x00000000007e7919 */ /* 0x000e620000002100 */
[----:B------:R-:W-:Y:S01]  /*14020*/  PRMT R117, RZ, 0x7610, R117 ;  /* 0x00007610ff757816 */ /* 0x000fe20000000075 */
[----:B0-----:R-:W-:-:S02]  /*14030*/  @!P4 IMAD.MOV.U32 R96, RZ, RZ, R27 ;  /* 0x000000ffff60c224 */ /* 0x001fc400078e001b */
[----:B------:R-:W-:Y:S01]  /*14040*/  @!P4 IMAD.MOV.U32 R97, RZ, RZ, R29 ;  /* 0x000000ffff61c224 */ /* 0x000fe200078e001d */
[----:B------:R-:W-:Y:S02]  /*14050*/  LOP3.LUT R100, R100, 0x14, RZ, 0xfc, !PT ;  /* 0x0000001464647812 */ /* 0x000fe400078efcff */
[----:B------:R-:W-:Y:S02]  /*14060*/  PRMT R108, RZ, 0x7610, R108 ;  /* 0x00007610ff6c7816 */ /* 0x000fe4000000006c */
[----:B------:R0:W2:Y:S01]  /*14070*/  @!P4 LDG.E.U8 R117, desc[UR22][R96.64] ;  /* 0x000000166075c981 */ /* 0x0000a2000c1e1100 */
[----:B------:R-:W-:Y:S02]  /*14080*/  ISETP.GE.AND P4, PT, R100, UR4, PT ;  /* 0x0000000464007c0c */ /* 0x000fe4000bf86270 */
[----:B------:R-:W-:Y:S02]  /*14090*/  SHF.R.U32.HI R100, RZ, 0x7, R102 ;  /* 0x00000007ff647819 */ /* 0x000fe40000011666 */
[----:B------:R-:W-:Y:S01]  /*140a0*/  PRMT R124, RZ, 0x7610, R124 ;  /* 0x00007610ff7c7816 */ /* 0x000fe2000000007c */
[----:B0-----:R-:W-:-:S02]  /*140b0*/  @!P5 IMAD.MOV.U32 R96, RZ, RZ, R49 ;  /* 0x000000ffff60d224 */ /* 0x001fc400078e0031 */
[----:B------:R-:W-:Y:S01]  /*140c0*/  @!P5 IMAD.MOV.U32 R97, RZ, RZ, R51 ;  /* 0x000000ffff61d224 */ /* 0x000fe200078e0033 */
[----:B------:R-:W-:-:S04]  /*140d0*/  SGXT.U32 R100, R100, 0x1 ;  /* 0x000000016464781a */ /* 0x000fc80000000000 */
[----:B------:R0:W2:Y:S01]  /*140e0*/  @!P5 LDG.E.U8 R108, desc[UR22][R96.64] ;  /* 0x00000016606cd981 */ /* 0x0000a2000c1e1100 */
[----:B------:R-:W-:Y:S02]  /*140f0*/  LOP3.LUT R100, R100, 0x1a, RZ, 0xfc, !PT ;  /* 0x0000001a64647812 */ /* 0x000fe400078efcff */
[----:B------:R-:W-:Y:S01]  /*14100*/  PRMT R116, RZ, 0x7610, R116 ;  /* 0x00007610ff747816 */ /* 0x000fe20000000074 */
[----:B0-----:R-:W-:Y:S02]  /*14110*/  @!P1 IMAD.MOV.U32 R96, RZ, RZ, R7 ;  /* 0x000000ffff609224 */ /* 0x001fe400078e0007 */
[----:B------:R-:W-:-:S05]  /*14120*/  @!P1 IMAD.MOV.U32 R97, RZ, RZ, R9 ;  /* 0x000000ffff619224 */ /* 0x000fca00078e0009 */
[----:B------:R0:W2:Y:S01]  /*14130*/  @!P1 LDG.E.U8 R124, desc[UR22][R96.64] ;  /* 0x00000016607c9981 */ /* 0x0000a2000c1e1100 */
[----:B------:R-:W-:Y:S02]  /*14140*/  ISETP.GE.AND P1, PT, R100, UR4, PT ;  /* 0x0000000464007c0c */ /* 0x000fe4000bf26270 */
[--C-:B-1----:R-:W-:Y:S02]  /*14150*/  SHF.R.U32.HI R100, RZ, 0x7, R101.reuse ;  /* 0x00000007ff647819 */ /* 0x102fe40000011665 */
[----:B------:R-:W-:Y:S01]  /*14160*/  SHF.R.U32.HI R101, RZ, 0x7, R101 ;  /* 0x00000007ff657819 */ /* 0x000fe20000011665 */
[----:B0-----:R-:W-:Y:S02]  /*14170*/  @!P6 IMAD.MOV.U32 R96, RZ, RZ, R30 ;  /* 0x000000ffff60e224 */ /* 0x001fe400078e001e */
[----:B------:R-:W-:Y:S01]  /*14180*/  @!P6 IMAD.MOV.U32 R97, RZ, RZ, R32 ;  /* 0x000000ffff61e224 */ /* 0x000fe200078e0020 */
[----:B------:R-:W-:Y:S02]  /*14190*/  SGXT.U32 R100, R100, 0x1 ;  /* 0x000000016464781a */ /* 0x000fe40000000000 */
[----:B------:R-:W-:-:S02]  /*141a0*/  SGXT.U32 R101, R101, 0x1 ;  /* 0x000000016565781a */ /* 0x000fc40000000000 */
[----:B------:R-:W-:Y:S01]  /*141b0*/  PRMT R107, RZ, 0x7610, R107 ;  /* 0x00007610ff6b7816 */ /* 0x000fe2000000006b */
[----:B------:R0:W2:Y:S01]  /*141c0*/  @!P6 LDG.E.U8 R116, desc[UR22][R96.64] ;  /* 0x000000166074e981 */ /* 0x0000a2000c1e1100 */
[----:B------:R-:W-:Y:S02]  /*141d0*/  SHF.R.U32.HI R102, RZ, 0x7, R102 ;  /* 0x00000007ff667819 */ /* 0x000fe40000011666 */
[----:B------:R-:W-:Y:S02]  /*141e0*/  SHF.R.U32.HI R103, RZ, 0x7, R126 ;  /* 0x00000007ff677819 */ /* 0x000fe4000001167e */
[----:B------:R-:W-:Y:S02]  /*141f0*/  LOP3.LUT R101, R101, 0x1c, RZ, 0xfc, !PT ;  /* 0x0000001c65657812 */ /* 0x000fe400078efcff */
[----:B------:R-:W-:Y:S01]  /*14200*/  LOP3.LUT R100, R100, 0x1e, RZ, 0xfc, !PT ;  /* 0x0000001e64647812 */ /* 0x000fe200078efcff */
[----:B0-----:R-:W-:Y:S02]  /*14210*/  @!P4 IMAD.MOV.U32 R96, RZ, RZ, R52 ;  /* 0x000000ffff60c224 */ /* 0x001fe400078e0034 */
[----:B------:R-:W-:Y:S01]  /*14220*/  @!P4 IMAD.MOV.U32 R97, RZ, RZ, R54 ;  /* 0x000000ffff61c224 */ /* 0x000fe200078e0036 */
[----:B------:R-:W-:-:S02]  /*14230*/  SGXT.U32 R102, R102, 0x1 ;  /* 0x000000016666781a */ /* 0x000fc40000000000 */
[----:B------:R-:W-:Y:S02]  /*14240*/  SGXT.U32 R103, R103, 0x1 ;  /* 0x000000016767781a */ /* 0x000fe40000000000 */
[----:B------:R0:W2:Y:S01]  /*14250*/  @!P4 LDG.E.U8 R107, desc[UR22][R96.64] ;  /* 0x00000016606bc981 */ /* 0x0000a2000c1e1100 */
[----:B------:R-:W-:Y:S02]  /*14260*/  PRMT R123, RZ, 0x7610, R123 ;  /* 0x00007610ff7b7816 */ /* 0x000fe4000000007b */
[----:B------:R-:W-:Y:S01]  /*14270*/  ISETP.GE.AND P6, PT, R101, UR4, PT ;  /* 0x0000000465007c0c */ /* 0x000fe2000bfc6270 */
[----:B------:R-:W-:Y:S01]  /*14280*/  @!P3 IMAD.MOV.U32 R101, RZ, RZ, R10 ;  /* 0x000000ffff65b224 */ /* 0x000fe200078e000a */
[----:B------:R-:W-:Y:S01]  /*14290*/  ISETP.GE.AND P4, PT, R100, UR4, PT ;  /* 0x0000000464007c0c */ /* 0x000fe2000bf86270 */
[----:B------:R-:W-:Y:S01]  /*142a0*/  @!P3 IMAD.MOV.U32 R100, RZ, RZ, R8 ;  /* 0x000000ffff64b224 */ /* 0x000fe200078e0008 */
[----:B------:R-:W-:Y:S02]  /*142b0*/  LOP3.LUT R102, R102, 0x16, RZ, 0xfc, !PT ;  /* 0x0000001666667812 */ /* 0x000fe400078efcff */
[----:B------:R-:W-:-:S02]  /*142c0*/  LOP3.LUT R103, R103, 0x22, RZ, 0xfc, !PT ;  /* 0x0000002267677812 */ /* 0x000fc400078efcff */
[----:B------:R-:W-:Y:S01]  /*142d0*/  ISETP.GE.AND P5, PT, R102, UR4, PT ;  /* 0x0000000466007c0c */ /* 0x000fe2000bfa6270 */
[----:B------:R1:W2:Y:S01]  /*142e0*/  @!P3 LDG.E.U8 R123, desc[UR22][R100.64] ;  /* 0x00000016647bb981 */ /* 0x0002a2000c1e1100 */
[--C-:B------:R-:W-:Y:S02]  /*142f0*/  SHF.R.U32.HI R102, RZ, 0x7, R126.reuse ;  /* 0x00000007ff667819 */ /* 0x100fe4000001167e */
[----:B------:R-:W-:Y:S02]  /*14300*/  ISETP.GE.AND P3, PT, R103, UR4, PT ;  /* 0x0000000467007c0c */ /* 0x000fe4000bf66270 */
[----:B------:R-:W-:Y:S01]  /*14310*/  SHF.R.U32.HI R126, RZ, 0x7, R126 ;  /* 0x00000007ff7e7819 */ /* 0x000fe2000001167e */
[----:B------:R-:W1:Y:S01]  /*14320*/  S2R R103, SR_TID.X ;  /* 0x0000000000677919 */ /* 0x000e620000002100 */
[----:B0-----:R-:W-:Y:S02]  /*14330*/  PRMT R97, RZ, 0x7610, R97 ;  /* 0x00007610ff617816 */ /* 0x001fe40000000061 */
[----:B------:R-:W-:-:S04]  /*14340*/  SGXT.U32 R126, R126, 0x1 ;  /* 0x000000017e7e781a */ /* 0x000fc80000000000 */
[----:B------:R-:W-:Y:S01]  /*14350*/  LOP3.LUT R126, R126, 0x20, RZ, 0xfc, !PT ;  /* 0x000000207e7e7812 */ /* 0x000fe200078efcff */
[----:B------:R-:W2:Y:S03]  /*14360*/  @!P5 LDG.E.U8 R97, desc[UR22][R74.64] ;  /* 0x000000164a61d981 */ /* 0x000ea6000c1e1100 */
[----:B------:R-:W-:Y:S02]  /*14370*/  ISETP.GE.AND P5, PT, R126, UR4, PT ;  /* 0x000000047e007c0c */ /* 0x000fe4000bfa6270 */
[----:B------:R-:W0:Y:S01]  /*14380*/  S2R R126, SR_TID.X ;  /* 0x00000000007e7919 */ /* 0x000e220000002100 */
[----:B------:R-:W-:Y:S01]  /*14390*/  SGXT.U32 R102, R102, 0x1 ;  /* 0x000000016666781a */ /* 0x000fe20000000000 */
[----:B-1----:R-:W-:Y:S01]  /*143a0*/  @!P1 IMAD.MOV.U32 R100, RZ, RZ, R31 ;  /* 0x000000ffff649224 */ /* 0x002fe200078e001f */
[----:B------:R-:W-:Y:S01]  /*143b0*/  PRMT R115, RZ, 0x7610, R115 ;  /* 0x00007610ff737816 */ /* 0x000fe20000000073 */
[----:B------:R-:W-:Y:S01]  /*143c0*/  @!P1 IMAD.MOV.U32 R101, RZ, RZ, R33 ;  /* 0x000000ffff659224 */ /* 0x000fe200078e0021 */
[----:B------:R-:W-:-:S04]  /*143d0*/  LOP3.LUT R102, R102, 0x24, RZ, 0xfc, !PT ;  /* 0x0000002466667812 */ /* 0x000fc800078efcff */
[----:B------:R1:W2:Y:S01]  /*143e0*/  @!P1 LDG.E.U8 R115, desc[UR22][R100.64] ;  /* 0x0000001664739981 */ /* 0x0002a2000c1e1100 */
[----:B------:R-:W-:Y:S02]  /*143f0*/  ISETP.GE.AND P1, PT, R102, UR4, PT ;  /* 0x0000000466007c0c */ /* 0x000fe4000bf26270 */
[----:B------:R-:W-:Y:S02]  /*14400*/  PRMT R106, RZ, 0x7610, R106 ;  /* 0x00007610ff6a7816 */ /* 0x000fe4000000006a */
[--C-:B------:R-:W-:Y:S02]  /*14410*/  SHF.R.U32.HI R102, RZ, 0x7, R103.reuse ;  /* 0x00000007ff667819 */ /* 0x100fe40000011667 */
[----:B------:R-:W-:Y:S01]  /*14420*/  SHF.R.U32.HI R103, RZ, 0x7, R103 ;  /* 0x00000007ff677819 */ /* 0x000fe20000011667 */
[----:B-1----:R-:W-:-:S03]  /*14430*/  @!P6 IMAD.MOV.U32 R100, RZ, RZ, R53 ;  /* 0x000000ffff64e224 */ /* 0x002fc600078e0035 */
[----:B------:R-:W-:Y:S01]  /*14440*/  SGXT.U32 R103, R103, 0x1 ;  /* 0x000000016767781a */ /* 0x000fe20000000000 */
[----:B------:R-:W-:-:S03]  /*14450*/  @!P6 IMAD.MOV.U32 R101, RZ, RZ, R55 ;  /* 0x000000ffff65e224 */ /* 0x000fc600078e0037 */
[----:B------:R-:W-:Y:S02]  /*14460*/  LOP3.LUT R103, R103, 0x26, RZ, 0xfc, !PT ;  /* 0x0000002667677812 */ /* 0x000fe400078efcff */
[----:B------:R1:W2:Y:S01]  /*14470*/  @!P6 LDG.E.U8 R106, desc[UR22][R100.64] ;  /* 0x00000016646ae981 */ /* 0x0002a2000c1e1100 */
[----:B------:R-:W-:Y:S02]  /*14480*/  PRMT R122, RZ, 0x7610, R122 ;  /* 0x00007610ff7a7816 */ /* 0x000fe4000000007a */
[----:B------:R-:W-:Y:S02]  /*14490*/  ISETP.GE.AND P6, PT, R103, UR4, PT ;  /* 0x0000000467007c0c */ /* 0x000fe4000bfc6270 */
[----:B0-----:R-:W-:Y:S01]  /*144a0*/  SHF.R.U32.HI R103, RZ, 0x7, R126 ;  /* 0x00000007ff677819 */ /* 0x001fe2000001167e */
[----:B-1----:R-:W-:Y:S02]  /*144b0*/  @!P5 IMAD.MOV.U32 R100, RZ, RZ, R11 ;  /* 0x000000ffff64d224 */ /* 0x002fe400078e000b */
[----:B------:R-:W-:Y:S01]  /*144c0*/  @!P5 IMAD.MOV.U32 R101, RZ, RZ, R13 ;  /* 0x000000ffff65d224 */ /* 0x000fe200078e000d */
[----:B------:R-:W-:-:S02]  /*144d0*/  SGXT.U32 R103, R103, 0x1 ;  /* 0x000000016767781a */ /* 0x000fc40000000000 */
[----:B------:R-:W-:Y:S02]  /*144e0*/  PRMT R114, RZ, 0x7610, R114 ;  /* 0x00007610ff727816 */ /* 0x000fe40000000072 */
[----:B------:R0:W2:Y:S01]  /*144f0*/  @!P5 LDG.E.U8 R122, desc[UR22][R100.64] ;  /* 0x00000016647ad981 */ /* 0x0000a2000c1e1100 */
[----:B------:R-:W-:Y:S01]  /*14500*/  LOP3.LUT R103, R103, 0x2c, RZ, 0xfc, !PT ;  /* 0x0000002c67677812 */ /* 0x000fe200078efcff */
[----:B0-----:R-:W-:Y:S02]  /*14510*/  @!P3 IMAD.MOV.U32 R100, RZ, RZ, R34 ;  /* 0x000000ffff64b224 */ /* 0x001fe400078e0022 */
[----:B------:R-:W-:-:S05]  /*14520*/  @!P3 IMAD.MOV.U32 R101, RZ, RZ, R36 ;  /* 0x000000ffff65b224 */ /* 0x000fca00078e0024 */
[----:B------:R0:W2:Y:S01]  /*14530*/  @!P3 LDG.E.U8 R114, desc[UR22][R100.64] ;  /* 0x000000166472b981 */ /* 0x0000a2000c1e1100 */
[----:B------:R-:W-:Y:S02]  /*14540*/  ISETP.GE.AND P3, PT, R103, UR4, PT ;  /* 0x0000000467007c0c */ /* 0x000fe4000bf66270 */
[----:B------:R-:W1:Y:S01]  /*14550*/  S2R R103, SR_TID.X ;  /* 0x0000000000677919 */ /* 0x000e620000002100 */
[----:B------:R-:W-:Y:S02]  /*14560*/  SGXT.U32 R102, R102, 0x1 ;  /* 0x000000016666781a */ /* 0x000fe40000000000 */
[----:B------:R-:W-:Y:S02]  /*14570*/  PRMT R96, RZ, 0x7610, R96 ;  /* 0x00007610ff607816 */ /* 0x000fe40000000060 */
[----:B------:R-:W-:-:S04]  /*14580*/  LOP3.LUT R102, R102, 0x28, RZ, 0xfc, !PT ;  /* 0x0000002866667812 */ /* 0x000fc800078efcff */
[----:B------:R-:W2:Y:S01]  /*14590*/  @!P4 LDG.E.U8 R96, desc[UR22][R76.64] ;  /* 0x000000164c60c981 */ /* 0x000ea2000c1e1100 */
[----:B------:R-:W-:Y:S02]  /*145a0*/  ISETP.GE.AND P4, PT, R102, UR4, PT ;  /* 0x0000000466007c0c */ /* 0x000fe4000bf86270 */
[--C-:B------:R-:W-:Y:S02]  /*145b0*/  SHF.R.U32.HI R102, RZ, 0x7, R126.reuse ;  /* 0x00000007ff667819 */ /* 0x100fe4000001167e */
[----:B------:R-:W-:Y:S02]  /*145c0*/  SHF.R.U32.HI R126, RZ, 0x7, R126 ;  /* 0x00000007ff7e7819 */ /* 0x000fe4000001167e */
[----:B------:R-:W-:Y:S01]  /*145d0*/  SGXT.U32 R102, R102, 0x1 ;  /* 0x000000016666781a */ /* 0x000fe20000000000 */
[----:B0-----:R-:W-:Y:S01]  /*145e0*/  @!P1 IMAD.MOV.U32 R100, RZ, RZ, R56 ;  /* 0x000000ffff649224 */ /* 0x001fe200078e0038 */
[----:B------:R-:W-:Y:S01]  /*145f0*/  PRMT R105, RZ, 0x7610, R105 ;  /* 0x00007610ff697816 */ /* 0x000fe20000000069 */
[----:B------:R-:W-:Y:S01]  /*14600*/  @!P1 IMAD.MOV.U32 R101, RZ, RZ, R58 ;  /* 0x000000ffff659224 */ /* 0x000fe200078e003a */
[----:B------:R-:W-:-:S02]  /*14610*/  SGXT.U32 R126, R126, 0x1 ;  /* 0x000000017e7e781a */ /* 0x000fc40000000000 */
[----:B------:R-:W-:Y:S02]  /*14620*/  LOP3.LUT R102, R102, 0x2e, RZ, 0xfc, !PT ;  /* 0x0000002e66667812 */ /* 0x000fe400078efcff */
[----:B------:R-:W-:Y:S01]  /*14630*/  LOP3.LUT R126, R126, 0x2a, RZ, 0xfc, !PT ;  /* 0x0000002a7e7e7812 */ /* 0x000fe200078efcff */
[----:B------:R0:W2:Y:S01]  /*14640*/  @!P1 LDG.E.U8 R105, desc[UR22][R100.64] ;  /* 0x0000001664699981 */ /* 0x0000a2000c1e1100 */
[----:B------:R-:W-:Y:S02]  /*14650*/  ISETP.GE.AND P1, PT, R102, UR4, PT ;  /* 0x0000000466007c0c */ /* 0x000fe4000bf26270 */
[----:B------:R-:W-:Y:S02]  /*14660*/  ISETP.GE.AND P5, PT, R126, UR4, PT ;  /* 0x000000047e007c0c */ /* 0x000fe4000bfa6270 */
[--C-:B-1----:R-:W-:Y:S02]  /*14670*/  SHF.R.U32.HI R102, RZ, 0x7, R103.reuse ;  /* 0x00000007ff667819 */ /* 0x102fe40000011667 */
[----:B------:R-:W-:-:S02]  /*14680*/  SHF.R.U32.HI R103, RZ, 0x7, R103 ;  /* 0x00000007ff677819 */ /* 0x000fc40000011667 */
[----:B------:R-:W-:Y:S02]  /*14690*/  SGXT.U32 R102, R102, 0x1 ;  /* 0x000000016666781a */ /* 0x000fe40000000000 */
[----:B------:R-:W-:Y:S01]  /*146a0*/  SGXT.U32 R103, R103, 0x1 ;  /* 0x000000016767781a */ /* 0x000fe20000000000 */
[----:B0-----:R-:W-:Y:S01]  /*146b0*/  @!P4 IMAD.MOV.U32 R100, RZ, RZ, R12 ;  /* 0x000000ffff64c224 */ /* 0x001fe200078e000c */
[----:B------:R-:W-:Y:S01]  /*146c0*/  PRMT R110, RZ, 0x7610, R110 ;  /* 0x00007610ff6e7816 */ /* 0x000fe2000000006e */
[----:B------:R-:W-:Y:S01]  /*146d0*/  @!P4 IMAD.MOV.U32 R101, RZ, RZ, R14 ;  /* 0x000000ffff65c224 */ /* 0x000fe200078e000e */
[----:B------:R-:W-:Y:S02]  /*146e0*/  PRMT R121, RZ, 0x7610, R121 ;  /* 0x00007610ff797816 */ /* 0x000fe40000000079 */
[----:B------:R-:W-:Y:S02]  /*146f0*/  LOP3.LUT R103, R103, 0x30, RZ, 0xfc, !PT ;  /* 0x0000003067677812 */ /* 0x000fe400078efcff */
[----:B------:R-:W-:Y:S01]  /*14700*/  LOP3.LUT R102, R102, 0x32, RZ, 0xfc, !PT ;  /* 0x0000003266667812 */ /* 0x000fe200078efcff */
[----:B------:R-:W2:Y:S01]  /*14710*/  @!P6 LDG.E.U8 R110, desc[UR22][R78.64] ;  /* 0x000000164e6ee981 */ /* 0x000ea2000c1e1100 */
[----:B------:R-:W-:-:S02]  /*14720*/  PRMT R113, RZ, 0x7610, R113 ;  /* 0x00007610ff717816 */ /* 0x000fc40000000071 */
[----:B------:R-:W-:Y:S01]  /*14730*/  ISETP.GE.AND P6, PT, R103, UR4, PT ;  /* 0x0000000467007c0c */ /* 0x000fe2000bfc6270 */
[----:B------:R-:W2:Y:S01]  /*14740*/  @!P4 LDG.E.U8 R121, desc[UR22][R100.64] ;  /* 0x000000166479c981 */ /* 0x000ea2000c1e1100 */
[----:B------:R-:W-:Y:S01]  /*14750*/  ISETP.GE.AND P4, PT, R102, UR4, PT ;  /* 0x0000000466007c0c */ /* 0x000fe2000bf86270 */
[----:B------:R-:W-:Y:S02]  /*14760*/  @!P5 IMAD.MOV.U32 R102, RZ, RZ, R35 ;  /* 0x000000ffff66d224 */ /* 0x000fe400078e0023 */
[----:B------:R-:W-:Y:S01]  /*14770*/  @!P5 IMAD.MOV.U32 R103, RZ, RZ, R37 ;  /* 0x000000ffff67d224 */ /* 0x000fe200078e0025 */
[----:B------:R-:W-:-:S04]  /*14780*/  PRMT R104, RZ, 0x7610, R104 ;  /* 0x00007610ff687816 */ /* 0x000fc80000000068 */
[----:B------:R0:W2:Y:S02]  /*14790*/  @!P5 LDG.E.U8 R113, desc[UR22][R102.64] ;  /* 0x000000166671d981 */ /* 0x0000a4000c1e1100 */
[----:B0-----:R-:W-:Y:S02]  /*147a0*/  @!P3 IMAD.MOV.U32 R102, RZ, RZ, R57 ;  /* 0x000000ffff66b224 */ /* 0x001fe400078e0039 */
[----:B------:R-:W-:-:S05]  /*147b0*/  @!P3 IMAD.MOV.U32 R103, RZ, RZ, R59 ;  /* 0x000000ffff67b224 */ /* 0x000fca00078e003b */
[----:B------:R0:W2:Y:S02]  /*147c0*/  @!P3 LDG.E.U8 R104, desc[UR22][R102.64] ;  /* 0x000000166668b981 */ /* 0x0000a4000c1e1100 */
[----:B0-----:R-:W0:Y:S02]  /*147d0*/  S2R R103, SR_TID.X ;  /* 0x0000000000677919 */ /* 0x001e240000002100 */
[----:B0-----:R-:W-:-:S04]  /*147e0*/  SHF.R.U32.HI R127, RZ, 0x7, R103 ;  /* 0x00000007ff7f7819 */ /* 0x001fc80000011667 */
[----:B------:R-:W-:-:S04]  /*147f0*/  SGXT.U32 R127, R127, 0x1 ;  /* 0x000000017f7f781a */ /* 0x000fc80000000000 */
[----:B------:R-:W-:-:S04]  /*14800*/  LOP3.LUT R127, R127, 0x36, RZ, 0xfc, !PT ;  /* 0x000000367f7f7812 */ /* 0x000fc800078efcff */
[----:B------:R-:W-:Y:S02]  /*14810*/  ISETP.GE.AND P3, PT, R127, UR4, PT ;  /* 0x000000047f007c0c */ /* 0x000fe4000bf66270 */
[----:B------:R-:W0:Y:S01]  /*14820*/  S2R R127, SR_TID.X ;  /* 0x00000000007f7919 */ /* 0x000e220000002100 */
[--C-:B------:R-:W-:Y:S02]  /*14830*/  SHF.R.U32.HI R126, RZ, 0x7, R103.reuse ;  /* 0x00000007ff7e7819 */ /* 0x100fe40000011667 */
[----:B------:R-:W-:Y:S02]  /*14840*/  SHF.R.U32.HI R103, RZ, 0x7, R103 ;  /* 0x00000007ff677819 */ /* 0x000fe40000011667 */
[----:B------:R-:W-:Y:S02]  /*14850*/  SGXT.U32 R126, R126, 0x1 ;  /* 0x000000017e7e781a */ /* 0x000fe40000000000 */
[----:B------:R-:W-:Y:S02]  /*14860*/  PRMT R101, RZ, 0x7610, R101 ;  /* 0x00007610ff657816 */ /* 0x000fe40000000065 */
[----:B------:R-:W-:-:S02]  /*14870*/  SGXT.U32 R103, R103, 0x1 ;  /* 0x000000016767781a */ /* 0x000fc40000000000 */
[----:B------:R-:W-:Y:S02]  /*14880*/  LOP3.LUT R126, R126, 0x38, RZ, 0xfc, !PT ;  /* 0x000000387e7e7812 */ /* 0x000fe400078efcff */
[----:B------:R-:W-:Y:S01]  /*14890*/  LOP3.LUT R103, R103, 0x34, RZ, 0xfc, !PT ;  /* 0x0000003467677812 */ /* 0x000fe200078efcff */
[----:B------:R-:W2:Y:S01]  /*148a0*/  @!P1 LDG.E.U8 R101, desc[UR22][R80.64] ;  /* 0x0000001650659981 */ /* 0x000ea2000c1e1100 */
[----:B------:R-:W-:Y:S01]  /*148b0*/  ISETP.GE.AND P1, PT, R126, UR4, PT ;  /* 0x000000047e007c0c */ /* 0x000fe2000bf26270 */
[----:B------:R-:W-:Y:S01]  /*148c0*/  @!P6 IMAD.MOV.U32 R102, RZ, RZ, R15 ;  /* 0x000000ffff66e224 */ /* 0x000fe200078e000f */
[----:B------:R-:W-:Y:S02]  /*148d0*/  PRMT R120, RZ, 0x7610, R120 ;  /* 0x00007610ff787816 */ /* 0x000fe40000000078 */
[----:B------:R-:W-:Y:S01]  /*148e0*/  ISETP.GE.AND P5, PT, R103, UR4, PT ;  /* 0x0000000467007c0c */ /* 0x000fe2000bfa6270 */
[----:B------:R-:W-:Y:S01]  /*148f0*/  @!P6 IMAD.MOV.U32 R103, RZ, RZ, R17 ;  /* 0x000000ffff67e224 */ /* 0x000fe200078e0011 */
[----:B------:R-:W-:-:S04]  /*14900*/  PRMT R112, RZ, 0x7610, R112 ;  /* 0x00007610ff707816 */ /* 0x000fc80000000070 */
[----:B------:R1:W2:Y:S01]  /*14910*/  @!P6 LDG.E.U8 R120, desc[UR22][R102.64] ;  /* 0x000000166678e981 */ /* 0x0002a2000c1e1100 */
[--C-:B0-----:R-:W-:Y:S02]  /*14920*/  SHF.R.U32.HI R126, RZ, 0x7, R127.reuse ;  /* 0x00000007ff7e7819 */ /* 0x101fe4000001167f */
[----:B------:R-:W-:Y:S02]  /*14930*/  SHF.R.U32.HI R127, RZ, 0x7, R127 ;  /* 0x00000007ff7f7819 */ /* 0x000fe4000001167f */
[----:B------:R-:W-:Y:S02]  /*14940*/  SGXT.U32 R126, R126, 0x1 ;  /* 0x000000017e7e781a */ /* 0x000fe40000000000 */
[----:B------:R-:W-:Y:S01]  /*14950*/  SGXT.U32 R127, R127, 0x1 ;  /* 0x000000017f7f781a */ /* 0x000fe20000000000 */
[----:B-1----:R-:W-:Y:S02]  /*14960*/  @!P4 IMAD.MOV.U32 R102, RZ, RZ, R38 ;  /* 0x000000ffff66c224 */ /* 0x002fe400078e0026 */
[----:B------:R-:W-:Y:S01]  /*14970*/  @!P4 IMAD.MOV.U32 R103, RZ, RZ, R40 ;  /* 0x000000ffff67c224 */ /* 0x000fe200078e0028 */
[----:B------:R-:W-:-:S02]  /*14980*/  LOP3.LUT R127, R127, 0x3a, RZ, 0xfc, !PT ;  /* 0x0000003a7f7f7812 */ /* 0x000fc400078efcff */
[----:B------:R-:W-:Y:S02]  /*14990*/  LOP3.LUT R126, R126, 0x3c, RZ, 0xfc, !PT ;  /* 0x0000003c7e7e7812 */ /* 0x000fe400078efcff */
[----:B------:R0:W2:Y:S01]  /*149a0*/  @!P4 LDG.E.U8 R112, desc[UR22][R102.64] ;  /* 0x000000166670c981 */ /* 0x0000a2000c1e1100 */
[----:B------:R-:W-:Y:S01]  /*149b0*/  ISETP.GE.AND P6, PT, R127, UR4, PT ;  /* 0x000000047f007c0c */ /* 0x000fe2000bfc6270 */
[----:B------:R-:W-:Y:S01]  /*149c0*/  @!P5 IMAD.MOV.U32 R127, RZ, RZ, R62 ;  /* 0x000000ffff7fd224 */ /* 0x000fe200078e003e */
[----:B------:R-:W-:Y:S01]  /*149d0*/  ISETP.GE.AND P4, PT, R126, UR4, PT ;  /* 0x000000047e007c0c */ /* 0x000fe2000bf86270 */
[----:B------:R-:W-:Y:S01]  /*149e0*/  @!P5 IMAD.MOV.U32 R126, RZ, RZ, R60 ;  /* 0x000000ffff7ed224 */ /* 0x000fe200078e003c */
[----:B0-----:R-:W-:Y:S02]  /*149f0*/  PRMT R103, RZ, 0x7610, R103 ;  /* 0x00007610ff677816 */ /* 0x001fe40000000067 */
[----:B------:R-:W-:-:S04]  /*14a00*/  PRMT R119, RZ, 0x7610, R119 ;  /* 0x00007610ff777816 */ /* 0x000fc80000000077 */
[----:B------:R0:W2:Y:S02]  /*14a10*/  @!P5 LDG.E.U8 R103, desc[UR22][R126.64] ;  /* 0x000000167e67d981 */ /* 0x0000a4000c1e1100 */
[----:B0-----:R-:W-:Y:S02]  /*14a20*/  @!P1 IMAD.MOV.U32 R126, RZ, RZ, R16 ;  /* 0x000000ffff7e9224 */ /* 0x001fe400078e0010 */
[----:B------:R-:W-:-:S05]  /*14a30*/  @!P1 IMAD.MOV.U32 R127, RZ, RZ, R18 ;  /* 0x000000ffff7f9224 */ /* 0x000fca00078e0012 */
[----:B------:R0:W2:Y:S02]  /*14a40*/  @!P1 LDG.E.U8 R119, desc[UR22][R126.64] ;  /* 0x000000167e779981 */ /* 0x0000a4000c1e1100 */
[----:B0-----:R-:W0:Y:S01]  /*14a50*/  S2R R127, SR_TID.X ;  /* 0x00000000007f7919 */ /* 0x001e220000002100 */
[----:B------:R-:W-:Y:S01]  /*14a60*/  PRMT R111, RZ, 0x7610, R111 ;  /* 0x00007610ff6f7816 */ /* 0x000fe2000000006f */
[----:B------:R-:W-:Y:S01]  /*14a70*/  @!P6 IMAD.MOV.U32 R126, RZ, RZ, R39 ;  /* 0x000000ffff7ee224 */ /* 0x000fe200078e0027 */
[----:B------:R-:W-:Y:S02]  /*14a80*/  PRMT R102, RZ, 0x7610, R102 ;  /* 0x00007610ff667816 */ /* 0x000fe40000000066 */
[----:B0-----:R-:W-:-:S04]  /*14a90*/  SHF.R.U32.HI R127, RZ, 0x7, R127 ;  /* 0x00000007ff7f7819 */ /* 0x001fc8000001167f */
[----:B------:R-:W-:-:S04]  /*14aa0*/  SGXT.U32 R127, R127, 0x1 ;  /* 0x000000017f7f781a */ /* 0x000fc80000000000 */
[----:B------:R-:W-:-:S04]  /*14ab0*/  LOP3.LUT R127, R127, 0x3e, RZ, 0xfc, !PT ;  /* 0x0000003e7f7f7812 */ /* 0x000fc800078efcff */
[----:B------:R-:W-:Y:S01]  /*14ac0*/  ISETP.GE.AND P1, PT, R127, UR4, PT ;  /* 0x000000047f007c0c */ /* 0x000fe2000bf26270 */
[----:B------:R-:W-:-:S05]  /*14ad0*/  @!P6 IMAD.MOV.U32 R127, RZ, RZ, R41 ;  /* 0x000000ffff7fe224 */ /* 0x000fca00078e0029 */
[----:B------:R0:W2:Y:S02]  /*14ae0*/  @!P6 LDG.E.U8 R111, desc[UR22][R126.64] ;  /* 0x000000167e6fe981 */ /* 0x0000a4000c1e1100 */
[----:B0-----:R-:W-:Y:S02]  /*14af0*/  @!P4 IMAD.MOV.U32 R126, RZ, RZ, R61 ;  /* 0x000000ffff7ec224 */ /* 0x001fe400078e003d */
[----:B------:R-:W-:-:S05]  /*14b00*/  @!P4 IMAD.MOV.U32 R127, RZ, RZ, R63 ;  /* 0x000000ffff7fc224 */ /* 0x000fca00078e003f */
[----:B------:R0:W2:Y:S02]  /*14b10*/  @!P4 LDG.E.U8 R102, desc[UR22][R126.64] ;  /* 0x000000167e66c981 */ /* 0x0000a4000c1e1100 */
[----:B0-----:R-:W0:Y:S01]  /*14b20*/  S2R R127, SR_TID.X ;  /* 0x00000000007f7919 */ /* 0x001e220000002100 */
[----:B------:R-:W-:-:S06]  /*14b30*/  PRMT R100, RZ, 0x7610, R100 ;  /* 0x00007610ff647816 */ /* 0x000fcc0000000064 */
[----:B------:R-:W2:Y:S01]  /*14b40*/  @!P3 LDG.E.U8 R100, desc[UR22][R82.64] ;  /* 0x000000165264b981 */ /* 0x000ea2000c1e1100 */
[----:B------:R-:W-:Y:S02]  /*14b50*/  PRMT R128, RZ, 0x7610, R128 ;  /* 0x00007610ff807816 */ /* 0x000fe40000000080 */
[----:B------:R-:W-:-:S04]  /*14b60*/  PRMT R129, RZ, 0x7610, R129 ;  /* 0x00007610ff817816 */ /* 0x000fc80000000081 */
[----:B------:R-:W2:Y:S01]  /*14b70*/  @!P1 LDG.E.U8 R128, desc[UR22][R84.64] ;  /* 0x0000001654809981 */ /* 0x000ea2000c1e1100 */
[----:B0-----:R-:W-:-:S04]  /*14b80*/  SHF.R.U32.HI R126, RZ, 0x7, R127 ;  /* 0x00000007ff7e7819 */ /* 0x001fc8000001167f */
[----:B------:R-:W-:-:S04]  /*14b90*/  SGXT.U32 R126, R126, 0x1 ;  /* 0x000000017e7e781a */ /* 0x000fc80000000000 */
[----:B------:R-:W-:Y:S02]  /*14ba0*/  LOP3.LUT R126, R126, 0x40, RZ, 0xfc, !PT ;  /* 0x000000407e7e7812 */ /* 0x000fe400078efcff */
[----:B------:R-:W-:Y:S02]  /*14bb0*/  SHF.R.U32.HI R127, RZ, 0x7, R127 ;  /* 0x00000007ff7f7819 */ /* 0x000fe4000001167f */
[----:B------:R-:W-:Y:S02]  /*14bc0*/  ISETP.GE.AND P3, PT, R126, UR4, PT ;  /* 0x000000047e007c0c */ /* 0x000fe4000bf66270 */
[----:B------:R-:W-:-:S04]  /*14bd0*/  SGXT.U32 R127, R127, 0x1 ;  /* 0x000000017f7f781a */ /* 0x000fc80000000000 */
[----:B------:R-:W-:-:S04]  /*14be0*/  LOP3.LUT R127, R127, 0x42, RZ, 0xfc, !PT ;  /* 0x000000427f7f7812 */ /* 0x000fc800078efcff */
[----:B------:R-:W-:-:S03]  /*14bf0*/  ISETP.GE.AND P1, PT, R127, UR4, PT ;  /* 0x000000047f007c0c */ /* 0x000fc6000bf26270 */
[----:B------:R-:W-:Y:S02]  /*14c00*/  @!P3 IMAD.MOV.U32 R126, RZ, RZ, R19 ;  /* 0x000000ffff7eb224 */ /* 0x000fe400078e0013 */
[----:B------:R-:W-:-:S05]  /*14c10*/  @!P3 IMAD.MOV.U32 R127, RZ, RZ, R21 ;  /* 0x000000ffff7fb224 */ /* 0x000fca00078e0015 */
[----:B------:R0:W2:Y:S02]  /*14c20*/  @!P3 LDG.E.U8 R129, desc[UR22][R126.64] ;  /* 0x000000167e81b981 */ /* 0x0000a4000c1e1100 */
[----:B0-----:R-:W0:Y:S01]  /*14c30*/  S2R R127, SR_TID.X ;  /* 0x00000000007f7919 */ /* 0x001e220000002100 */
[----:B------:R-:W-:Y:S01]  /*14c40*/  PRMT R130, RZ, 0x7610, R130 ;  /* 0x00007610ff827816 */ /* 0x000fe20000000082 */
[----:B------:R-:W-:Y:S01]  /*14c50*/  @!P1 IMAD.MOV.U32 R126, RZ, RZ, R42 ;  /* 0x000000ffff7e9224 */ /* 0x000fe200078e002a */
[----:B0-----:R-:W-:-:S04]  /*14c60*/  SHF.R.U32.HI R127, RZ, 0x7, R127 ;  /* 0x00000007ff7f7819 */ /* 0x001fc8000001167f */
[----:B------:R-:W-:-:S04]  /*14c70*/  SGXT.U32 R127, R127, 0x1 ;  /* 0x000000017f7f781a */ /* 0x000fc80000000000 */
[----:B------:R-:W-:-:S04]  /*14c80*/  LOP3.LUT R127, R127, 0x44, RZ, 0xfc, !PT ;  /* 0x000000447f7f7812 */ /* 0x000fc800078efcff */
[----:B------:R-:W-:Y:S01]  /*14c90*/  ISETP.GE.AND P3, PT, R127, UR4, PT ;  /* 0x000000047f007c0c */ /* 0x000fe2000bf66270 */
[----:B------:R-:W-:-:S05]  /*14ca0*/  @!P1 IMAD.MOV.U32 R127, RZ, RZ, R44 ;  /* 0x000000ffff7f9224 */ /* 0x000fca00078e002c */
[----:B------:R0:W2:Y:S02]  /*14cb0*/  @!P1 LDG.E.U8 R130, desc[UR22][R126.64] ;  /* 0x000000167e829981 */ /* 0x0000a4000c1e1100 */
[----:B0-----:R-:W0:Y:S01]  /*14cc0*/  S2R R127, SR_TID.X ;  /* 0x00000000007f7919 */ /* 0x001e220000002100 */
[----:B------:R-:W-:-:S04]  /*14cd0*/  PRMT R131, RZ, 0x7610, R131 ;  /* 0x00007610ff837816 */ /* 0x000fc80000000083 */
        /* <DEDUP_REMOVED lines=95> */
[----:B------:R-:W-:-:S06]  /*152d0*/  PRMT R142, RZ, 0x7610, R142 ;  /* 0x00007610ff8e7816 */ /* 0x000fcc000000008e */
[----:B------:R-:W2:Y:S01]  /*152e0*/  @!P1 LDG.E.U8 R142, desc[UR22][R88.64] ;  /* 0x00000016588e9981 */ /* 0x000ea2000c1e1100 */
[----:B0-----:R-:W-:-:S04]  /*152f0*/  SHF.R.U32.HI R126, RZ, 0x7, R127 ;  /* 0x00000007ff7e7819 */ /* 0x001fc8000001167f */
[----:B------:R-:W-:-:S04]  /*15300*/  SGXT.U32 R126, R126, 0x1 ;  /* 0x000000017e7e781a */ /* 0x000fc80000000000 */
[----:B------:R-:W-:-:S04]  /*15310*/  LOP3.LUT R126, R126, 0x52, RZ, 0xfc, !PT ;  /* 0x000000527e7e7812 */ /* 0x000fc800078efcff */
[----:B------:R-:W-:Y:S02]  /*15320*/  ISETP.GE.AND P3, PT, R126, UR4, PT ;  /* 0x000000047e007c0c */ /* 0x000fe4000bf66270 */
        /* <DEDUP_REMOVED lines=10> */
[----:B------:R-:W-:Y:S02]  /*153d0*/  SHF.R.U32.HI R126, RZ, 0x7, R127 ;  /* 0x00000007ff7e7819 */ /* 0x000fe4000001167f */
[----:B------:R-:W-:Y:S02]  /*153e0*/  PRMT R144, RZ, 0x7610, R144 ;  /* 0x00007610ff907816 */ /* 0x000fe40000000090 */
[----:B------:R-:W-:-:S04]  /*153f0*/  SGXT.U32 R126, R126, 0x1 ;  /* 0x000000017e7e781a */ /* 0x000fc80000000000 */
[----:B------:R-:W-:Y:S01]  /*15400*/  LOP3.LUT R126, R126, 0x5a, RZ, 0xfc, !PT ;  /* 0x0000005a7e7e7812 */ /* 0x000fe200078efcff */
[----:B------:R-:W2:Y:S01]  /*15410*/  @!P1 LDG.E.U8 R144, desc[UR22][R68.64] ;  /* 0x0000001644909981 */ /* 0x000ea2000c1e1100 */
[----:B------:R-:W-:Y:S02]  /*15420*/  SHF.R.U32.HI R127, RZ, 0x7, R127 ;  /* 0x00000007ff7f7819 */ /* 0x000fe4000001167f */
[----:B------:R-:W-:Y:S02]  /*15430*/  ISETP.GE.AND P1, PT, R126, UR4, PT ;  /* 0x000000047e007c0c */ /* 0x000fe4000bf26270 */
[----:B------:R-:W-:Y:S02]  /*15440*/  SGXT.U32 R127, R127, 0x1 ;  /* 0x000000017f7f781a */ /* 0x000fe40000000000 */
[----:B------:R-:W-:Y:S02]  /*15450*/  PRMT R145, RZ, 0x7610, R145 ;  /* 0x00007610ff917816 */ /* 0x000fe40000000091 */
[----:B------:R-:W-:-:S02]  /*15460*/  LOP3.LUT R127, R127, 0x5c, RZ, 0xfc, !PT ;  /* 0x0000005c7f7f7812 */ /* 0x000fc400078efcff */
[----:B------:R-:W-:Y:S02]  /*15470*/  PRMT R146, RZ, 0x7610, R146 ;  /* 0x00007610ff927816 */ /* 0x000fe40000000092 */
[----:B------:R-:W2:Y:S01]  /*15480*/  @!P3 LDG.E.U8 R145, desc[UR22][R90.64] ;  /* 0x000000165a91b981 */ /* 0x000ea2000c1e1100 */
[----:B------:R-:W-:Y:S02]  /*15490*/  ISETP.GE.AND P3, PT, R127, UR4, PT ;  /* 0x000000047f007c0c */ /* 0x000fe4000bf66270 */
        /* <DEDUP_REMOVED lines=114> */
[----:B------:R-:W-:Y:S02]  /*15bc0*/  PRMT R160, RZ, 0x7610, R160 ;  /* 0x00007610ffa07816 */ /* 0x000fe400000000a0 */
[----:B0-----:R-:W-:-:S04]  /*15bd0*/  SHF.R.U32.HI R127, RZ, 0x7, R127 ;  /* 0x00000007ff7f7819 */ /* 0x001fc8000001167f */
[----:B------:R-:W-:-:S04]  /*15be0*/  SGXT.U32 R127, R127, 0x1 ;  /* 0x000000017f7f781a */ /* 0x000fc80000000000 */
[----:B------:R-:W-:-:S04]  /*15bf0*/  LOP3.LUT R127, R127, 0x7e, RZ, 0xfc, !PT ;  /* 0x0000007e7f7f7812 */ /* 0x000fc800078efcff */
[----:B------:R-:W-:Y:S01]  /*15c00*/  ISETP.GE.AND P3, PT, R127, UR4, PT ;  /* 0x000000047f007c0c */ /* 0x000fe2000bf66270 */
[----:B------:R-:W-:-:S05]  /*15c10*/  @!P1 IMAD.MOV.U32 R127, RZ, RZ, R205 ;  /* 0x000000ffff7f9224 */ /* 0x000fca00078e00cd */
[----:B------:R0:W2:Y:S07]  /*15c20*/  @!P1 LDG.E.U8 R159, desc[UR22][R126.64] ;  /* 0x000000167e9f9981 */ /* 0x0000ae000c1e1100 */
[----:B0-----:R-:W-:Y:S02]  /*15c30*/  @!P3 IMAD.MOV.U32 R126, RZ, RZ, R208 ;  /* 0x000000ffff7eb224 */ /* 0x001fe400078e00d0 */
[----:B------:R-:W-:-:S05]  /*15c40*/  @!P3 IMAD.MOV.U32 R127, RZ, RZ, R207 ;  /* 0x000000ffff7fb224 */ /* 0x000fca00078e00cf */
[----:B------:R0:W2:Y:S01]  /*15c50*/  @!P3 LDG.E.U8 R160, desc[UR22][R126.64] ;  /* 0x000000167ea0b981 */ /* 0x0000a2000c1e1100 */
[----:B------:R-:W-:Y:S01]  /*15c60*/  BAR.SYNC.DEFER_BLOCKING 0x0 ;  /* 0x0000000000007b1d */ /* 0x000fe20000010000 */
[----:B------:R-:W-:Y:S02]  /*15c70*/  ISETP.GE.AND P1, PT, R2, UR4, PT ;  /* 0x0000000402007c0c */ /* 0x000fe4000bf26270 */
[----:B------:R-:W-:Y:S02]  /*15c80*/  PRMT R161, RZ, 0x7610, R161 ;  /* 0x00007610ffa17816 */ /* 0x000fe400000000a1 */
[----:B------:R-:W-:-:S09]  /*15c90*/  PRMT R162, RZ, 0x7610, R162 ;  /* 0x00007610ffa27816 */ /* 0x000fd200000000a2 */
[----:B0-----:R-:W-:Y:S02]  /*15ca0*/  @!P1 IMAD.MOV.U32 R126, RZ, RZ, R210 ;  /* 0x000000ffff7e9224 */ /* 0x001fe400078e00d2 */
[----:B------:R-:W-:Y:S01]  /*15cb0*/  @!P1 IMAD.MOV.U32 R127, RZ, RZ, R209 ;  /* 0x000000ffff7f9224 */ /* 0x000fe200078e00d1 */
[----:B------:R-:W-:-:S04]  /*15cc0*/  PRMT R163, RZ, 0x7610, R163 ;  /* 0x00007610ffa37816 */ /* 0x000fc800000000a3 */
[----:B------:R0:W2:Y:S02]  /*15cd0*/  @!P1 LDG.E.U8 R161, desc[UR22][R126.64] ;  /* 0x000000167ea19981 */ /* 0x0000a4000c1e1100 */
[----:B0-----:R-:W-:Y:S02]  /*15ce0*/  @!P1 IMAD.MOV.U32 R126, RZ, RZ, R218 ;  /* 0x000000ffff7e9224 */ /* 0x001fe400078e00da */
[----:B------:R-:W-:-:S05]  /*15cf0*/  @!P1 IMAD.MOV.U32 R127, RZ, RZ, R217 ;  /* 0x000000ffff7f9224 */ /* 0x000fca00078e00d9 */
[----:B------:R0:W2:Y:S01]  /*15d00*/  @!P1 LDG.E.U8 R162, desc[UR22][R126.64] ;  /* 0x000000167ea29981 */ /* 0x0000a2000c1e1100 */
[----:B------:R-:W-:Y:S01]  /*15d10*/  PRMT R164, RZ, 0x7610, R164 ;  /* 0x00007610ffa47816 */ /* 0x000fe200000000a4 */
        /* <DEDUP_REMOVED lines=10> */
[----:B------:R0:W2:Y:S02]  /*15dc0*/  @!P1 LDG.E.U8 R165, desc[UR22][R126.64] ;  /* 0x000000167ea59981 */ /* 0x0000a4000c1e1100 */
[----:B0-----:R-:W-:Y:S02]  /*15dd0*/  @!P1 IMAD.MOV.U32 R126, RZ, RZ, R250 ;  /* 0x000000ffff7e9224 */ /* 0x001fe400078e00fa */
[----:B------:R-:W-:-:S05]  /*15de0*/  @!P1 IMAD.MOV.U32 R127, RZ, RZ, R249 ;  /* 0x000000ffff7f9224 */ /* 0x000fca00078e00f9 */
[----:B------:R0:W2:Y:S04]  /*15df0*/  @!P1 LDG.E.U8 R166, desc[UR22][R126.64] ;  /* 0x000000167ea69981 */ /* 0x0000a8000c1e1100 */
[----:B------:R-:W0:Y:S04]  /*15e00*/  LDL R126, [R1+0x10] ;  /* 0x00001000017e7983 */ /* 0x000e280000100800 */
[----:B------:R-:W0:Y:S01]  /*15e10*/  LDL R127, [R1+0x14] ;  /* 0x00001400017f7983 */ /* 0x000e220000100800 */
[----:B------:R-:W-:Y:S02]  /*15e20*/  PRMT R167, RZ, 0x7610, R167 ;  /* 0x00007610ffa77816 */ /* 0x000fe400000000a7 */
[----:B0-----:R-:W-:-:S04]  /*15e30*/  @!P1 LOP3.LUT R127, R127, R126, RZ, 0x3c, !PT ;  /* 0x0000007e7f7f9212 */ /* 0x001fc800078e3cff */
[----:B------:R-:W-:-:S04]  /*15e40*/  @!P1 LOP3.LUT R126, R127, R126, RZ, 0x3c, !PT ;  /* 0x0000007e7f7e9212 */ /* 0x000fc800078e3cff */
[----:B------:R-:W-:-:S05]  /*15e50*/  @!P1 LOP3.LUT R127, R127, R126, RZ, 0x3c, !PT ;  /* 0x0000007e7f7f9212 */ /* 0x000fca00078e3cff */
[----:B------:R0:W4:Y:S04]  /*15e60*/  @!P1 LDG.E.U8 R167, desc[UR22][R126.64] ;  /* 0x000000167ea79981 */ /* 0x000128000c1e1100 */
[----:B------:R-:W0:Y:S04]  /*15e70*/  LDL R126, [R1+0x30] ;  /* 0x00003000017e7983 */ /* 0x000e280000100800 */
[----:B------:R-:W0:Y:S04]  /*15e80*/  LDL R127, [R1+0x34] ;  /* 0x00003400017f7983 */ /* 0x000e280000100800 */
[----:B---3--:R1:W-:Y:S02]  /*15e90*/  STS.U8 [R92+UR10+0x14000], R168 ;  /* 0x014000a85c007988 */ /* 0x0083e4000800000a */
[----:B-1----:R-:W-:-:S02]  /*15ea0*/  PRMT R168, RZ, 0x7610, R168 ;  /* 0x00007610ffa87816 */ /* 0x002fc400000000a8 */
[----:B--2---:R1:W-:Y:S04]  /*15eb0*/  STS.U8 [R92+UR10+0x14400], R125 ;  /* 0x0144007d5c007988 */ /* 0x0043e8000800000a */
[----:B------:R2:W-:Y:S04]  /*15ec0*/  STS.U8 [R92+UR10+0x14800], R124 ;  /* 0x0148007c5c007988 */ /* 0x0005e8000800000a */
[----:B-1----:R-:W3:Y:S04]  /*15ed0*/  LDL R125, [R1+0x74] ;  /* 0x00007400017d7983 */ /* 0x002ee80000100800 */
[----:B--2---:R-:W3:Y:S01]  /*15ee0*/  LDL R124, [R1+0x70] ;  /* 0x00007000017c7983 */ /* 0x004ee20000100800 */
[----:B0-----:R-:W-:-:S04]  /*15ef0*/  @!P1 LOP3.LUT R127, R127, R126, RZ, 0x3c, !PT ;  /* 0x0000007e7f7f9212 */ /* 0x001fc800078e3cff */
[----:B------:R-:W-:-:S04]  /*15f00*/  @!P1 LOP3.LUT R126, R127, R126, RZ, 0x3c, !PT ;  /* 0x0000007e7f7e9212 */ /* 0x000fc800078e3cff */
[----:B------:R-:W-:-:S05]  /*15f10*/  @!P1 LOP3.LUT R127, R127, R126, RZ, 0x3c, !PT ;  /* 0x0000007e7f7f9212 */ /* 0x000fca00078e3cff */
[----:B------:R0:W2:Y:S04]  /*15f20*/  @!P1 LDG.E.U8 R168, desc[UR22][R126.64] ;  /* 0x000000167ea89981 */ /* 0x0000a8000c1e1100 */
[----:B------:R-:W0:Y:S04]  /*15f30*/  LDL R126, [R1+0x50] ;  /* 0x00005000017e7983 */ /* 0x000e280000100800 */
[----:B------:R-:W0:Y:S01]  /*15f40*/  LDL R127, [R1+0x54] ;  /* 0x00005400017f7983 */ /* 0x000e220000100800 */
[----:B------:R-:W-:Y:S02]  /*15f50*/  PRMT R169, RZ, 0x7610, R169 ;  /* 0x00007610ffa97816 */ /* 0x000fe400000000a9 */
[----:B---3--:R-:W-:-:S04]  /*15f60*/  @!P1 LOP3.LUT R125, R125, R124, RZ, 0x3c, !PT ;  /* 0x0000007c7d7d9212 */ /* 0x008fc800078e3cff */
[----:B------:R-:W-:-:S04]  /*15f70*/  @!P1 LOP3.LUT R124, R125, R124, RZ, 0x3c, !PT ;  /* 0x0000007c7d7c9212 */ /* 0x000fc800078e3cff */
[----:B------:R-:W-:Y:S01]  /*15f80*/  @!P1 LOP3.LUT R125, R125, R124, RZ, 0x3c, !PT ;  /* 0x0000007c7d7d9212 */ /* 0x000fe200078e3cff */
[----:B------:R1:W-:Y:S04]  /*15f90*/  STS.U8 [R92+UR10+0x14c00], R123 ;  /* 0x014c007b5c007988 */ /* 0x0003e8000800000a */
[----:B------:R3:W-:Y:S04]  /*15fa0*/  STS.U8 [R92+UR10+0x15000], R122 ;  /* 0x0150007a5c007988 */ /* 0x0007e8000800000a */
[----:B-1----:R-:W2:Y:S04]  /*15fb0*/  LDL R123, [R1+0xb4] ;  /* 0x0000b400017b7983 */ /* 0x002ea80000100800 */
[----:B---3--:R-:W2:Y:S01]  /*15fc0*/  LDL R122, [R1+0xb0] ;  /* 0x0000b000017a7983 */ /* 0x008ea20000100800 */
[----:B0-----:R-:W-:-:S04]  /*15fd0*/  @!P1 LOP3.LUT R127, R127, R126, RZ, 0x3c, !PT ;  /* 0x0000007e7f7f9212 */ /* 0x001fc800078e3cff */
[----:B------:R-:W-:-:S04]  /*15fe0*/  @!P1 LOP3.LUT R126, R127, R126, RZ, 0x3c, !PT ;  /* 0x0000007e7f7e9212 */ /* 0x000fc800078e3cff */
[----:B------:R-:W-:-:S05]  /*15ff0*/  @!P1 LOP3.LUT R127, R127, R126, RZ, 0x3c, !PT ;  /* 0x0000007e7f7f9212 */ /* 0x000fca00078e3cff */
[----:B------:R0:W3:Y:S02]  /*16000*/  @!P1 LDG.E.U8 R169, desc[UR22][R126.64] ;  /* 0x000000167ea99981 */ /* 0x0000e4000c1e1100 */
[----:B0-----:R-:W-:-:S06]  /*16010*/  PRMT R126, RZ, 0x7610, R126 ;  /* 0x00007610ff7e7816 */ /* 0x001fcc000000007e */
[----:B------:R0:W3:Y:S04]  /*16020*/  @!P1 LDG.E.U8 R126, desc[UR22][R124.64] ;  /* 0x000000167c7e9981 */ /* 0x0000e8000c1e1100 */
[----:B------:R-:W0:Y:S04]  /*16030*/  LDL R124, [R1+0x90] ;  /* 0x00009000017c7983 */ /* 0x000e280000100800 */
[----:B------:R-:W0:Y:S01]  /*16040*/  LDL R125, [R1+0x94] ;  /* 0x00009400017d7983 */ /* 0x000e220000100800 */
[----:B------:R-:W-:Y:S02]  /*16050*/  PRMT R127, RZ, 0x7610, R127 ;  /* 0x00007610ff7f7816 */ /* 0x000fe4000000007f */
[----:B--2---:R-:W-:-:S04]  /*16060*/  @!P1 LOP3.LUT R123, R123, R122, RZ, 0x3c, !PT ;  /* 0x0000007a7b7b9212 */ /* 0x004fc800078e3cff */
[----:B------:R-:W-:-:S04]  /*16070*/  @!P1 LOP3.LUT R122, R123, R122, RZ, 0x3c, !PT ;  /* 0x0000007a7b7a9212 */ /* 0x000fc800078e3cff */
[----:B------:R-:W-:Y:S01]  /*16080*/  @!P1 LOP3.LUT R123, R123, R122, RZ, 0x3c, !PT ;  /* 0x0000007a7b7b9212 */ /* 0x000fe200078e3cff */
[----:B------:R1:W-:Y:S04]  /*16090*/  STS.U8 [R92+UR10+0x15400], R121 ;  /* 0x015400795c007988 */ /* 0x0003e8000800000a */
[----:B------:R2:W-:Y:S04]  /*160a0*/  STS.U8 [R92+UR10+0x15800], R120 ;  /* 0x015800785c007988 */ /* 0x0005e8000800000a */
[----:B-1----:R-:W3:Y:S04]  /*160b0*/  LDL R121, [R1+0xf4] ;  /* 0x0000f40001797983 */ /* 0x002ee80000100800 */
[----:B--2---:R-:W3:Y:S01]  /*160c0*/  LDL R120, [R1+0xf0] ;  /* 0x0000f00001787983 */ /* 0x004ee20000100800 */
[----:B0-----:R-:W-:-:S04]  /*160d0*/  @!P1 LOP3.LUT R125, R125, R124, RZ, 0x3c, !PT ;  /* 0x0000007c7d7d9212 */ /* 0x001fc800078e3cff */
[----:B------:R-:W-:-:S04]  /*160e0*/  @!P1 LOP3.LUT R124, R125, R124, RZ, 0x3c, !PT ;  /* 0x0000007c7d7c9212 */ /* 0x000fc800078e3cff */
[----:B------:R-:W-:-:S05]  /*160f0*/  @!P1 LOP3.LUT R125, R125, R124, RZ, 0x3c, !PT ;  /* 0x0000007c7d7d9212 */ /* 0x000fca00078e3cff */
[----:B------:R0:W2:Y:S02]  /*16100*/  @!P1 LDG.E.U8 R127, desc[UR22][R124.64] ;  /* 0x000000167c7f9981 */ /* 0x0000a4000c1e1100 */
[----:B0-----:R-:W-:-:S06]  /*16110*/  PRMT R124, RZ, 0x7610, R124 ;  /* 0x00007610ff7c7816 */ /* 0x001fcc000000007c */
[----:B------:R0:W2:Y:S04]  /*16120*/  @!P1 LDG.E.U8 R124, desc[UR22][R122.64] ;  /* 0x000000167a7c9981 */ /* 0x0000a8000c1e1100 */
[----:B------:R-:W0:Y:S04]  /*16130*/  LDL R122, [R1+0xd0] ;  /* 0x0000d000017a7983 */ /* 0x000e280000100800 */
[----:B------:R-:W0:Y:S01]  /*16140*/  LDL R123, [R1+0xd4] ;  /* 0x0000d400017b7983 */ /* 0x000e220000100800 */
[----:B------:R-:W-:Y:S02]  /*16150*/  PRMT R125, RZ, 0x7610, R125 ;  /* 0x00007610ff7d7816 */ /* 0x000fe4000000007d */
[----:B---3--:R-:W-:-:S04]  /*16160*/  @!P1 LOP3.LUT R121, R121, R120, RZ, 0x3c, !PT ;  /* 0x0000007879799212 */ /* 0x008fc800078e3cff */
[----:B------:R-:W-:-:S04]  /*16170*/  @!P1 LOP3.LUT R120, R121, R120, RZ, 0x3c, !PT ;  /* 0x0000007879789212 */ /* 0x000fc800078e3cff */
[----:B------:R-:W-:Y:S02]  /*16180*/  @!P1 LOP3.LUT R121, R121, R120, RZ, 0x3c, !PT ;  /* 0x0000007879799212 */ /* 0x000fe400078e3cff */
[----:B0-----:R-:W-:-:S04]  /*16190*/  @!P1 LOP3.LUT R123, R123, R122, RZ, 0x3c, !PT ;  /* 0x0000007a7b7b9212 */ /* 0x001fc800078e3cff */
[----:B------:R-:W-:-:S04]  /*161a0*/  @!P1 LOP3.LUT R122, R123, R122, RZ, 0x3c, !PT ;  /* 0x0000007a7b7a9212 */ /* 0x000fc800078e3cff */
[----:B------:R-:W-:-:S05]  /*161b0*/  @!P1 LOP3.LUT R123, R123, R122, RZ, 0x3c, !PT ;  /* 0x0000007a7b7b9212 */ /* 0x000fca00078e3cff */
[----:B------:R0:W3:Y:S02]  /*161c0*/  @!P1 LDG.E.U8 R125, desc[UR22][R122.64] ;  /* 0x000000167a7d9981 */ /* 0x0000e4000c1e1100 */
[----:B0-----:R-:W-:-:S06]  /*161d0*/  PRMT R122, RZ, 0x7610, R122 ;  /* 0x00007610ff7a7816 */ /* 0x001fcc000000007a */
[----:B------:R0:W2:Y:S04]  /*161e0*/  @!P1 LDG.E.U8 R122, desc[UR22][R120.64] ;  /* 0x00000016787a9981 */ /* 0x0000a8000c1e1100 */
[----:B------:R-:W0:Y:S04]  /*161f0*/  LDL R120, [R1+0x198] ;  /* 0x0001980001787983 */ /* 0x000e280000100800 */
[----:B------:R-:W0:Y:S01]  /*16200*/  LDL R121, [R1+0x19c] ;  /* 0x00019c0001797983 */ /* 0x000e220000100800 */
[----:B------:R-:W-:Y:S02]  /*16210*/  PRMT R123, RZ, 0x7610, R123 ;  /* 0x00007610ff7b7816 */ /* 0x000fe4000000007b */
[----:B0-----:R-:W-:-:S04]  /*16220*/  @!P1 LOP3.LUT R121, R121, R120, RZ, 0x3c, !PT ;  /* 0x0000007879799212 */ /* 0x001fc800078e3cff */
[----:B------:R-:W-:-:S04]  /*16230*/  @!P1 LOP3.LUT R120, R121, R120, RZ, 0x3c, !PT ;  /* 0x0000007879789212 */ /* 0x000fc800078e3cff */
[----:B------:R-:W-:-:S05]  /*16240*/  @!P1 LOP3.LUT R121, R121, R120, RZ, 0x3c, !PT ;  /* 0x0000007879799212 */ /* 0x000fca00078e3cff */
[----:B------:R0:W2:Y:S04]  /*16250*/  @!P1 LDG.E.U8 R123, desc[UR22][R120.64] ;  /* 0x00000016787b9981 */ /* 0x0000a8000c1e1100 */
[----:B------:R-:W0:Y:S04]  /*16260*/  LDL R120, [R1+0x1b0] ;  /* 0x0001b00001787983 */ /* 0x000e280000100800 */
[----:B------:R-:W0:Y:S04]  /*16270*/  LDL R121, [R1+0x1b4] ;  /* 0x0001b40001797983 */ /* 0x000e280000100800 */
[----:B------:R1:W-:Y:S02]  /*16280*/  STS.U8 [R92+UR10+0x16000], R129 ;  /* 0x016000815c007988 */ /* 0x0003e4000800000a */
[----:B-1----:R-:W-:-:S02]  /*16290*/  PRMT R129, RZ, 0x7610, R129 ;  /* 0x00007610ff817816 */ /* 0x002fc40000000081 */
        /* <DEDUP_REMOVED lines=14> */
[----:B------:R1:W-:Y:S04]  /*16380*/  STS.U8 [R92+UR10+0x16800], R134 ;  /* 0x016800865c007988 */ /* 0x0003e8000800000a */
[----:B------:R3:W-:Y:S01]  /*16390*/  STS.U8 [R92+UR10+0x15c00], R119 ;  /* 0x015c00775c007988 */ /* 0x0007e2000800000a */
[----:B-1----:R-:W-:-:S03]  /*163a0*/  PRMT R134, RZ, 0x7610, R134 ;  /* 0x00007610ff867816 */ /* 0x002fc60000000086 */
[----:B---3--:R-:W3:Y:S01]  /*163b0*/  LDL R119, [R1+0x1fc] ;  /* 0x0001fc0001777983 */ /* 0x008ee20000100800 */
[----:B0-----:R-:W-:-:S04]  /*163c0*/  @!P1 LOP3.LUT R121, R121, R120, RZ, 0x3c, !PT ;  /* 0x0000007879799212 */ /* 0x001fc800078e3cff */
[----:B------:R-:W-:-:S04]  /*163d0*/  @!P1 LOP3.LUT R120, R121, R120, RZ, 0x3c, !PT ;  /* 0x0000007879789212 */ /* 0x000fc800078e3cff */
[----:B------:R-:W-:-:S05]  /*163e0*/  @!P1 LOP3.LUT R121, R121, R120, RZ, 0x3c, !PT ;  /* 0x0000007879799212 */ /* 0x000fca00078e3cff */
[----:B------:R3:W2:Y:S04]  /*163f0*/  @!P1 LDG.E.U8 R134, desc[UR22][R120.64] ;  /* 0x0000001678869981 */ /* 0x0006a8000c1e1100 */
[----:B------:R-:W2:Y:S01]  /*16400*/  LDL R121, [R1+0x1f8] ;  /* 0x0001f80001797983 */ /* 0x000ea20000100800 */
[----:B---3--:R-:W-:-:S03]  /*16410*/  @!P1 IMAD.MOV.U32 R120, RZ, RZ, R119 ;  /* 0x000000ffff789224 */ /* 0x008fc600078e0077 */
[----:B------:R0:W-:Y:S04]  /*16420*/  STS.U8 [R92+UR10+0x16c00], R135 ;  /* 0x016c00875c007988 */ /* 0x0001e8000800000a */
[----:B------:R1:W-:Y:S04]  /*16430*/  STS.U8 [R92+UR10+0x17000], R136 ;  /* 0x017000885c007988 */ /* 0x0003e8000800000a */
[----:B------:R3:W-:Y:S01]  /*16440*/  STS.U8 [R92+UR10+0x17400], R137 ;  /* 0x017400895c007988 */ /* 0x0007e2000800000a */
[----:B0-----:R-:W-:-:S03]  /*16450*/  PRMT R135, RZ, 0x7610, R135 ;  /* 0x00007610ff877816 */ /* 0x001fc60000000087 */
[----:B------:R0:W-:Y:S04]  /*16460*/  STS.U8 [R92+UR10+0x17800], R138 ;  /* 0x0178008a5c007988 */ /* 0x0001e8000800000a */
[----:B------:R-:W-:Y:S04]  /*16470*/  STS.U8 [R92+UR10+0x17c00], R139 ;  /* 0x017c008b5c007988 */ /* 0x000fe8000800000a */
[----:B------:R-:W3:Y:S04]  /*16480*/  LDL R119, [R1+0x2bc] ;  /* 0x0002bc0001777983 */ /* 0x000ee80000100800 */
[----:B--2---:R2:W2:Y:S04]  /*16490*/  @!P1 LDG.E.U8 R135, desc[UR22][R120.64] ;  /* 0x0000001678879981 */ /* 0x0044a8000c1e1100 */
[----:B------:R-:W2:Y:S04]  /*164a0*/  LDL R120, [R1+0x210] ;  /* 0x0002100001787983 */ /* 0x000ea80000100800 */
[----:B------:R-:W2:Y:S01]  /*164b0*/  LDL R121, [R1+0x214] ;  /* 0x0002140001797983 */ /* 0x000ea20000100800 */
[----:B-1----:R-:W-:-:S02]  /*164c0*/  PRMT R136, RZ, 0x7610, R136 ;  /* 0x00007610ff887816 */ /* 0x002fc40000000088 */
[----:B--2---:R-:W-:-:S04]  /*164d0*/  @!P1 LOP3.LUT R121, R121, R120, RZ, 0x3c, !PT ;  /* 0x0000007879799212 */ /* 0x004fc800078e3cff */
[----:B------:R-:W-:-:S04]  /*164e0*/  @!P1 LOP3.LUT R120, R121, R120, RZ, 0x3c, !PT ;  /* 0x0000007879789212 */ /* 0x000fc800078e3cff */
[----:B------:R-:W-:-:S05]  /*164f0*/  @!P1 LOP3.LUT R121, R121, R120, RZ, 0x3c, !PT ;  /* 0x0000007879799212 */ /* 0x000fca00078e3cff */
[----:B------:R1:W2:Y:S04]  /*16500*/  @!P1 LDG.E.U8 R136, desc[UR22][R120.64] ;  /* 0x0000001678889981 */ /* 0x0002a8000c1e1100 */
[----:B------:R-:W1:Y:S04]  /*16510*/  LDL R120, [R1+0x228] ;  /* 0x0002280001787983 */ /* 0x000e680000100800 */
[----:B------:R-:W1:Y:S01]  /*16520*/  LDL R121, [R1+0x22c] ;  /* 0x00022c0001797983 */ /* 0x000e620000100800 */
[----:B---3--:R-:W-:Y:S02]  /*16530*/  PRMT R137, RZ, 0x7610, R137 ;  /* 0x00007610ff897816 */ /* 0x008fe40000000089 */
[----:B-1----:R-:W-:-:S04]  /*16540*/  @!P1 LOP3.LUT R121, R121, R120, RZ, 0x3c, !PT ;  /* 0x0000007879799212 */ /* 0x002fc800078e3cff */
[----:B------:R-:W-:-:S04]  /*16550*/  @!P1 LOP3.LUT R120, R121, R120, RZ, 0x3c, !PT ;  /* 0x0000007879789212 */ /* 0x000fc800078e3cff */
[----:B------:R-:W-:-:S05]  /*16560*/  @!P1 LOP3.LUT R121, R121, R120, RZ, 0x3c, !PT ;  /* 0x0000007879799212 */ /* 0x000fca00078e3cff */
[----:B------:R1:W3:Y:S04]  /*16570*/  @!P1 LDG.E.U8 R137, desc[UR22][R120.64] ;  /* 0x0000001678899981 */ /* 0x0002e8000c1e1100 */
[----:B------:R-:W1:Y:S04]  /*16580*/  LDL R120, [R1+0x240] ;  /* 0x0002400001787983 */ /* 0x000e680000100800 */
[----:B------:R-:W1:Y:S01]  /*16590*/  LDL R121, [R1+0x29c] ;  /* 0x00029c0001797983 */ /* 0x000e620000100800 */
[----:B0-----:R-:W-:-:S03]  /*165a0*/  PRMT R138, RZ, 0x7610, R138 ;  /* 0x00007610ff8a7816 */ /* 0x001fc6000000008a */
[----:B-----5:R0:W-:Y:S04]  /*165b0*/  STS.U8 [R93+UR10+0x14100], R118 ;  /* 0x014100765d007988 */ /* 0x0201e8000800000a */
[----:B0-----:R-:W5:Y:S01]  /*165c0*/  LDL R118, [R1+0x2b8] ;  /* 0x0002b80001767983 */ /* 0x001f620000100800 */
[----:B-1----:R-:W-:-:S04]  /*165d0*/  @!P1 LOP3.LUT R121, R121, R120, RZ, 0x3c, !PT ;  /* 0x0000007879799212 */ /* 0x002fc800078e3cff */
[----:B------:R-:W-:-:S04]  /*165e0*/  @!P1 LOP3.LUT R120, R121, R120, RZ, 0x3c, !PT ;  /* 0x0000007879789212 */ /* 0x000fc800078e3cff */
[----:B------:R-:W-:-:S05]  /*165f0*/  @!P1 LOP3.LUT R121, R121, R120, RZ, 0x3c, !PT ;  /* 0x0000007879799212 */ /* 0x000fca00078e3cff */
[----:B------:R0:W2:Y:S04]  /*16600*/  @!P1 LDG.E.U8 R138, desc[UR22][R120.64] ;  /* 0x00000016788a9981 */ /* 0x0000a8000c1e1100 */
[----:B------:R-:W0:Y:S04]  /*16610*/  LDL R120, [R1+0x2a8] ;  /* 0x0002a80001787983 */ /* 0x000e280000100800 */
[----:B------:R-:W0:Y:S01]  /*16620*/  LDL R121, [R1+0x2ac] ;  /* 0x0002ac0001797983 */ /* 0x000e220000100800 */
[----:B------:R-:W-:Y:S02]  /*16630*/  PRMT R139, RZ, 0x7610, R139 ;  /* 0x00007610ff8b7816 */ /* 0x000fe4000000008b */
[----:B-----5:R-:W-:-:S04]  /*16640*/  @!P1 LOP3.LUT R119, R119, R118, RZ, 0x3c, !PT ;  /* 0x0000007677779212 */ /* 0x020fc800078e3cff */
[----:B------:R-:W-:-:S04]  /*16650*/  @!P1 LOP3.LUT R118, R119, R118, RZ, 0x3c, !PT ;  /* 0x0000007677769212 */ /* 0x000fc800078e3cff */
[----:B------:R-:W-:Y:S01]  /*16660*/  @!P1 LOP3.LUT R119, R119, R118, RZ, 0x3c, !PT ;  /* 0x0000007677779212 */ /* 0x000fe200078e3cff */
[----:B------:R1:W-:Y:S04]  /*16670*/  STS.U8 [R93+UR10+0x14500], R117 ;  /* 0x014500755d007988 */ /* 0x0003e8000800000a */
[----:B------:R5:W-:Y:S04]  /*16680*/  STS.U8 [R93+UR10+0x14900], R116 ;  /* 0x014900745d007988 */ /* 0x000be8000800000a */
[----:B-1----:R-:W2:Y:S04]  /*16690*/  LDL R117, [R1+0x2dc] ;  /* 0x0002dc0001757983 */ /* 0x002ea80000100800 */
[----:B-----5:R-:W2:Y:S01]  /*166a0*/  LDL R116, [R1+0x2d8] ;  /* 0x0002d80001747983 */ /* 0x020ea20000100800 */
[----:B0-----:R-:W-:-:S04]  /*166b0*/  @!P1 LOP3.LUT R121, R121, R120, RZ, 0x3c, !PT ;  /* 0x0000007879799212 */ /* 0x001fc800078e3cff */
[----:B------:R-:W-:-:S04]  /*166c0*/  @!P1 LOP3.LUT R120, R121, R120, RZ, 0x3c, !PT ;  /* 0x0000007879789212 */ /* 0x000fc800078e3cff */
[----:B------:R-:W-:-:S05]  /*166d0*/  @!P1 LOP3.LUT R121, R121, R120, RZ, 0x3c, !PT ;  /* 0x0000007879799212 */ /* 0x000fca00078e3cff */
[----:B------:R0:W5:Y:S02]  /*166e0*/  @!P1 LDG.E.U8 R139, desc[UR22][R120.64] ;  /* 0x00000016788b9981 */ /* 0x000164000c1e1100 */
        /* <DEDUP_REMOVED lines=39> */
[----:B------:R-:W-:Y:S02]  /*16960*/  @!P1 LOP3.LUT R113, R113, R112, RZ, 0x3c, !PT ;  /* 0x0000007071719212 */ /* 0x000fe400078e3cff */
[----:B0-----:R-:W-:-:S04]  /*16970*/  @!P1 LOP3.LUT R115, R115, R114, RZ, 0x3c, !PT ;  /* 0x0000007273739212 */ /* 0x001fc800078e3cff */
[----:B------:R-:W-:-:S04]  /*16980*/  @!P1 LOP3.LUT R114, R115, R114, RZ, 0x3c, !PT ;  /* 0x0000007273729212 */ /* 0x000fc800078e3cff */
[----:B------:R-:W-:-:S05]  /*16990*/  @!P1 LOP3.LUT R115, R115, R114, RZ, 0x3c, !PT ;  /* 0x0000007273739212 */ /* 0x000fca00078e3cff */
[----:B------:R0:W2:Y:S02]  /*169a0*/  @!P1 LDG.E.U8 R117, desc[UR22][R114.64] ;  /* 0x0000001672759981 */ /* 0x0000a4000c1e1100 */
[----:B0-----:R-:W-:-:S06]  /*169b0*/  PRMT R114, RZ, 0x7610, R114 ;  /* 0x00007610ff727816 */ /* 0x001fcc0000000072 */
        /* <DEDUP_REMOVED lines=10> */
[----:B------:R-:W0:Y:S01]  /*16a60*/  LDL R113, [R1+0x33c] ;  /* 0x00033c0001717983 */ /* 0x000e220000100800 */
[----:B------:R-:W-:-:S03]  /*16a70*/  PRMT R115, RZ, 0x7610, R115 ;  /* 0x00007610ff737816 */ /* 0x000fc60000000073 */
[----:B------:R1:W-:Y:S04]  /*16a80*/  STS.U8 [R93+UR10+0x16100], R130 ;  /* 0x016100825d007988 */ /* 0x0003e8000800000a */
[----:B------:R3:W-:Y:S01]  /*16a90*/  STS.U8 [R93+UR10+0x16500], R140 ;  /* 0x0165008c5d007988 */ /* 0x0007e2000800000a */
[----:B-1----:R-:W-:Y:S02]  /*16aa0*/  PRMT R130, RZ, 0x7610, R130 ;  /* 0x00007610ff827816 */ /* 0x002fe40000000082 */
[----:B---3--:R-:W-:Y:S01]  /*16ab0*/  PRMT R140, RZ, 0x7610, R140 ;  /* 0x00007610ff8c7816 */ /* 0x008fe2000000008c */
[----:B------:R1:W-:Y:S04]  /*16ac0*/  STS.U8 [R93+UR10+0x16900], R143 ;  /* 0x0169008f5d007988 */ /* 0x0003e8000800000a */
[----:B------:R3:W-:Y:S01]  /*16ad0*/  STS.U8 [R93+UR10+0x16d00], R146 ;  /* 0x016d00925d007988 */ /* 0x0007e2000800000a */
[----:B-1----:R-:W-:-:S02]  /*16ae0*/  PRMT R143, RZ, 0x7610, R143 ;  /* 0x00007610ff8f7816 */ /* 0x002fc4000000008f */
[----:B---3--:R-:W-:Y:S01]  /*16af0*/  PRMT R146, RZ, 0x7610, R146 ;  /* 0x00007610ff927816 */ /* 0x008fe20000000092 */
[----:B------:R1:W-:Y:S04]  /*16b00*/  STS.U8 [R93+UR10+0x17100], R149 ;  /* 0x017100955d007988 */ /* 0x0003e8000800000a */
[----:B------:R3:W-:Y:S01]  /*16b10*/  STS.U8 [R93+UR10+0x17500], R152 ;  /* 0x017500985d007988 */ /* 0x0007e2000800000a */
[----:B-1----:R-:W-:Y:S02]  /*16b20*/  PRMT R149, RZ, 0x7610, R149 ;  /* 0x00007610ff957816 */ /* 0x002fe40000000095 */
[----:B---3--:R-:W-:Y:S02]  /*16b30*/  PRMT R152, RZ, 0x7610, R152 ;  /* 0x00007610ff987816 */ /* 0x008fe40000000098 */
[----:B0-----:R-:W-:-:S04]  /*16b40*/  @!P1 LOP3.LUT R113, R113, R112, RZ, 0x3c, !PT ;  /* 0x0000007071719212 */ /* 0x001fc800078e3cff */
[----:B------:R-:W-:-:S04]  /*16b50*/  @!P1 LOP3.LUT R112, R113, R112, RZ, 0x3c, !PT ;  /* 0x0000007071709212 */ /* 0x000fc800078e3cff */
[----:B------:R-:W-:-:S05]  /*16b60*/  @!P1 LOP3.LUT R113, R113, R112, RZ, 0x3c, !PT ;  /* 0x0000007071719212 */ /* 0x000fca00078e3cff */
[----:B------:R0:W3:Y:S02]  /*16b70*/  @!P1 LDG.E.U8 R115, desc[UR22][R112.64] ;  /* 0x0000001670739981 */ /* 0x0000e4000c1e1100 */
[----:B0-----:R-:W-:Y:S02]  /*16b80*/  @!P1 IMAD.MOV.U32 R112, RZ, RZ, R212 ;  /* 0x000000ffff709224 */ /* 0x001fe400078e00d4 */
[----:B------:R-:W-:-:S05]  /*16b90*/  @!P1 IMAD.MOV.U32 R113, RZ, RZ, R211 ;  /* 0x000000ffff719224 */ /* 0x000fca00078e00d3 */
[----:B------:R0:W2:Y:S02]  /*16ba0*/  @!P1 LDG.E.U8 R130, desc[UR22][R112.64] ;  /* 0x0000001670829981 */ /* 0x0000a4000c1e1100 */
        /* <DEDUP_REMOVED lines=14> */
[----:B------:R0:W2:Y:S04]  /*16c90*/  @!P1 LDG.E.U8 R152, desc[UR22][R112.64] ;  /* 0x0000001670989981 */ /* 0x0000a8000c1e1100 */
[----:B------:R-:W0:Y:S04]  /*16ca0*/  LDL R112, [R1+0x18] ;  /* 0x0000180001707983 */ /* 0x000e280000100800 */
[----:B------:R-:W0:Y:S04]  /*16cb0*/  LDL R113, [R1+0x1c] ;  /* 0x00001c0001717983 */ /* 0x000e280000100800 */
[----:B------:R1:W-:Y:S02]  /*16cc0*/  STS.U8 [R93+UR10+0x17900], R153 ;  /* 0x017900995d007988 */ /* 0x0003e4000800000a */
[----:B-1----:R-:W-:-:S02]  /*16cd0*/  PRMT R153, RZ, 0x7610, R153 ;  /* 0x00007610ff997816 */ /* 0x002fc40000000099 */
[----:B------:R-:W-:Y:S04]  /*16ce0*/  STS.U8 [R93+UR10+0x17d00], R154 ;  /* 0x017d009a5d007988 */ /* 0x000fe8000800000a */
[----:B------:R1:W-:Y:S04]  /*16cf0*/  STS.U8 [R94+UR10+0x14200], R109 ;  /* 0x0142006d5e007988 */ /* 0x0003e8000800000a */
[----:B------:R4:W-:Y:S04]  /*16d00*/  STS.U8 [R94+UR10+0x14600], R108 ;  /* 0x0146006c5e007988 */ /* 0x0009e8000800000a */
[----:B-1----:R-:W2:Y:S04]  /*16d10*/  LDL R109, [R1+0x5c] ;  /* 0x00005c00016d7983 */ /* 0x002ea80000100800 */
[----:B----4-:R-:W2:Y:S01]  /*16d20*/  LDL R108, [R1+0x58] ;  /* 0x00005800016c7983 */ /* 0x010ea20000100800 */
[----:B0-----:R-:W-:-:S04]  /*16d30*/  @!P1 LOP3.LUT R113, R113, R112, RZ, 0x3c, !PT ;  /* 0x0000007071719212 */ /* 0x001fc800078e3cff */
[----:B------:R-:W-:-:S04]  /*16d40*/  @!P1 LOP3.LUT R112, R113, R112, RZ, 0x3c, !PT ;  /* 0x0000007071709212 */ /* 0x000fc800078e3cff */
[----:B------:R-:W-:-:S05]  /*16d50*/  @!P1 LOP3.LUT R113, R113, R112, RZ, 0x3c, !PT ;  /* 0x0000007071719212 */ /* 0x000fca00078e3cff */
[----:B------:R0:W4:Y:S04]  /*16d60*/  @!P1 LDG.E.U8 R153, desc[UR22][R112.64] ;  /* 0x0000001670999981 */ /* 0x000128000c1e1100 */
        /* <DEDUP_REMOVED lines=123> */
[----:B---3--:R-:W2:Y:S01]  /*17520*/  LDL R98, [R1+0x2d0] ;  /* 0x0002d00001627983 */ /* 0x008ea20000100800 */
[----:B0-----:R-:W-:-:S04]  /*17530*/  @!P1 LOP3.LUT R103, R103, R102, RZ, 0x3c, !PT ;  /* 0x0000006667679212 */ /* 0x001fc800078e3cff */
[----:B------:R-:W-:-:S04]  /*17540*/  @!P1 LOP3.LUT R102, R103, R102, RZ, 0x3c, !PT ;  /* 0x0000006667669212 */ /* 0x000fc800078e3cff */
[----:B------:R-:W-:-:S05]  /*17550*/  @!P1 LOP3.LUT R103, R103, R102, RZ, 0x3c, !PT ;  /* 0x0000006667679212 */ /* 0x000fca00078e3cff */
        /* <DEDUP_REMOVED lines=64> */
[----:B-1----:R-:W-:-:S02]  /*17960*/  PRMT R128, RZ, 0x7610, R128 ;  /* 0x00007610ff807816 */ /* 0x002fc40000000080 */
[----:B---3--:R-:W-:Y:S01]  /*17970*/  PRMT R132, RZ, 0x7610, R132 ;  /* 0x00007610ff847816 */ /* 0x008fe20000000084 */
[----:B------:R1:W-:Y:S04]  /*17980*/  STS.U8 [R95+UR10+0x16700], R142 ;  /* 0x0167008e5f007988 */ /* 0x0003e8000800000a */
[----:B------:R3:W-:Y:S01]  /*17990*/  STS.U8 [R95+UR10+0x16b00], R145 ;  /* 0x016b00915f007988 */ /* 0x0007e2000800000a */
[----:B-1----:R-:W-:Y:S02]  /*179a0*/  PRMT R142, RZ, 0x7610, R142 ;  /* 0x00007610ff8e7816 */ /* 0x002fe4000000008e */
[----:B---3--:R-:W-:Y:S01]  /*179b0*/  PRMT R145, RZ, 0x7610, R145 ;  /* 0x00007610ff917816 */ /* 0x008fe20000000091 */
[----:B------:R1:W-:Y:S04]  /*179c0*/  STS.U8 [R95+UR10+0x16f00], R148 ;  /* 0x016f00945f007988 */ /* 0x0003e8000800000a */
[----:B------:R3:W-:Y:S01]  /*179d0*/  STS.U8 [R95+UR10+0x17300], R151 ;  /* 0x017300975f007988 */ /* 0x0007e2000800000a */
[----:B-1----:R-:W-:-:S02]  /*179e0*/  PRMT R148, RZ, 0x7610, R148 ;  /* 0x00007610ff947816 */ /* 0x002fc40000000094 */
        /* <DEDUP_REMOVED lines=20> */
[----:B------:R-:W0:Y:S04]  /*17b30*/  LDL R96, [R1] ;  /* 0x0000000001607983 */ /* 0x000e280000100800 */
        /* <DEDUP_REMOVED lines=96> */
[----:B------:R0:W-:Y:S04]  /*18140*/  STS.U8 [R92+UR10+0xb400], R122 ;  /* 0x00b4007a5c007988 */ /* 0x0001e8000800000a */
        /* <DEDUP_REMOVED lines=18> */
[----:B0-----:R-:W-:Y:S02]  /*18270*/  PRMT R125, RZ, 0x7610, R125 ;  /* 0x00007610ff7d7816 */ /* 0x001fe4000000007d */
[----:B-1----:R-:W-:-:S04]  /*18280*/  @!P1 LOP3.LUT R97, R97, R96, RZ, 0x3c, !PT ;  /* 0x0000006061619212 */ /* 0x002fc800078e3cff */
[----:B------:R-:W-:-:S04]  /*18290*/  @!P1 LOP3.LUT R96, R97, R96, RZ, 0x3c, !PT ;  /* 0x0000006061609212 */ /* 0x000fc800078e3cff */
[----:B------:R-:W-:-:S05]  /*182a0*/  @!P1 LOP3.LUT R97, R97, R96, RZ, 0x3c, !PT ;  /* 0x0000006061619212 */ /* 0x000fca00078e3cff */
        /* <DEDUP_REMOVED lines=8> */
[----:B------:R-:W2:Y:S01]  /*18330*/  LDL R97, [R1+0x244] ;  /* 0x0002440001617983 */ /* 0x000ea20000100800 */
[----:B0-----:R-:W-:-:S03]  /*18340*/  @!P1 IMAD.MOV.U32 R96, RZ, RZ, R169 ;  /* 0x000000ffff609224 */ /* 0x001fc600078e00a9 */
        /* <DEDUP_REMOVED lines=17> */
[----:B------:R-:W-:Y:S02]  /*18460*/  PRMT R133, RZ, 0x7610, R133 ;  /* 0x00007610ff857816 */ /* 0x000fe40000000085 */
[----:B-1----:R-:W-:-:S04]  /*18470*/  @!P1 LOP3.LUT R97, R97, R96, RZ, 0x3c, !PT ;  /* 0x0000006061619212 */ /* 0x002fc800078e3cff */
[----:B------:R-:W-:-:S04]  /*18480*/  @!P1 LOP3.LUT R96, R97, R96, RZ, 0x3c, !PT ;  /* 0x0000006061609212 */ /* 0x000fc800078e3cff */
[----:B------:R-:W-:-:S05]  /*18490*/  @!P1 LOP3.LUT R97, R97, R96, RZ, 0x3c, !PT ;  /* 0x0000006061619212 */ /* 0x000fca00078e3cff */
[----:B------:R1:W2:Y:S04]  /*184a0*/  @!P1 LDG.E.U8 R133, desc[UR22][R96.64] ;  /* 0x0000001660859981 */ /* 0x0002a8000c1e1100 */
        /* <DEDUP_REMOVED lines=20> */
[----:B-----5:R0:W-:Y:S04]  /*185f0*/  STS.U8 [R92+UR10+0xd800], R139 ;  /* 0x00d8008b5c007988 */ /* 0x0201e8000800000a */
        /* <DEDUP_REMOVED lines=26> */
[----:B-----5:R-:W-:Y:S02]  /*187a0*/  PRMT R120, RZ, 0x7610, R120 ;  /* 0x00007610ff787816 */ /* 0x020fe40000000078 */
[----:B0-----:R-:W-:-:S04]  /*187b0*/  @!P1 LOP3.LUT R97, R97, R96, RZ, 0x3c, !PT ;  /* 0x0000006061619212 */ /* 0x001fc800078e3cff */
[----:B------:R-:W-:-:S04]  /*187c0*/  @!P1 LOP3.LUT R96, R97, R96, RZ, 0x3c, !PT ;  /* 0x0000006061609212 */ /* 0x000fc800078e3cff */
[----:B------:R-:W-:-:S05]  /*187d0*/  @!P1 LOP3.LUT R97, R97, R96, RZ, 0x3c, !PT ;  /* 0x0000006061619212 */ /* 0x000fca00078e3cff */
[----:B------:R0:W5:Y:S04]  /*187e0*/  @!P1 LDG.E.U8 R120, desc[UR22][R96.64] ;  /* 0x0000001660789981 */ /* 0x000168000c1e1100 */
[----:B------:R-:W2:Y:S01]  /*187f0*/  LDL R97, [R1+0x294] ;  /* 0x0002940001617983 */ /* 0x000ea20000100800 */
[----:B0-----:R-:W-:-:S03]  /*18800*/  @!P1 IMAD.MOV.U32 R96, RZ, RZ, R169 ;  /* 0x000000ffff609224 */ /* 0x001fc600078e00a9 */
[----:B------:R0:W-:Y:S04]  /*18810*/  STS.U8 [R92+UR10+0xe000], R121 ;  /* 0x00e000795c007988 */ /* 0x0001e8000800000a */
[----:B------:R1:W-:Y:S04]  /*18820*/  STS.U8 [R92+UR10+0xe400], R118 ;  /* 0x00e400765c007988 */ /* 0x0003e8000800000a */
[----:B------:R3:W-:Y:S01]  /*18830*/  STS.U8 [R92+UR10+0xe800], R119 ;  /* 0x00e800775c007988 */ /* 0x0007e2000800000a */
[----:B0-----:R-:W-:-:S03]  /*18840*/  PRMT R121, RZ, 0x7610, R121 ;  /* 0x00007610ff797816 */ /* 0x001fc60000000079 */
[----:B------:R0:W-:Y:S01]  /*18850*/  STS.U8 [R92+UR10+0xec00], R116 ;  /* 0x00ec00745c007988 */ /* 0x0001e2000800000a */
[----:B-1----:R-:W-:-:S03]  /*18860*/  PRMT R118, RZ, 0x7610, R118 ;  /* 0x00007610ff767816 */ /* 0x002fc60000000076 */
[----:B------:R1:W-:Y:S01]  /*18870*/  STS.U8 [R92+UR10+0xf000], R117 ;  /* 0x00f000755c007988 */ /* 0x0003e2000800000a */
[----:B---3--:R-:W-:-:S03]  /*18880*/  PRMT R119, RZ, 0x7610, R119 ;  /* 0x00007610ff777816 */ /* 0x008fc60000000077 */
[----:B------:R3:W-:Y:S01]  /*18890*/  STS.U8 [R92+UR10+0xf400], R114 ;  /* 0x00f400725c007988 */ /* 0x0007e2000800000a */
[----:B0-----:R-:W-:-:S03]  /*188a0*/  PRMT R116, RZ, 0x7610, R116 ;  /* 0x00007610ff747816 */ /* 0x001fc60000000074 */
[----:B------:R0:W-:Y:S01]  /*188b0*/  STS.U8 [R92+UR10+0xf800], R111 ;  /* 0x00f8006f5c007988 */ /* 0x0001e2000800000a */
[----:B-1----:R-:W-:-:S03]  /*188c0*/  PRMT R117, RZ, 0x7610, R117 ;  /* 0x00007610ff757816 */ /* 0x002fc60000000075 */
[----:B------:R-:W4:Y:S01]  /*188d0*/  LDL R169, [R1+0x2c] ;  /* 0x00002c0001a97983 */ /* 0x000f220000100800 */
[----:B---3--:R-:W-:-:S03]  /*188e0*/  PRMT R114, RZ, 0x7610, R114 ;  /* 0x00007610ff727816 */ /* 0x008fc60000000072 */
[----:B--2---:R1:W2:Y:S02]  /*188f0*/  @!P1 LDG.E.U8 R121, desc[UR22][R96.64] ;  /* 0x0000001660799981 */ /* 0x0042a4000c1e1100 */
[----:B-1----:R-:W-:Y:S02]  /*18900*/  @!P1 IMAD.MOV.U32 R96, RZ, RZ, R216 ;  /* 0x000000ffff609224 */ /* 0x002fe400078e00d8 */
[----:B------:R-:W-:-:S05]  /*18910*/  @!P1 IMAD.MOV.U32 R97, RZ, RZ, R215 ;  /* 0x000000ffff619224 */ /* 0x000fca00078e00d7 */
[----:B------:R1:W3:Y:S02]  /*18920*/  @!P1 LDG.E.U8 R118, desc[UR22][R96.64] ;  /* 0x0000001660769981 */ /* 0x0002e4000c1e1100 */
[----:B-1----:R-:W-:Y:S02]  /*18930*/  @!P1 IMAD.MOV.U32 R96, RZ, RZ, R224 ;  /* 0x000000ffff609224 */ /* 0x002fe400078e00e0 */
[----:B------:R-:W-:-:S05]  /*18940*/  @!P1 IMAD.MOV.U32 R97, RZ, RZ, R223 ;  /* 0x000000ffff619224 */ /* 0x000fca00078e00df */
[----:B------:R1:W2:Y:S02]  /*18950*/  @!P1 LDG.E.U8 R119, desc[UR22][R96.64] ;  /* 0x0000001660779981 */ /* 0x0002a4000c1e1100 */
        /* <DEDUP_REMOVED lines=16> */
[----:B------:R-:W2:Y:S01]  /*18a60*/  LDL R97, [R1+0x28] ;  /* 0x0000280001617983 */ /* 0x000ea20000100800 */
[----:B----4-:R-:W-:-:S03]  /*18a70*/  @!P1 IMAD.MOV.U32 R96, RZ, RZ, R169 ;  /* 0x000000ffff609224 */ /* 0x010fc600078e00a9 */
[----:B------:R0:W-:Y:S04]  /*18a80*/  STS.U8 [R92+UR10+0xfc00], R115 ;  /* 0x00fc00735c007988 */ /* 0x0001e8000800000a */
[----:B------:R-:W4:Y:S01]  /*18a90*/  LDL R169, [R1+0xcc] ;  /* 0x0000cc0001a97983 */ /* 0x000f220000100800 */
[----:B0-----:R-:W-:-:S06]  /*18aa0*/  PRMT R115, RZ, 0x7610, R115 ;  /* 0x00007610ff737816 */ /* 0x001fcc0000000073 */
[----:B--2---:R0:W2:Y:S04]  /*18ab0*/  @!P1 LDG.E.U8 R115, desc[UR22][R96.64] ;  /* 0x0000001660739981 */ /* 0x0040a8000c1e1100 */
        /* <DEDUP_REMOVED lines=32> */
[----:B------:R-:W2:Y:S01]  /*18cc0*/  LDL R97, [R1+0xc8] ;  /* 0x0000c80001617983 */ /* 0x000ea20000100800 */
[----:B----4-:R-:W-:-:S03]  /*18cd0*/  @!P1 IMAD.MOV.U32 R96, RZ, RZ, R169 ;  /* 0x000000ffff609224 */ /* 0x010fc600078e00a9 */
        /* <DEDUP_REMOVED lines=17> */
[----:B----4-:R-:W-:Y:S02]  /*18df0*/  PRMT R153, RZ, 0x7610, R153 ;  /* 0x00007610ff997816 */ /* 0x010fe40000000099 */
[----:B-1----:R-:W-:-:S04]  /*18e00*/  @!P1 LOP3.LUT R97, R97, R96, RZ, 0x3c, !PT ;  /* 0x0000006061619212 */ /* 0x002fc800078e3cff */
[----:B------:R-:W-:-:S04]  /*18e10*/  @!P1 LOP3.LUT R96, R97, R96, RZ, 0x3c, !PT ;  /* 0x0000006061609212 */ /* 0x000fc800078e3cff */
[----:B------:R-:W-:-:S05]  /*18e20*/  @!P1 LOP3.LUT R97, R97, R96, RZ, 0x3c, !PT ;  /* 0x0000006061619212 */ /* 0x000fca00078e3cff */
[----:B------:R1:W4:Y:S04]  /*18e30*/  @!P1 LDG.E.U8 R153, desc[UR22][R96.64] ;  /* 0x0000001660999981 */ /* 0x000328000c1e1100 */
        /* <DEDUP_REMOVED lines=130> */
[----:B------:R0:W-:Y:S02]  /*19660*/  STS.U8 [R93+UR10+0xe100], R102 ;  /* 0x00e100665d007988 */ /* 0x0001e4000800000a */
[----:B0-----:R-:W-:-:S06]  /*19670*/  PRMT R102, RZ, 0x7610, R102 ;  /* 0x00007610ff667816 */ /* 0x001fcc0000000066 */
[----:B--2---:R-:W2:Y:S04]  /*19680*/  @!P1 LDG.E.U8 R102, desc[UR22][R96.64] ;  /* 0x0000001660669981 */ /* 0x004ea8000c1e1100 */
[----:B------:R0:W-:Y:S04]  /*19690*/  STS.U8 [R93+UR10+0xe500], R103 ;  /* 0x00e500675d007988 */ /* 0x0001e8000800000a */
        /* <DEDUP_REMOVED lines=36> */
[----:B-----5:R0:W-:Y:S04]  /*198e0*/  STS.U8 [R94+UR10+0xfa00], R120 ;  /* 0x00fa00785e007988 */ /* 0x0201e8000800000a */
        /* <DEDUP_REMOVED lines=14> */
[----:B----4-:R0:W-:Y:S04]  /*199d0*/  STS.U8 [R95+UR10+0xb700], R153 ;  /* 0x00b700995f007988 */ /* 0x0101e8000800000a */
        /* <DEDUP_REMOVED lines=14> */
[----:B---3--:R0:W-:Y:S04]  /*19ac0*/  STS.U8 [R95+UR10+0xf300], R155 ;  /* 0x00f3009b5f007988 */ /* 0x0081e8000800000a */
[----:B------:R0:W-:Y:S04]  /*19ad0*/  STS.U8 [R95+UR10+0xf700], R157 ;  /* 0x00f7009d5f007988 */ /* 0x0001e8000800000a */
[----:B------:R0:W-:Y:S04]  /*19ae0*/  STS.U8 [R95+UR10+0xfb00], R159 ;  /* 0x00fb009f5f007988 */ /* 0x0001e8000800000a */
[----:B--2---:R0:W-:Y:S01]  /*19af0*/  STS.U8 [R95+UR10+0xff00], R102 ;  /* 0x00ff00665f007988 */ /* 0x0041e2000800000a */
[----:B------:R1:W-:Y:S06]  /*19b00*/  MEMBAR.ALL.CTA ;  /* 0x0000000000007992 */ /* 0x0003ec0000008000 */
[----:B-1----:R-:W1:Y:S01]  /*19b10*/  FENCE.VIEW.ASYNC.S ;  /* 0x00000000000073c6 */ /* 0x002e620000000000 */
[----:B------:R-:W-:Y:S01]  /*19b20*/  ULEA UR12, UR21, UR10, 0x3 ;  /* 0x0000000a150c7291 */ /* 0x000fe2000f8e18ff */
[----:B------:R-:W-:-:S03]  /*19b30*/  UMOV UR4, UR5 ;  /* 0x0000000500047c82 */ /* 0x000fc60008000000 */
[----:B------:R-:W-:Y:S01]  /*19b40*/  UIADD3 UR12, UPT, UPT, UR12, 0x18000, URZ ;  /* 0x000180000c0c7890 */ /* 0x000fe2000fffe0ff */
[----:B-1----:R-:W-:Y:S06]  /*19b50*/  BAR.SYNC.DEFER_BLOCKING 0x0 ;  /* 0x0000000000007b1d */ /* 0x002fec0000010000 */
[----:B0-----:R-:W-:Y:S05]  /*19b60*/  @P0 BRA `(.L_x_9) ;  /* 0x00000000004c0947 */ /* 0x001fea0003800000 */
[----:B------:R-:W-:Y:S01]  /*19b70*/  UMOV UR15, 0x40004040 ;  /* 0x40004040000f7882 */ /* 0x000fe20000000000 */
        /* <DEDUP_REMOVED lines=9> */
[----:B------:R0:W-:Y:S01]  /*19c10*/  UTCQMMA gdesc[UR14], gdesc[UR16], tmem[UR7], tmem[UR18], idesc[UR19], UPT ;  /* 0x00ff12100e0075ea */ /* 0x0001e2000b800307 */
        /* <DEDUP_REMOVED lines=8> */
.L_x_9:
[----:B------:R-:W2:Y:S01]  /*19ca0*/  LDL R96, [R1+0x350] ;  /* 0x0003500001607983 */ /* 0x000ea20000100800 */
[----:B------:R-:W-:-:S04]  /*19cb0*/  UIADD3 UR21, UPT, UPT, UR21, 0x1, URZ ;  /* 0x0000000115157890 */ /* 0x000fc8000fffe0ff */
[----:B------:R-:W-:-:S04]  /*19cc0*/  UISETP.GT.AND UP1, UPT, UR21, 0x1, UPT ;  /* 0x000000011500788c */ /* 0x000fc8000bf24270 */
[----:B0-----:R-:W-:Y:S02]  /*19cd0*/  USEL UR5, URZ, 0x1, !UP1 ;  /* 0x00000001ff057887 */ /* 0x001fe4000c800000 */
[----:B------:R-:W-:Y:S02]  /*19ce0*/  USEL UR21, UR21, URZ, !UP1 ;  /* 0x000000ff15157287 */ /* 0x000fe4000c800000 */
[----:B------:R-:W-:Y:S01]  /*19cf0*/  ULOP3.LUT UR5, UR4, UR5, URZ, 0x3c, !UPT ;  /* 0x0000000504057292 */ /* 0x000fe2000f8e3cff */
[----:B--2---:R-:W-:Y:S01]  /*19d00*/  ISETP.NE.U32.AND P1, PT, R96, UR6, PT ;  /* 0x0000000660007c0c */ /* 0x004fe2000bf25070 */
[----:B------:R-:W-:Y:S01]  /*19d10*/  IMAD.U32 R96, RZ, RZ, UR4 ;  /* 0x00000004ff607e24 */ /* 0x000fe2000f8e00ff */
[----:B------:R-:W-:-:S11]  /*19d20*/  UMOV UR6, UR24 ;  /* 0x0000001800067c82 */ /* 0x000fd60008000000 */
[----:B------:R-:W-:Y:S05]  /*19d30*/  @P1 BRA `(.L_x_10) ;  /* 0xffffff6800e41947 */ /* 0x000fea000383ffff */
.L_x_7:
[----:B-1----:R-:W0:Y:S01]  /*19d40*/  LDC R97, c[0x0][0x3a0] ;  /* 0x0000e800ff617b82 */ /* 0x002e220000000800 */
[----:B------:R-:W1:Y:S01]  /*19d50*/  S2R R98, SR_TID.X ;  /* 0x0000000000627919 */ /* 0x000e620000002100 */
[----:B0-----:R-:W-:-:S05]  /*19d60*/  VIADD R97, R97, 0x7f ;  /* 0x0000007f61617836 */ /* 0x001fca0000000000 */
[----:B------:R-:W-:Y:S02]  /*19d70*/  ISETP.GE.AND P0, PT, R97, 0x80, PT ;  /* 0x000000806100780c */ /* 0x000fe40003f06270 */
[----:B-1---5:R-:W-:-:S04]  /*19d80*/  LOP3.LUT R3, R98, 0x80, RZ, 0xc0, !PT ;  /* 0x0000008062037812 */ /* 0x022fc800078ec0ff */
[----:B------:R-:W-:-:S05]  /*19d90*/  LEA R3, R3, UR10, 0x5 ;  /* 0x0000000a03037c11 */ /* 0x000fca000f8e28ff */
[----:B------:R-:W-:Y:S02]  /*19da0*/  IMAD R2, R2, 0x10, R3 ;  /* 0x0000001002027824 */ /* 0x000fe400078e0203 */
[----:B------:R-:W-:Y:S05]  /*19db0*/  @!P0 BRA `(.L_x_11) ;  /* 0x0000000000108947 */ /* 0x000fea0003800000 */
[----:B------:R-:W-:-:S06]  /*19dc0*/  USHF.L.U32 UR4, UR4, 0x1f, URZ ;  /* 0x0000001f04047899 */ /* 0x000fcc00080006ff */
[----:B------:R-:W-:-:S04]  /*19dd0*/  IMAD.U32 R3, RZ, RZ, UR4 ;  /* 0x00000004ff037e24 */ /* 0x000fc8000f8e00ff */
[----:B------:R-:W0:Y:S02]  /*19de0*/  SYNCS.PHASECHK.TRANS64.TRYWAIT P0, [UR12], R3 ;  /* 0x00000003ff0075a7 */ /* 0x000e24000800110c */
[----:B0-----:R-:W-:Y:S05]  /*19df0*/  @!P0 BRA `(.L_x_12) ;  /* 0x0000005800908947 */ /* 0x001fea0003800000 */
.L_x_11:
[----:B------:R-:W2:Y:S01]  /*19e00*/  LDL.LU R133, [R1+0x558] ;  /* 0x0005580001857983 */ /* 0x000ea20000300800 */
[----:B------:R-:W0:Y:S03]  /*19e10*/  LDCU.128 UR12, c[0x0][0x390] ;  /* 0x00007200ff0c77ac */ /* 0x000e260008000c00 */
[----:B------:R-:W0:Y:S01]  /*19e20*/  LDL.LU R132, [R1+0x4ac] ;  /* 0x0004ac0001847983 */ /* 0x000e220000300800 */
[----:B------:R-:W2:Y:S01]  /*19e30*/  LDCU UR4, c[0x0][0x39c] ;  /* 0x00007380ff0477ac */ /* 0x000ea20008000800 */
[----:B------:R-:W-:Y:S06]  /*19e40*/  BAR.SYNC.DEFER_BLOCKING 0x0 ;  /* 0x0000000000007b1d */ /* 0x000fec0000010000 */
[----:B------:R-:W1:Y:S01]  /*19e50*/  LDCU UR5, c[0x0][0x39c] ;  /* 0x00007380ff0577ac */ /* 0x000e620008000800 */
[----:B------:R-:W3:Y:S01]  /*19e60*/  LDCU UR6, c[0x0][0x39c] ;  /* 0x00007380ff0677ac */ /* 0x000ee20008000800 */
[----:B------:R-:W4:Y:S01]  /*19e70*/  LDCU UR8, c[0x0][0x39c] ;  /* 0x00007380ff0877ac */ /* 0x000f220008000800 */
[----:B------:R-:W5:Y:S01]  /*19e80*/  LDCU UR9, c[0x0][0x39c] ;  /* 0x00007380ff0977ac */ /* 0x000f620008000800 */
[----:B------:R-:W1:Y:S02]  /*19e90*/  @!P2 SYNCS.CCTL.IV [UR10+0x18000] ;  /* 0x01800000ff00a9b1 */ /* 0x000e64000800000a */
[----:B-1----:R-:W-:Y:S06]  /*19ea0*/  BAR.SYNC.DEFER_BLOCKING 0x0 ;  /* 0x0000000000007b1d */ /* 0x002fec0000010000 */
[----:B------:R-:W1:Y:S01]  /*19eb0*/  LDTM.x128 R4, tmem[UR11] ;  /* 0x0000000b000479ee */ /* 0x000e6200083c0000 */
[----:B------:R-:W0:Y:S01]  /*19ec0*/  @!P2 SYNCS.CCTL.IV [UR10+0x18008] ;  /* 0x01800800ff00a9b1 */ /* 0x000e22000800000a */
[----:B------:R-:W-:Y:S01]  /*19ed0*/  NOP ;  /* 0x0000000000007918 */ /* 0x000fe20000000000 */
[----:B-1----:R-:W-:-:S02]  /*19ee0*/  F2FP.SATFINITE.E4M3.F32.PACK_AB_MERGE_C R4, R5, R4, RZ ;  /* 0x000000040504723e */ /* 0x002fc400048070ff */
[----:B------:R-:W-:Y:S02]  /*19ef0*/  F2FP.SATFINITE.E4M3.F32.PACK_AB_MERGE_C R6, R7, R6, RZ ;  /* 0x000000060706723e */ /* 0x000fe400048070ff */
[----:B------:R-:W-:Y:S02]  /*19f00*/  F2FP.SATFINITE.E4M3.F32.PACK_AB_MERGE_C R8, R9, R8, RZ ;  /* 0x000000080908723e */ /* 0x000fe400048070ff */
[----:B------:R-:W-:Y:S02]  /*19f10*/  F2FP.SATFINITE.E4M3.F32.PACK_AB_MERGE_C R12, R13, R12, RZ ;  /* 0x0000000c0d0c723e */ /* 0x000fe400048070ff */
[----:B------:R-:W-:Y:S02]  /*19f20*/  F2FP.SATFINITE.E4M3.F32.PACK_AB_MERGE_C R14, R15, R14, RZ ;  /* 0x0000000e0f0e723e */ /* 0x000fe400048070ff */
[----:B------:R-:W-:Y:S02]  /*19f30*/  F2FP.SATFINITE.E4M3.F32.PACK_AB_MERGE_C R16, R17, R16, RZ ;  /* 0x000000101110723e */ /* 0x000fe400048070ff */
[----:B------:R-:W-:-:S02]  /*19f40*/  LOP3.LUT R4, R4, 0xffff, RZ, 0xc0, !PT ;  /* 0x0000ffff04047812 */ /* 0x000fc400078ec0ff */
[----:B------:R-:W-:Y:S02]  /*19f50*/  LOP3.LUT R3, R6, 0xffff, RZ, 0xc0, !PT ;  /* 0x0000ffff06037812 */ /* 0x000fe400078ec0ff */
[----:B------:R-:W-:Y:S02]  /*19f60*/  LOP3.LUT R8, R8, 0xffff, RZ, 0xc0, !PT ;  /* 0x0000ffff08087812 */ /* 0x000fe400078ec0ff */
[----:B------:R-:W-:Y:S02]  /*19f70*/  LOP3.LUT R16, R16, 0xffff, RZ, 0xc0, !PT ;  /* 0x0000ffff10107812 */ /* 0x000fe400078ec0ff */
[----:B------:R-:W-:Y:S02]  /*19f80*/  LOP3.LUT R12, R12, 0xffff, RZ, 0xc0, !PT ;  /* 0x0000ffff0c0c7812 */ /* 0x000fe400078ec0ff */
[----:B------:R-:W-:Y:S02]  /*19f90*/  LOP3.LUT R5, R14, 0xffff, RZ, 0xc0, !PT ;  /* 0x0000ffff0e057812 */ /* 0x000fe400078ec0ff */
[----:B------:R-:W-:-:S02]  /*19fa0*/  PRMT R7, R8, 0x3340, R1 ;  /* 0x0000334008077816 */ /* 0x000fc40000000001 */
[----:B------:R-:W-:Y:S02]  /*19fb0*/  PRMT R6, R4, 0x3340, R3 ;  /* 0x0000334004067816 */ /* 0x000fe40000000003 */
[----:B------:R-:W-:Y:S02]  /*19fc0*/  PRMT R9, R16, 0x3340, R1 ;  /* 0x0000334010097816 */ /* 0x000fe40000000001 */
[----:B------:R-:W-:Y:S02]  /*19fd0*/  PRMT R14, R12, 0x3340, R5 ;  /* 0x000033400c0e7816 */ /* 0x000fe40000000005 */
[----:B------:R-:W-:Y:S02]  /*19fe0*/  F2FP.SATFINITE.E4M3.F32.PACK_AB_MERGE_C R28, R29, R28, RZ ;  /* 0x0000001c1d1c723e */ /* 0x000fe400048070ff */
[----:B------:R-:W-:Y:S02]  /*19ff0*/  F2FP.SATFINITE.E4M3.F32.PACK_AB_MERGE_C R30, R31, R30, RZ ;  /* 0x0000001e1f1e723e */ /* 0x000fe400048070ff */
[----:B------:R-:W-:-:S02]  /*1a000*/  F2FP.SATFINITE.E4M3.F32.PACK_AB_MERGE_C R32, R33, R32, RZ ;  /* 0x000000202120723e */ /* 0x000fc400048070ff */
[----:B------:R-:W-:Y:S02]  /*1a010*/  PRMT R7, R6, 0x5410, R7 ;  /* 0x0000541006077816 */ /* 0x000fe40000000007 */
[----:B------:R-:W-:Y:S02]  /*1a020*/  F2FP.SATFINITE.E4M3.F32.PACK_AB_MERGE_C R20, R21, R20, RZ ;  /* 0x000000141514723e */ /* 0x000fe400048070ff */
[----:B------:R-:W-:Y:S02]  /*1a030*/  F2FP.SATFINITE.E4M3.F32.PACK_AB_MERGE_C R22, R23, R22, RZ ;  /* 0x000000161716723e */ /* 0x000fe400048070ff */
[----:B------:R-:W-:Y:S02]  /*1a040*/  F2FP.SATFINITE.E4M3.F32.PACK_AB_MERGE_C R24, R25, R24, RZ ;  /* 0x000000181918723e */ /* 0x000fe400048070ff */
[----:B------:R-:W-:Y:S02]  /*1a050*/  PRMT R6, R14, 0x5410, R9 ;  /* 0x000054100e067816 */ /* 0x000fe40000000009 */
[----:B------:R-:W-:-:S02]  /*1a060*/  F2FP.SATFINITE.E4M3.F32.PACK_AB_MERGE_C R36, R37, R36, RZ ;  /* 0x000000242524723e */ /* 0x000fc400048070ff */
[----:B------:R-:W-:Y:S02]  /*1a070*/  F2FP.SATFINITE.E4M3.F32.PACK_AB_MERGE_C R38, R39, R38, RZ ;  /* 0x000000262726723e */ /* 0x000fe400048070ff */
[----:B------:R-:W-:Y:S02]  /*1a080*/  F2FP.SATFINITE.E4M3.F32.PACK_AB_MERGE_C R40, R41, R40, RZ ;  /* 0x000000282928723e */ /* 0x000fe400048070ff */
[----:B------:R-:W-:Y:S02]  /*1a090*/  LOP3.LUT R14, R28, 0xffff, RZ, 0xc0, !PT ;  /* 0x0000ffff1c0e7812 */ /* 0x000fe400078ec0ff */
[----:B------:R-:W-:Y:S02]  /*1a0a0*/  LOP3.LUT R15, R30, 0xffff, RZ, 0xc0, !PT ;  /* 0x0000ffff1e0f7812 */ /* 0x000fe400078ec0ff */
[----:B------:R-:W-:Y:S02]  /*1a0b0*/  LOP3.LUT R32, R32, 0xffff, RZ, 0xc0, !PT ;  /* 0x0000ffff20207812 */ /* 0x000fe400078ec0ff */
[----:B------:R-:W-:-:S02]  /*1a0c0*/  F2FP.SATFINITE.E4M3.F32.PACK_AB_MERGE_C R44, R45, R44, RZ ;  /* 0x0000002c2d2c723e */ /* 0x000fc400048070ff */
[----:B------:R-:W-:Y:S02]  /*1a0d0*/  F2FP.SATFINITE.E4M3.F32.PACK_AB_MERGE_C R46, R47, R46, RZ ;  /* 0x0000002e2f2e723e */ /* 0x000fe400048070ff */
[----:B------:R-:W-:Y:S02]  /*1a0e0*/  F2FP.SATFINITE.E4M3.F32.PACK_AB_MERGE_C R48, R49, R48, RZ ;  /* 0x000000303130723e */ /* 0x000fe400048070ff */
[----:B------:R-:W-:Y:S02]  /*1a0f0*/  F2FP.SATFINITE.E4M3.F32.PACK_AB_MERGE_C R60, R61, R60, RZ ;  /* 0x0000003c3d3c723e */ /* 0x000fe400048070ff */
[----:B------:R-:W-:Y:S02]  /*1a100*/  F2FP.SATFINITE.E4M3.F32.PACK_AB_MERGE_C R62, R63, R62, RZ ;  /* 0x0000003e3f3e723e */ /* 0x000fe400048070ff */
[----:B------:R-:W-:Y:S02]  /*1a110*/  F2FP.SATFINITE.E4M3.F32.PACK_AB_MERGE_C R64, R65, R64, RZ ;  /* 0x000000404140723e */ /* 0x000fe400048070ff */
[----:B------:R-:W-:-:S02]  /*1a120*/  F2FP.SATFINITE.E4M3.F32.PACK_AB_MERGE_C R18, R19, R18, RZ ;  /* 0x000000121312723e */ /* 0x000fc400048070ff */
[----:B------:R-:W-:Y:S02]  /*1a130*/  LOP3.LUT R9, R20, 0xffff, RZ, 0xc0, !PT ;  /* 0x0000ffff14097812 */ /* 0x000fe400078ec0ff */
[----:B------:R-:W-:Y:S02]  /*1a140*/  LOP3.LUT R22, R22, 0xffff, RZ, 0xc0, !PT ;  /* 0x0000ffff16167812 */ /* 0x000fe400078ec0ff */
[----:B------:R-:W-:Y:S02]  /*1a150*/  LOP3.LUT R24, R24, 0xffff, RZ, 0xc0, !PT ;  /* 0x0000ffff18187812 */ /* 0x000fe400078ec0ff */
[----:B------:R-:W-:Y:S02]  /*1a160*/  F2FP.SATFINITE.E4M3.F32.PACK_AB_MERGE_C R52, R53, R52, RZ ;  /* 0x000000343534723e */ /* 0x000fe400048070ff */
[----:B------:R-:W-:Y:S02]  /*1a170*/  F2FP.SATFINITE.E4M3.F32.PACK_AB_MERGE_C R54, R55, R54, RZ ;  /* 0x000000363736723e */ /* 0x000fe400048070ff */
[----:B------:R-:W-:-:S02]  /*1a180*/  F2FP.SATFINITE.E4M3.F32.PACK_AB_MERGE_C R56, R57, R56, RZ ;  /* 0x000000383938723e */ /* 0x000fc400048070ff */
[----:B------:R-:W-:Y:S02]  /*1a190*/  LOP3.LUT R36, R36, 0xffff, RZ, 0xc0, !PT ;  /* 0x0000ffff24247812 */ /* 0x000fe400078ec0ff */
[----:B------:R-:W-:Y:S02]  /*1a1a0*/  LOP3.LUT R17, R38, 0xffff, RZ, 0xc0, !PT ;  /* 0x0000ffff26117812 */ /* 0x000fe400078ec0ff */
[----:B------:R-:W-:Y:S02]  /*1a1b0*/  LOP3.LUT R40, R40, 0xffff, RZ, 0xc0, !PT ;  /* 0x0000ffff28287812 */ /* 0x000fe400078ec0ff */
[----:B------:R-:W-:Y:S02]  /*1a1c0*/  PRMT R19, R32, 0x3340, R1 ;  /* 0x0000334020137816 */ /* 0x000fe40000000001 */
[----:B------:R-:W-:Y:S02]  /*1a1d0*/  PRMT R28, R14, 0x3340, R15 ;  /* 0x000033400e1c7816 */ /* 0x000fe4000000000f */
[----:B------:R-:W-:-:S02]  /*1a1e0*/  F2FP.SATFINITE.E4M3.F32.PACK_AB_MERGE_C R68, R69, R68, RZ ;  /* 0x000000444544723e */ /* 0x000fc400048070ff */
[----:B------:R-:W-:Y:S02]  /*1a1f0*/  F2FP.SATFINITE.E4M3.F32.PACK_AB_MERGE_C R70, R71, R70, RZ ;  /* 0x000000464746723e */ /* 0x000fe400048070ff */
[----:B------:R-:W-:Y:S02]  /*1a200*/  F2FP.SATFINITE.E4M3.F32.PACK_AB_MERGE_C R72, R73, R72, RZ ;  /* 0x000000484948723e */ /* 0x000fe400048070ff */
[----:B------:R-:W-:Y:S02]  /*1a210*/  LOP3.LUT R44, R44, 0xffff, RZ, 0xc0, !PT ;  /* 0x0000ffff2c2c7812 */ /* 0x000fe400078ec0ff */
[----:B------:R-:W-:Y:S02]  /*1a220*/  LOP3.LUT R33, R46, 0xffff, RZ, 0xc0, !PT ;  /* 0x0000ffff2e217812 */ /* 0x000fe400078ec0ff */
[----:B------:R-:W-:Y:S02]  /*1a230*/  LOP3.LUT R48, R48, 0xffff, RZ, 0xc0, !PT ;  /* 0x0000ffff30307812 */ /* 0x000fe400078ec0ff */
[----:B------:R-:W-:-:S02]  /*1a240*/  LOP3.LUT R60, R60, 0xffff, RZ, 0xc0, !PT ;  /* 0x0000ffff3c3c7812 */ /* 0x000fc400078ec0ff */
[----:B------:R-:W-:Y:S02]  /*1a250*/  LOP3.LUT R39, R62, 0xffff, RZ, 0xc0, !PT ;  /* 0x0000ffff3e277812 */ /* 0x000fe400078ec0ff */
[----:B------:R-:W-:Y:S02]  /*1a260*/  LOP3.LUT R64, R64, 0xffff, RZ, 0xc0, !PT ;  /* 0x0000ffff40407812 */ /* 0x000fe400078ec0ff */
[----:B------:R-:W-:Y:S02]  /*1a270*/  F2FP.SATFINITE.E4M3.F32.PACK_AB_MERGE_C R76, R77, R76, RZ ;  /* 0x0000004c4d4c723e */ /* 0x000fe400048070ff */
[----:B------:R-:W-:Y:S02]  /*1a280*/  F2FP.SATFINITE.E4M3.F32.PACK_AB_MERGE_C R78, R79, R78, RZ ;  /* 0x0000004e4f4e723e */ /* 0x000fe400048070ff */
[----:B------:R-:W-:Y:S02]  /*1a290*/  F2FP.SATFINITE.E4M3.F32.PACK_AB_MERGE_C R80, R81, R80, RZ ;  /* 0x000000505150723e */ /* 0x000fe400048070ff */
[----:B------:R-:W-:-:S02]  /*1a2a0*/  F2FP.SATFINITE.E4M3.F32.PACK_AB_MERGE_C R84, R85, R84, RZ ;  /* 0x000000545554723e */ /* 0x000fc400048070ff */
[----:B------:R-:W-:Y:S02]  /*1a2b0*/  F2FP.SATFINITE.E4M3.F32.PACK_AB_MERGE_C R86, R87, R86, RZ ;  /* 0x000000565756723e */ /* 0x000fe400048070ff */
[----:B------:R-:W-:Y:S02]  /*1a2c0*/  F2FP.SATFINITE.E4M3.F32.PACK_AB_MERGE_C R88, R89, R88, RZ ;  /* 0x000000585958723e */ /* 0x000fe400048070ff */
[----:B------:R-:W-:Y:S02]  /*1a2d0*/  F2FP.SATFINITE.E4M3.F32.PACK_AB_MERGE_C R108, R109, R108, RZ ;  /* 0x0000006c6d6c723e */ /* 0x000fe400048070ff */
[----:B------:R-:W-:Y:S02]  /*1a2e0*/  F2FP.SATFINITE.E4M3.F32.PACK_AB_MERGE_C R110, R111, R110, RZ ;  /* 0x0000006e6f6e723e */ /* 0x000fe400048070ff */
[----:B------:R-:W-:Y:S02]  /*1a2f0*/  F2FP.SATFINITE.E4M3.F32.PACK_AB_MERGE_C R112, R113, R112, RZ ;  /* 0x000000707170723e */ /* 0x000fe400048070ff */
[----:B------:R-:W-:-:S02]  /*1a300*/  PRMT R31, R24, 0x3340, R1 ;  /* 0x00003340181f7816 */ /* 0x000fc40000000001 */
[----:B------:R-:W-:Y:S02]  /*1a310*/  PRMT R20, R9, 0x3340, R22 ;  /* 0x0000334009147816 */ /* 0x000fe40000000016 */
[----:B------:R-:W-:Y:S02]  /*1a320*/  F2FP.SATFINITE.E4M3.F32.PACK_AB_MERGE_C R10, R11, R10, RZ ;  /* 0x0000000a0b0a723e */ /* 0x000fe400048070ff */
[----:B------:R-:W-:Y:S02]  /*1a330*/  PRMT R13, R40, 0x3340, R1 ;  /* 0x00003340280d7816 */ /* 0x000fe40000000001 */
[----:B------:R-:W-:Y:S02]  /*1a340*/  PRMT R30, R36, 0x3340, R17 ;  /* 0x00003340241e7816 */ /* 0x000fe40000000011 */
[----:B------:R-:W-:Y:S02]  /*1a350*/  PRMT R19, R28, 0x5410, R19 ;  /* 0x000054101c137816 */ /* 0x000fe40000000013 */
[----:B------:R-:W-:-:S02]  /*1a360*/  LOP3.LUT R52, R52, 0xffff, RZ, 0xc0, !PT ;  /* 0x0000ffff34347812 */ /* 0x000fc400078ec0ff */
[----:B------:R-:W-:Y:S02]  /*1a370*/  LOP3.LUT R37, R54, 0xffff, RZ, 0xc0, !PT ;  /* 0x0000ffff36257812 */ /* 0x000fe400078ec0ff */
[----:B------:R-:W-:Y:S02]  /*1a380*/  LOP3.LUT R56, R56, 0xffff, RZ, 0xc0, !PT ;  /* 0x0000ffff38387812 */ /* 0x000fe400078ec0ff */
[----:B------:R-:W-:Y:S02]  /*1a390*/  F2FP.SATFINITE.E4M3.F32.PACK_AB_MERGE_C R42, R43, R42, RZ ;  /* 0x0000002a2b2a723e */ /* 0x000fe400048070ff */
[----:B------:R-:W-:Y:S02]  /*1a3a0*/  PRMT R11, R48, 0x3340, R1 ;  /* 0x00003340300b7816 */ /* 0x000fe40000000001 */
[----:B------:R-:W-:Y:S02]  /*1a3b0*/  PRMT R38, R44, 0x3340, R33 ;  /* 0x000033402c267816 */ /* 0x000fe40000000021 */
[----:B------:R-:W-:-:S02]  /*1a3c0*/  LOP3.LUT R68, R68, 0xffff, RZ, 0xc0, !PT ;  /* 0x0000ffff44447812 */ /* 0x000fc400078ec0ff */
[----:B------:R-:W-:Y:S02]  /*1a3d0*/  LOP3.LUT R41, R70, 0xffff, RZ, 0xc0, !PT ;  /* 0x0000ffff46297812 */ /* 0x000fe400078ec0ff */
[----:B------:R-:W-:Y:S02]  /*1a3e0*/  LOP3.LUT R72, R72, 0xffff, RZ, 0xc0, !PT ;  /* 0x0000ffff48487812 */ /* 0x000fe400078ec0ff */
[----:B------:R-:W-:Y:S02]  /*1a3f0*/  PRMT R25, R64, 0x3340, R1 ;  /* 0x0000334040197816 */ /* 0x000fe40000000001 */
[----:B------:R-:W-:Y:S02]  /*1a400*/  PRMT R28, R60, 0x3340, R39 ;  /* 0x000033403c1c7816 */ /* 0x000fe40000000027 */
[----:B------:R-:W-:Y:S02]  /*1a410*/  F2FP.SATFINITE.E4M3.F32.PACK_AB_MERGE_C R50, R51, R50, RZ ;  /* 0x000000323332723e */ /* 0x000fe400048070ff */
[----:B------:R-:W-:-:S02]  /*1a420*/  LOP3.LUT R76, R76, 0xffff, RZ, 0xc0, !PT ;  /* 0x0000ffff4c4c7812 */ /* 0x000fc400078ec0ff */
[----:B------:R-:W-:Y:S02]  /*1a430*/  LOP3.LUT R43, R78, 0xffff, RZ, 0xc0, !PT ;  /* 0x0000ffff4e2b7812 */ /* 0x000fe400078ec0ff */
[----:B------:R-:W-:Y:S02]  /*1a440*/  LOP3.LUT R80, R80, 0xffff, RZ, 0xc0, !PT ;  /* 0x0000ffff50507812 */ /* 0x000fe400078ec0ff */
[----:B------:R-:W-:Y:S02]  /*1a450*/  LOP3.LUT R84, R84, 0xffff, RZ, 0xc0, !PT ;  /* 0x0000ffff54547812 */ /* 0x000fe400078ec0ff */
[----:B------:R-:W-:Y:S02]  /*1a460*/  LOP3.LUT R45, R86, 0xffff, RZ, 0xc0, !PT ;  /* 0x0000ffff562d7812 */ /* 0x000fe400078ec0ff */
[----:B------:R-:W-:Y:S02]  /*1a470*/  LOP3.LUT R88, R88, 0xffff, RZ, 0xc0, !PT ;  /* 0x0000ffff58587812 */ /* 0x000fe400078ec0ff */
[----:B------:R-:W-:-:S02]  /*1a480*/  F2FP.SATFINITE.E4M3.F32.PACK_AB_MERGE_C R34, R35, R34, RZ ;  /* 0x000000222322723e */ /* 0x000fc400048070ff */
[----:B------:R-:W-:Y:S02]  /*1a490*/  F2FP.SATFINITE.E4M3.F32.PACK_AB_MERGE_C R92, R93, R92, RZ ;  /* 0x0000005c5d5c723e */ /* 0x000fe400048070ff */
[----:B------:R-:W-:Y:S02]  /*1a4a0*/  F2FP.SATFINITE.E4M3.F32.PACK_AB_MERGE_C R94, R95, R94, RZ ;  /* 0x0000005e5f5e723e */ /* 0x000fe400048070ff */
[----:B------:R-:W-:Y:S02]  /*1a4b0*/  F2FP.SATFINITE.E4M3.F32.PACK_AB_MERGE_C R96, R97, R96, RZ ;  /* 0x000000606160723e */ /* 0x000fe400048070ff */
[----:B------:R-:W-:Y:S02]  /*1a4c0*/  PRMT R31, R20, 0x5410, R31 ;  /* 0x00005410141f7816 */ /* 0x000fe4000000001f */
[----:B------:R-:W-:Y:S02]  /*1a4d0*/  LOP3.LUT R108, R108, 0xffff, RZ, 0xc0, !PT ;  /* 0x0000ffff6c6c7812 */ /* 0x000fe400078ec0ff */
[----:B------:R-:W-:-:S02]  /*1a4e0*/  LOP3.LUT R51, R110, 0xffff, RZ, 0xc0, !PT ;  /* 0x0000ffff6e337812 */ /* 0x000fc400078ec0ff */
[----:B------:R-:W-:Y:S02]  /*1a4f0*/  LOP3.LUT R112, R112, 0xffff, RZ, 0xc0, !PT ;  /* 0x0000ffff70707812 */ /* 0x000fe400078ec0ff */
[----:B------:R-:W-:Y:S02]  /*1a500*/  PRMT R13, R30, 0x5410, R13 ;  /* 0x000054101e0d7816 */ /* 0x000fe4000000000d */
[----:B------:R-:W-:Y:S02]  /*1a510*/  PRMT R35, R56, 0x3340, R1 ;  /* 0x0000334038237816 */ /* 0x000fe40000000001 */
[----:B------:R-:W-:Y:S02]  /*1a520*/  PRMT R20, R52, 0x3340, R37 ;  /* 0x0000334034147816 */ /* 0x000fe40000000025 */
[----:B------:R-:W-:Y:S02]  /*1a530*/  F2FP.SATFINITE.E4M3.F32.PACK_AB_MERGE_C R26, R27, R26, RZ ;  /* 0x0000001a1b1a723e */ /* 0x000fe400048070ff */
[----:B------:R-:W-:-:S02]  /*1a540*/  F2FP.SATFINITE.E4M3.F32.PACK_AB_MERGE_C R100, R101, R100, RZ ;  /* 0x000000646564723e */ /* 0x000fc400048070ff */
[----:B------:R-:W-:Y:S02]  /*1a550*/  F2FP.SATFINITE.E4M3.F32.PACK_AB_MERGE_C R102, R103, R102, RZ ;  /* 0x000000666766723e */ /* 0x000fe400048070ff */
[----:B------:R-:W-:Y:S02]  /*1a560*/  F2FP.SATFINITE.E4M3.F32.PACK_AB_MERGE_C R104, R105, R104, RZ ;  /* 0x000000686968723e */ /* 0x000fe400048070ff */
[----:B------:R-:W-:Y:S02]  /*1a570*/  PRMT R11, R38, 0x5410, R11 ;  /* 0x00005410260b7816 */ /* 0x000fe4000000000b */
[----:B------:R-:W-:Y:S02]  /*1a580*/  PRMT R21, R72, 0x3340, R1 ;  /* 0x0000334048157816 */ /* 0x000fe40000000001 */
[----:B------:R-:W-:Y:S02]  /*1a590*/  PRMT R30, R68, 0x3340, R41 ;  /* 0x00003340441e7816 */ /* 0x000fe40000000029 */
[----:B------:R-:W-:-:S02]  /*1a5a0*/  PRMT R25, R28, 0x5410, R25 ;  /* 0x000054101c197816 */ /* 0x000fc40000000019 */
[----:B------:R-:W-:Y:S02]  /*1a5b0*/  PRMT R23, R80, 0x3340, R1 ;  /* 0x0000334050177816 */ /* 0x000fe40000000001 */
[----:B------:R-:W-:Y:S02]  /*1a5c0*/  PRMT R38, R76, 0x3340, R43 ;  /* 0x000033404c267816 */ /* 0x000fe4000000002b */
[----:B------:R-:W-:Y:S02]  /*1a5d0*/  PRMT R27, R88, 0x3340, R1 ;  /* 0x00003340581b7816 */ /* 0x000fe40000000001 */
[----:B------:R-:W-:Y:S02]  /*1a5e0*/  PRMT R28, R84, 0x3340, R45 ;  /* 0x00003340541c7816 */ /* 0x000fe4000000002d */
[----:B------:R-:W-:Y:S02]  /*1a5f0*/  LOP3.LUT R92, R92, 0xffff, RZ, 0xc0, !PT ;  /* 0x0000ffff5c5c7812 */ /* 0x000fe400078ec0ff */
[----:B------:R-:W-:-:S02]  /*1a600*/  LOP3.LUT R47, R94, 0xffff, RZ, 0xc0, !PT ;  /* 0x0000ffff5e2f7812 */ /* 0x000fc400078ec0ff */
[----:B------:R-:W-:Y:S02]  /*1a610*/  LOP3.LUT R96, R96, 0xffff, RZ, 0xc0, !PT ;  /* 0x0000ffff60607812 */ /* 0x000fe400078ec0ff */
[----:B------:R-:W-:Y:S02]  /*1a620*/  PRMT R46, R112, 0x3340, R1 ;  /* 0x00003340702e7816 */ /* 0x000fe40000000001 */
[----:B------:R-:W-:Y:S02]  /*1a630*/  PRMT R53, R108, 0x3340, R51 ;  /* 0x000033406c357816 */ /* 0x000fe40000000033 */
[----:B------:R-:W-:Y:S02]  /*1a640*/  F2FP.SATFINITE.E4M3.F32.PACK_AB_MERGE_C R116, R117, R116, RZ ;  /* 0x000000747574723e */ /* 0x000fe400048070ff */
[----:B------:R-:W-:Y:S02]  /*1a650*/  F2FP.SATFINITE.E4M3.F32.PACK_AB_MERGE_C R118, R119, R118, RZ ;  /* 0x000000767776723e */ /* 0x000fe400048070ff */
[----:B------:R-:W-:-:S02]  /*1a660*/  F2FP.SATFINITE.E4M3.F32.PACK_AB_MERGE_C R120, R121, R120, RZ ;  /* 0x000000787978723e */ /* 0x000fc400048070ff */
[----:B------:R-:W-:Y:S02]  /*1a670*/  PRMT R35, R20, 0x5410, R35 ;  /* 0x0000541014237816 */ /* 0x000fe40000000023 */
[----:B------:R-:W-:Y:S02]  /*1a680*/  PRMT R20, R30, 0x5410, R21 ;  /* 0x000054101e147816 */ /* 0x000fe40000000015 */
[----:B------:R-:W-:Y:S02]  /*1a690*/  LOP3.LUT R100, R100, 0xffff, RZ, 0xc0, !PT ;  /* 0x0000ffff64647812 */ /* 0x000fe400078ec0ff */
[----:B------:R-:W-:Y:S02]  /*1a6a0*/  LOP3.LUT R49, R102, 0xffff, RZ, 0xc0, !PT ;  /* 0x0000ffff66317812 */ /* 0x000fe400078ec0ff */
[----:B------:R-:W-:Y:S02]  /*1a6b0*/  LOP3.LUT R104, R104, 0xffff, RZ, 0xc0, !PT ;  /* 0x0000ffff68687812 */ /* 0x000fe400078ec0ff */
[----:B------:R-:W-:-:S02]  /*1a6c0*/  F2FP.SATFINITE.E4M3.F32.PACK_AB_MERGE_C R124, R125, R124, RZ ;  /* 0x0000007c7d7c723e */ /* 0x000fc400048070ff */
[----:B------:R-:W-:Y:S02]  /*1a6d0*/  F2FP.SATFINITE.E4M3.F32.PACK_AB_MERGE_C R126, R127, R126, RZ ;  /* 0x0000007e7f7e723e */ /* 0x000fe400048070ff */
[----:B------:R-:W-:Y:S02]  /*1a6e0*/  F2FP.SATFINITE.E4M3.F32.PACK_AB_MERGE_C R128, R129, R128, RZ ;  /* 0x000000808180723e */ /* 0x000fe400048070ff */
[----:B------:R-:W-:Y:S02]  /*1a6f0*/  PRMT R21, R38, 0x5410, R23 ;  /* 0x0000541026157816 */ /* 0x000fe40000000017 */
[----:B------:R-:W-:Y:S02]  /*1a700*/  PRMT R27, R28, 0x5410, R27 ;  /* 0x000054101c1b7816 */ /* 0x000fe4000000001b */
[----:B------:R-:W-:Y:S02]  /*1a710*/  SHF.R.U32.HI R4, RZ, 0x8, R4 ;  /* 0x00000008ff047819 */ /* 0x000fe40000011604 */
[----:B------:R-:W-:-:S02]  /*1a720*/  PRMT R23, R96, 0x3340, R1 ;  /* 0x0000334060177816 */ /* 0x000fc40000000001 */
[----:B------:R-:W-:Y:S02]  /*1a730*/  PRMT R30, R92, 0x3340, R47 ;  /* 0x000033405c1e7816 */ /* 0x000fe4000000002f */
[----:B------:R-:W-:Y:S02]  /*1a740*/  PRMT R28, R53, 0x5410, R46 ;  /* 0x00005410351c7816 */ /* 0x000fe4000000002e */
[----:B------:R-:W-:Y:S02]  /*1a750*/  SHF.R.U32.HI R3, RZ, 0x8, R3 ;  /* 0x00000008ff037819 */ /* 0x000fe40000011603 */
[----:B------:R-:W-:Y:S02]  /*1a760*/  LOP3.LUT R116, R116, 0xffff, RZ, 0xc0, !PT ;  /* 0x0000ffff74747812 */ /* 0x000fe400078ec0ff */
[----:B------:R-:W-:Y:S02]  /*1a770*/  LOP3.LUT R53, R118, 0xffff, RZ, 0xc0, !PT ;  /* 0x0000ffff76357812 */ /* 0x000fe400078ec0ff */
[----:B------:R-:W-:-:S02]  /*1a780*/  LOP3.LUT R55, R120, 0xffff, RZ, 0xc0, !PT ;  /* 0x0000ffff78377812 */ /* 0x000fc400078ec0ff */
[----:B------:R-:W-:Y:S02]  /*1a790*/  F2FP.SATFINITE.E4M3.F32.PACK_AB_MERGE_C R58, R59, R58, RZ ;  /* 0x0000003a3b3a723e */ /* 0x000fe400048070ff */
[----:B------:R-:W-:Y:S02]  /*1a7a0*/  PRMT R29, R104, 0x3340, R1 ;  /* 0x00003340681d7816 */ /* 0x000fe40000000001 */
[----:B------:R-:W-:Y:S02]  /*1a7b0*/  PRMT R38, R100, 0x3340, R49 ;  /* 0x0000334064267816 */ /* 0x000fe40000000031 */
[----:B------:R-:W-:Y:S02]  /*1a7c0*/  LOP3.LUT R124, R124, 0xffff, RZ, 0xc0, !PT ;  /* 0x0000ffff7c7c7812 */ /* 0x000fe400078ec0ff */
[----:B------:R-:W-:Y:S02]  /*1a7d0*/  LOP3.LUT R57, R126, 0xffff, RZ, 0xc0, !PT ;  /* 0x0000ffff7e397812 */ /* 0x000fe400078ec0ff */
[----:B------:R-:W-:-:S02]  /*1a7e0*/  LOP3.LUT R59, R128, 0xffff, RZ, 0xc0, !PT ;  /* 0x0000ffff803b7812 */ /* 0x000fc400078ec0ff */
[----:B------:R-:W-:Y:S02]  /*1a7f0*/  SHF.R.U32.HI R8, RZ, 0x8, R8 ;  /* 0x00000008ff087819 */ /* 0x000fe40000011608 */
[----:B------:R-:W-:Y:S02]  /*1a800*/  LOP3.LUT R63, R4, 0xffff, RZ, 0xc0, !PT ;  /* 0x0000ffff043f7812 */ /* 0x000fe400078ec0ff */
[----:B------:R-:W-:Y:S02]  /*1a810*/  PRMT R23, R30, 0x5410, R23 ;  /* 0x000054101e177816 */ /* 0x000fe40000000017 */
[----:B------:R-:W-:Y:S02]  /*1a820*/  LOP3.LUT R4, R3, 0xffff, RZ, 0xc0, !PT ;  /* 0x0000ffff03047812 */ /* 0x000fe400078ec0ff */
[----:B------:R-:W-:Y:S02]  /*1a830*/  PRMT R30, R55, 0x3340, R0 ;  /* 0x00003340371e7816 */ /* 0x000fe40000000000 */
[----:B------:R-:W-:-:S02]  /*1a840*/  PRMT R65, R116, 0x3340, R53 ;  /* 0x0000334074417816 */ /* 0x000fc40000000035 */
[----:B------:R-:W-:Y:S02]  /*1a850*/  SHF.R.U32.HI R12, RZ, 0x8, R12 ;  /* 0x00000008ff0c7819 */ /* 0x000fe4000001160c */
[----:B------:R-:W-:Y:S02]  /*1a860*/  SHF.R.U32.HI R5, RZ, 0x8, R5 ;  /* 0x00000008ff057819 */ /* 0x000fe40000011605 */
[----:B------:R-:W-:Y:S02]  /*1a870*/  F2FP.SATFINITE.E4M3.F32.PACK_AB_MERGE_C R66, R67, R66, RZ ;  /* 0x000000424342723e */ /* 0x000fe400048070ff */
[----:B------:R-:W-:Y:S02]  /*1a880*/  PRMT R29, R38, 0x5410, R29 ;  /* 0x00005410261d7816 */ /* 0x000fe4000000001d */
[----:B------:R-:W-:Y:S02]  /*1a890*/  SHF.R.U32.HI R24, RZ, 0x8, R24 ;  /* 0x00000008ff187819 */ /* 0x000fe40000011618 */
[----:B------:R-:W-:-:S02]  /*1a8a0*/  PRMT R38, R59, 0x3340, R0 ;  /* 0x000033403b267816 */ /* 0x000fc40000000000 */
[----:B------:R-:W-:Y:S02]  /*1a8b0*/  PRMT R67, R124, 0x3340, R57 ;  /* 0x000033407c437816 */ /* 0x000fe40000000039 */
[----:B------:R-:W-:Y:S02]  /*1a8c0*/  LOP3.LUT R61, R8, 0xffff, RZ, 0xc0, !PT ;  /* 0x0000ffff083d7812 */ /* 0x000fe400078ec0ff */
[----:B------:R-:W-:Y:S02]  /*1a8d0*/  PRMT R8, R63, 0x3340, R4 ;  /* 0x000033403f087816 */ /* 0x000fe40000000004 */
[----:B------:R-:W-:Y:S02]  /*1a8e0*/  SHF.R.U32.HI R16, RZ, 0x8, R16 ;  /* 0x00000008ff107819 */ /* 0x000fe40000011610 */
[----:B------:R-:W-:Y:S02]  /*1a8f0*/  SHF.R.U32.HI R9, RZ, 0x8, R9 ;  /* 0x00000008ff097819 */ /* 0x000fe40000011609 */
[----:B------:R-:W-:-:S02]  /*1a900*/  PRMT R30, R65, 0x5410, R30 ;  /* 0x00005410411e7816 */ /* 0x000fc4000000001e */
[----:B------:R-:W-:Y:S02]  /*1a910*/  LOP3.LUT R63, R12, 0xffff, RZ, 0xc0, !PT ;  /* 0x0000ffff0c3f7812 */ /* 0x000fe400078ec0ff */
[----:B------:R-:W-:Y:S02]  /*1a920*/  LOP3.LUT R4, R5, 0xffff, RZ, 0xc0, !PT ;  /* 0x0000ffff05047812 */ /* 0x000fe400078ec0ff */
[----:B------:R-:W-:Y:S02]  /*1a930*/  LOP3.LUT R65, R24, 0xffff, RZ, 0xc0, !PT ;  /* 0x0000ffff18417812 */ /* 0x000fe400078ec0ff */
[----:B------:R-:W-:Y:S02]  /*1a940*/  PRMT R3, R67, 0x5410, R38 ;  /* 0x0000541043037816 */ /* 0x000fe40000000026 */
[----:B------:R-:W-:Y:S02]  /*1a950*/  SHF.R.U32.HI R40, RZ, 0x8, R40 ;  /* 0x00000008ff287819 */ /* 0x000fe40000011628 */
[----:B------:R-:W-:-:S02]  /*1a960*/  LOP3.LUT R5, R16, 0xffff, RZ, 0xc0, !PT ;  /* 0x0000ffff10057812 */ /* 0x000fc400078ec0ff */
[----:B------:R-:W-:Y:S02]  /*1a970*/  LOP3.LUT R67, R9, 0xffff, RZ, 0xc0, !PT ;  /* 0x0000ffff09437812 */ /* 0x000fe400078ec0ff */
[----:B------:R-:W-:Y:S02]  /*1a980*/  PRMT R9, R63, 0x3340, R4 ;  /* 0x000033403f097816 */ /* 0x000fe40000000004 */
[----:B------:R-:W-:Y:S02]  /*1a990*/  SHF.R.U32.HI R14, RZ, 0x8, R14 ;  /* 0x00000008ff0e7819 */ /* 0x000fe4000001160e */
[----:B------:R-:W-:Y:S02]  /*1a9a0*/  SHF.R.U32.HI R22, RZ, 0x8, R22 ;  /* 0x00000008ff167819 */ /* 0x000fe40000011616 */
[----:B------:R-:W-:Y:S02]  /*1a9b0*/  PRMT R63, R65, 0x3340, R0 ;  /* 0x00003340413f7816 */ /* 0x000fe40000000000 */
[----:B------:R-:W-:-:S02]  /*1a9c0*/  SHF.R.U32.HI R15, RZ, 0x8, R15 ;  /* 0x00000008ff0f7819 */ /* 0x000fc4000001160f */
[----:B------:R-:W-:Y:S02]  /*1a9d0*/  SHF.R.U32.HI R32, RZ, 0x8, R32 ;  /* 0x00000008ff207819 */ /* 0x000fe40000011620 */
[----:B------:R-:W-:Y:S02]  /*1a9e0*/  LOP3.LUT R65, R40, 0xffff, RZ, 0xc0, !PT ;  /* 0x0000ffff28417812 */ /* 0x000fe400078ec0ff */
[----:B------:R-:W-:Y:S02]  /*1a9f0*/  PRMT R12, R5, 0x3340, R0 ;  /* 0x00003340050c7816 */ /* 0x000fe40000000000 */
[----:B------:R-:W-:Y:S02]  /*1aa00*/  SHF.R.U32.HI R52, RZ, 0x8, R52 ;  /* 0x00000008ff347819 */ /* 0x000fe40000011634 */
[----:B------:R-:W-:Y:S02]  /*1aa10*/  SHF.R.U32.HI R37, RZ, 0x8, R37 ;  /* 0x00000008ff257819 */ /* 0x000fe40000011625 */
[----:B------:R-:W-:-:S02]  /*1aa20*/  LOP3.LUT R5, R14, 0xffff, RZ, 0xc0, !PT ;  /* 0x0000ffff0e057812 */ /* 0x000fc400078ec0ff */
[----:B------:R-:W-:Y:S02]  /*1aa30*/  SHF.R.U32.HI R56, RZ, 0x8, R56 ;  /* 0x00000008ff387819 */ /* 0x000fe40000011638 */
[----:B------:R-:W-:Y:S02]  /*1aa40*/  LOP3.LUT R16, R22, 0xffff, RZ, 0xc0, !PT ;  /* 0x0000ffff16107812 */ /* 0x000fe400078ec0ff */
[----:B------:R-:W-:Y:S02]  /*1aa50*/  LOP3.LUT R14, R15, 0xffff, RZ, 0xc0, !PT ;  /* 0x0000ffff0f0e7812 */ /* 0x000fe400078ec0ff */
[----:B------:R-:W-:Y:S02]  /*1aa60*/  LOP3.LUT R15, R32, 0xffff, RZ, 0xc0, !PT ;  /* 0x0000ffff200f7812 */ /* 0x000fe400078ec0ff */
[----:B------:R-:W-:Y:S02]  /*1aa70*/  PRMT R22, R65, 0x3340, R0 ;  /* 0x0000334041167816 */ /* 0x000fe40000000000 */
[----:B------:R-:W-:-:S02]  /*1aa80*/  LOP3.LUT R65, R52, 0xffff, RZ, 0xc0, !PT ;  /* 0x0000ffff34417812 */ /* 0x000fc400078ec0ff */
[----:B------:R-:W-:Y:S02]  /*1aa90*/  LOP3.LUT R32, R37, 0xffff, RZ, 0xc0, !PT ;  /* 0x0000ffff25207812 */ /* 0x000fe400078ec0ff */
[----:B------:R-:W-:Y:S02]  /*1aaa0*/  LOP3.LUT R37, R56, 0xffff, RZ, 0xc0, !PT ;  /* 0x0000ffff38257812 */ /* 0x000fe400078ec0ff */
[----:B------:R-:W-:Y:S02]  /*1aab0*/  PRMT R32, R65, 0x3340, R32 ;  /* 0x0000334041207816 */ /* 0x000fe40000000020 */
[----:B------:R-:W-:Y:S02]  /*1aac0*/  PRMT R37, R37, 0x3340, R0 ;  /* 0x0000334025257816 */ /* 0x000fe40000000000 */
[----:B------:R-:W-:Y:S02]  /*1aad0*/  SHF.R.U32.HI R36, RZ, 0x8, R36 ;  /* 0x00000008ff247819 */ /* 0x000fe40000011624 */
[----:B------:R-:W-:-:S02]  /*1aae0*/  PRMT R37, R32, 0x5410, R37 ;  /* 0x0000541020257816 */ /* 0x000fc40000000025 */
[----:B------:R-:W3:Y:S01]  /*1aaf0*/  LDL.LU R32, [R1+0x4b0] ;  /* 0x0004b00001207983 */ /* 0x000ee20000300800 */
[----:B------:R-:W-:Y:S02]  /*1ab00*/  SHF.R.U32.HI R17, RZ, 0x8, R17 ;  /* 0x00000008ff117819 */ /* 0x000fe40000011611 */
[----:B------:R-:W-:Y:S02]  /*1ab10*/  SHF.R.U32.HI R44, RZ, 0x8, R44 ;  /* 0x00000008ff2c7819 */ /* 0x000fe4000001162c */
[----:B------:R-:W-:Y:S02]  /*1ab20*/  SHF.R.U32.HI R33, RZ, 0x8, R33 ;  /* 0x00000008ff217819 */ /* 0x000fe40000011621 */
[----:B------:R-:W-:Y:S02]  /*1ab30*/  PRMT R14, R5, 0x3340, R14 ;  /* 0x00003340050e7816 */ /* 0x000fe4000000000e */
[----:B------:R-:W-:Y:S02]  /*1ab40*/  LOP3.LUT R36, R36, 0xffff, RZ, 0xc0, !PT ;  /* 0x0000ffff24247812 */ /* 0x000fe400078ec0ff */
[----:B------:R-:W-:-:S02]  /*1ab50*/  LOP3.LUT R17, R17, 0xffff, RZ, 0xc0, !PT ;  /* 0x0000ffff11117812 */ /* 0x000fc400078ec0ff */
[----:B------:R-:W-:Y:S02]  /*1ab60*/  LOP3.LUT R5, R44, 0xffff, RZ, 0xc0, !PT ;  /* 0x0000ffff2c057812 */ /* 0x000fe400078ec0ff */
[----:B------:R-:W-:Y:S02]  /*1ab70*/  LOP3.LUT R24, R33, 0xffff, RZ, 0xc0, !PT ;  /* 0x0000ffff21187812 */ /* 0x000fe400078ec0ff */
[----:B------:R-:W-:Y:S02]  /*1ab80*/  SHF.R.U32.HI R60, RZ, 0x8, R60 ;  /* 0x00000008ff3c7819 */ /* 0x000fe4000001163c */
[----:B------:R-:W-:Y:S02]  /*1ab90*/  SHF.R.U32.HI R39, RZ, 0x8, R39 ;  /* 0x00000008ff277819 */ /* 0x000fe40000011627 */
[----:B------:R-:W-:Y:S02]  /*1aba0*/  PRMT R17, R36, 0x3340, R17 ;  /* 0x0000334024117816 */ /* 0x000fe40000000011 */
[----:B------:R-:W-:-:S02]  /*1abb0*/  PRMT R24, R5, 0x3340, R24 ;  /* 0x0000334005187816 */ /* 0x000fc40000000018 */
[----:B------:R-:W-:Y:S02]  /*1abc0*/  LOP3.LUT R5, R60, 0xffff, RZ, 0xc0, !PT ;  /* 0x0000ffff3c057812 */ /* 0x000fe400078ec0ff */
[----:B------:R-:W-:Y:S02]  /*1abd0*/  LOP3.LUT R36, R39, 0xffff, RZ, 0xc0, !PT ;  /* 0x0000ffff27247812 */ /* 0x000fe400078ec0ff */
[----:B------:R-:W-:Y:S02]  /*1abe0*/  SHF.R.U32.HI R76, RZ, 0x8, R76 ;  /* 0x00000008ff4c7819 */ /* 0x000fe4000001164c */
[----:B------:R-:W-:Y:S02]  /*1abf0*/  SHF.R.U32.HI R43, RZ, 0x8, R43 ;  /* 0x00000008ff2b7819 */ /* 0x000fe4000001162b */
[----:B------:R-:W-:Y:S02]  /*1ac00*/  PRMT R36, R5, 0x3340, R36 ;  /* 0x0000334005247816 */ /* 0x000fe40000000024 */
[----:B------:R-:W-:-:S02]  /*1ac10*/  LOP3.LUT R5, R76, 0xffff, RZ, 0xc0, !PT ;  /* 0x0000ffff4c057812 */ /* 0x000fc400078ec0ff */
[----:B------:R-:W-:Y:S02]  /*1ac20*/  LOP3.LUT R40, R43, 0xffff, RZ, 0xc0, !PT ;  /* 0x0000ffff2b287812 */ /* 0x000fe400078ec0ff */
[----:B------:R-:W-:Y:S02]  /*1ac30*/  SHF.R.U32.HI R96, RZ, 0x8, R96 ;  /* 0x00000008ff607819 */ /* 0x000fe40000011660 */
[----:B------:R-:W-:Y:S02]  /*1ac40*/  SHF.R.U32.HI R92, RZ, 0x8, R92 ;  /* 0x00000008ff5c7819 */ /* 0x000fe4000001165c */
[----:B------:R-:W-:Y:S02]  /*1ac50*/  SHF.R.U32.HI R47, RZ, 0x8, R47 ;  /* 0x00000008ff2f7819 */ /* 0x000fe4000001162f */
[----:B------:R-:W-:Y:S02]  /*1ac60*/  PRMT R40, R5, 0x3340, R40 ;  /* 0x0000334005287816 */ /* 0x000fe40000000028 */
[----:B0-----:R-:W-:-:S02]  /*1ac70*/  ISETP.GE.AND P0, PT, R132, UR14, PT ;  /* 0x0000000e84007c0c */ /* 0x001fc4000bf06270 */
[----:B------:R-:W-:Y:S02]  /*1ac80*/  SHF.R.U32.HI R49, RZ, 0x8, R49 ;  /* 0x00000008ff317819 */ /* 0x000fe40000011631 */
[----:B------:R-:W-:Y:S02]  /*1ac90*/  LOP3.LUT R5, R96, 0xffff, RZ, 0xc0, !PT ;  /* 0x0000ffff60057812 */ /* 0x000fe400078ec0ff */
[----:B------:R-:W-:Y:S02]  /*1aca0*/  SHF.R.U32.HI R108, RZ, 0x8, R108 ;  /* 0x00000008ff6c7819 */ /* 0x000fe4000001166c */
[----:B------:R-:W-:Y:S02]  /*1acb0*/  SHF.R.U32.HI R51, RZ, 0x8, R51 ;  /* 0x00000008ff337819 */ /* 0x000fe40000011633 */
[----:B------:R-:W-:Y:S02]  /*1acc0*/  SHF.R.U32.HI R100, RZ, 0x8, R100 ;  /* 0x00000008ff647819 */ /* 0x000fe40000011664 */
[----:B------:R-:W-:-:S02]  /*1acd0*/  LOP3.LUT R92, R92, 0xffff, RZ, 0xc0, !PT ;  /* 0x0000ffff5c5c7812 */ /* 0x000fc400078ec0ff */
[----:B------:R-:W-:Y:S02]  /*1ace0*/  LOP3.LUT R47, R47, 0xffff, RZ, 0xc0, !PT ;  /* 0x0000ffff2f2f7812 */ /* 0x000fe400078ec0ff */
[----:B------:R-:W-:Y:S02]  /*1acf0*/  SHF.R.U32.HI R112, RZ, 0x8, R112 ;  /* 0x00000008ff707819 */ /* 0x000fe40000011670 */
[----:B--2---:R-:W-:Y:S01]  /*1ad00*/  ISETP.LT.AND P1, PT, R133, UR4, !P0 ;  /* 0x0000000485007c0c */ /* 0x004fe2000c721270 */
[----:B------:R-:W0:Y:S01]  /*1ad10*/  LDCU UR4, c[0x0][0x3b4] ;  /* 0x00007680ff0477ac */ /* 0x000e220008000800 */
[----:B------:R-:W-:Y:S01]  /*1ad20*/  PRMT R16, R67, 0x3340, R16 ;  /* 0x0000334043107816 */ /* 0x000fe20000000010 */
[----:B------:R-:W1:Y:S01]  /*1ad30*/  S2R R133, SR_TID.X ;  /* 0x0000000000857919 */ /* 0x000e620000002100 */
[----:B------:R-:W-:Y:S02]  /*1ad40*/  SHF.R.U32.HI R48, RZ, 0x8, R48 ;  /* 0x00000008ff307819 */ /* 0x000fe40000011630 */
[----:B------:R-:W-:-:S02]  /*1ad50*/  LOP3.LUT R4, R49, 0xffff, RZ, 0xc0, !PT ;  /* 0x0000ffff31047812 */ /* 0x000fc400078ec0ff */
[----:B------:R-:W-:Y:S02]  /*1ad60*/  PRMT R46, R5, 0x3340, R0 ;  /* 0x00003340052e7816 */ /* 0x000fe40000000000 */
[----:B------:R-:W-:Y:S02]  /*1ad70*/  LOP3.LUT R108, R108, 0xffff, RZ, 0xc0, !PT ;  /* 0x0000ffff6c6c7812 */ /* 0x000fe400078ec0ff */
[----:B------:R-:W-:Y:S02]  /*1ad80*/  LOP3.LUT R51, R51, 0xffff, RZ, 0xc0, !PT ;  /* 0x0000ffff33337812 */ /* 0x000fe400078ec0ff */
[----:B------:R-:W-:Y:S02]  /*1ad90*/  LOP3.LUT R67, R100, 0xffff, RZ, 0xc0, !PT ;  /* 0x0000ffff64437812 */ /* 0x000fe400078ec0ff */
[----:B------:R-:W-:Y:S02]  /*1ada0*/  PRMT R49, R92, 0x3340, R47 ;  /* 0x000033405c317816 */ /* 0x000fe4000000002f */
[----:B------:R-:W-:-:S02]  /*1adb0*/  LOP3.LUT R5, R112, 0xffff, RZ, 0xc0, !PT ;  /* 0x0000ffff70057812 */ /* 0x000fc400078ec0ff */
[----:B------:R-:W-:Y:S02]  /*1adc0*/  LOP3.LUT R10, R10, 0xffff, RZ, 0xc0, !PT ;  /* 0x0000ffff0a0a7812 */ /* 0x000fe400078ec0ff */
[----:B------:R-:W-:Y:S02]  /*1add0*/  LOP3.LUT R47, R18, 0xffff, RZ, 0xc0, !PT ;  /* 0x0000ffff122f7812 */ /* 0x000fe400078ec0ff */
[----:B------:R-:W-:Y:S02]  /*1ade0*/  LOP3.LUT R26, R26, 0xffff, RZ, 0xc0, !PT ;  /* 0x0000ffff1a1a7812 */ /* 0x000fe400078ec0ff */
[----:B------:R-:W-:Y:S02]  /*1adf0*/  LOP3.LUT R34, R34, 0xffff, RZ, 0xc0, !PT ;  /* 0x0000ffff22227812 */ /* 0x000fe400078ec0ff */
[----:B------:R-:W-:Y:S02]  /*1ae00*/  LOP3.LUT R33, R48, 0xffff, RZ, 0xc0, !PT ;  /* 0x0000ffff30217812 */ /* 0x000fe400078ec0ff */
[----:B------:R-:W-:-:S02]  /*1ae10*/  PRMT R108, R108, 0x3340, R51 ;  /* 0x000033406c6c7816 */ /* 0x000fc40000000033 */
[--C-:B------:R-:W-:Y:S02]  /*1ae20*/  PRMT R61, R61, 0x3340, R0.reuse ;  /* 0x000033403d3d7816 */ /* 0x100fe40000000000 */
[----:B------:R-:W-:Y:S02]  /*1ae30*/  PRMT R15, R15, 0x3340, R0 ;  /* 0x000033400f0f7816 */ /* 0x000fe40000000000 */
[----:B------:R-:W-:Y:S02]  /*1ae40*/  PRMT R48, R67, 0x3340, R4 ;  /* 0x0000334043307816 */ /* 0x000fe40000000004 */
[----:B------:R-:W-:Y:S02]  /*1ae50*/  PRMT R51, R5, 0x3340, R0 ;  /* 0x0000334005337816 */ /* 0x000fe40000000000 */
[----:B------:R-:W-:Y:S02]  /*1ae60*/  PRMT R4, R7, 0x4210, R10 ;  /* 0x0000421007047816 */ /* 0x000fe4000000000a */
[----:B------:R-:W-:-:S02]  /*1ae70*/  PRMT R5, R6, 0x4210, R47 ;  /* 0x0000421006057816 */ /* 0x000fc4000000002f */
[----:B------:R-:W-:Y:S02]  /*1ae80*/  PRMT R6, R31, 0x4210, R26 ;  /* 0x000042101f067816 */ /* 0x000fe4000000001a */
[----:B------:R-:W-:Y:S02]  /*1ae90*/  PRMT R7, R19, 0x4210, R34 ;  /* 0x0000421013077816 */ /* 0x000fe40000000022 */
[----:B------:R-:W-:Y:S02]  /*1aea0*/  PRMT R61, R8, 0x5410, R61 ;  /* 0x00005410083d7816 */ /* 0x000fe4000000003d */
[----:B------:R-:W-:Y:S01]  /*1aeb0*/  PRMT R12, R9, 0x5410, R12 ;  /* 0x00005410090c7816 */ /* 0x000fe2000000000c */
[----:B------:R2:W-:Y:S01]  /*1aec0*/  STS.128 [R2], R4 ;  /* 0x0000000402007388 */ /* 0x0005e20000000c00 */
[----:B------:R-:W-:Y:S02]  /*1aed0*/  PRMT R63, R16, 0x5410, R63 ;  /* 0x00005410103f7816 */ /* 0x000fe4000000003f */
[----:B------:R-:W-:-:S02]  /*1aee0*/  PRMT R15, R14, 0x5410, R15 ;  /* 0x000054100e0f7816 */ /* 0x000fc4000000000f */
[----:B------:R-:W-:Y:S02]  /*1aef0*/  SHF.R.U32.HI R41, RZ, 0x8, R41 ;  /* 0x00000008ff297819 */ /* 0x000fe40000011629 */
[----:B------:R-:W-:Y:S02]  /*1af00*/  SHF.R.U32.HI R68, RZ, 0x8, R68 ;  /* 0x00000008ff447819 */ /* 0x000fe40000011644 */
[----:B------:R-:W-:Y:S02]  /*1af10*/  SHF.R.U32.HI R72, RZ, 0x8, R72 ;  /* 0x00000008ff487819 */ /* 0x000fe40000011648 */
[----:B------:R-:W-:Y:S02]  /*1af20*/  LOP3.LUT R38, R41, 0xffff, RZ, 0xc0, !PT ;  /* 0x0000ffff29267812 */ /* 0x000fe400078ec0ff */
[----:B------:R-:W-:Y:S02]  /*1af30*/  LOP3.LUT R65, R68, 0xffff, RZ, 0xc0, !PT ;  /* 0x0000ffff44417812 */ /* 0x000fe400078ec0ff */
[----:B------:R-:W-:-:S02]  /*1af40*/  LOP3.LUT R41, R72, 0xffff, RZ, 0xc0, !PT ;  /* 0x0000ffff48297812 */ /* 0x000fc400078ec0ff */
[----:B--2---:R-:W-:Y:S02]  /*1af50*/  PRMT R4, R61, 0x5210, R10 ;  /* 0x000052103d047816 */ /* 0x004fe4000000000a */
[----:B------:R-:W-:Y:S02]  /*1af60*/  PRMT R5, R12, 0x5210, R47 ;  /* 0x000052100c057816 */ /* 0x000fe4000000002f */
[----:B------:R-:W-:Y:S02]  /*1af70*/  PRMT R6, R63, 0x5210, R26 ;  /* 0x000052103f067816 */ /* 0x000fe4000000001a */
[----:B------:R-:W-:Y:S02]  /*1af80*/  PRMT R7, R15, 0x5210, R34 ;  /* 0x000052100f077816 */ /* 0x000fe40000000022 */
[----:B------:R-:W-:Y:S02]  /*1af90*/  PRMT R33, R33, 0x3340, R0 ;  /* 0x0000334021217816 */ /* 0x000fe40000000000 */
[----:B------:R-:W-:Y:S01]  /*1afa0*/  PRMT R38, R65, 0x3340, R38 ;  /* 0x0000334041267816 */ /* 0x000fe20000000026 */
[----:B------:R2:W-:Y:S01]  /*1afb0*/  STS.128 [R2+0x800], R4 ;  /* 0x0008000402007388 */ /* 0x0005e20000000c00 */
[----:B------:R-:W-:-:S02]  /*1afc0*/  PRMT R41, R41, 0x3340, R0 ;  /* 0x0000334029297816 */ /* 0x000fc40000000000 */
[----:B------:R-:W-:Y:S02]  /*1afd0*/  PRMT R33, R24, 0x5410, R33 ;  /* 0x0000541018217816 */ /* 0x000fe40000000021 */
[----:B------:R-:W-:Y:S01]  /*1afe0*/  PRMT R24, R38, 0x5410, R41 ;  /* 0x0000541026187816 */ /* 0x000fe20000000029 */
[----:B-1----:R-:W-:Y:S01]  /*1aff0*/  IMAD.SHL.U32 R38, R133, 0x10, RZ ;  /* 0x0000001085267824 */ /* 0x002fe200078e00ff */
[----:B------:R-:W-:Y:S01]  /*1b000*/  PRMT R17, R17, 0x5410, R22 ;  /* 0x0000541011117816 */ /* 0x000fe20000000016 */
[----:B------:R-:W4:Y:S01]  /*1b010*/  LDL.LU R41, [R1+0x4a8] ;  /* 0x0004a80001297983 */ /* 0x000f220000300800 */
[----:B------:R-:W-:Y:S02]  /*1b020*/  LOP3.LUT R42, R42, 0xffff, RZ, 0xc0, !PT ;  /* 0x0000ffff2a2a7812 */ /* 0x000fe400078ec0ff */
[----:B------:R-:W-:Y:S01]  /*1b030*/  LOP3.LUT R50, R50, 0xffff, RZ, 0xc0, !PT ;  /* 0x0000ffff32327812 */ /* 0x000fe200078ec0ff */
[----:B------:R-:W5:Y:S01]  /*1b040*/  LDL.LU R47, [R1+0x3fc] ;  /* 0x0003fc00012f7983 */ /* 0x000f620000300800 */
[----:B------:R-:W-:-:S02]  /*1b050*/  LOP3.LUT R38, R38, 0xff0, RZ, 0xc0, !PT ;  /* 0x00000ff026267812 */ /* 0x000fc400078ec0ff */
[----:B------:R-:W-:Y:S01]  /*1b060*/  PRMT R12, R17, 0x5210, R42 ;  /* 0x00005210110c7816 */ /* 0x000fe2000000002a */
[----:B------:R-:W-:Y:S01]  /*1b070*/  BAR.SYNC.DEFER_BLOCKING 0x0 ;  /* 0x0000000000007b1d */ /* 0x000fe20000010000 */
[----:B--2---:R-:W-:Y:S02]  /*1b080*/  PRMT R5, R11, 0x4210, R50 ;  /* 0x000042100b057816 */ /* 0x004fe40000000032 */
[----:B------:R-:W-:Y:S02]  /*1b090*/  SHF.R.U32.HI R64, RZ, 0x8, R64 ;  /* 0x00000008ff407819 */ /* 0x000fe40000011640 */
[----:B------:R-:W-:Y:S02]  /*1b0a0*/  LOP3.LUT R58, R58, 0xffff, RZ, 0xc0, !PT ;  /* 0x0000ffff3a3a7812 */ /* 0x000fe400078ec0ff */
[----:B------:R-:W-:Y:S02]  /*1b0b0*/  LOP3.LUT R39, R64, 0xffff, RZ, 0xc0, !PT ;  /* 0x0000ffff40277812 */ /* 0x000fe400078ec0ff */
[----:B------:R-:W-:-:S02]  /*1b0c0*/  LOP3.LUT R66, R66, 0xffff, RZ, 0xc0, !PT ;  /* 0x0000ffff42427812 */ /* 0x000fc400078ec0ff */
[----:B------:R-:W-:Y:S02]  /*1b0d0*/  PRMT R39, R39, 0x3340, R0 ;  /* 0x0000334027277816 */ /* 0x000fe40000000000 */
[----:B------:R-:W-:Y:S02]  /*1b0e0*/  PRMT R4, R13, 0x4210, R42 ;  /* 0x000042100d047816 */ /* 0x000fe4000000002a */
[----:B------:R-:W-:Y:S02]  /*1b0f0*/  PRMT R39, R36, 0x5410, R39 ;  /* 0x0000541024277816 */ /* 0x000fe40000000027 */
[----:B------:R-:W-:Y:S02]  /*1b100*/  PRMT R13, R33, 0x5210, R50 ;  /* 0x00005210210d7816 */ /* 0x000fe40000000032 */
[----:B------:R-:W-:Y:S02]  /*1b110*/  SHF.R.U32.HI R45, RZ, 0x8, R45 ;  /* 0x00000008ff2d7819 */ /* 0x000fe4000001162d */
[----:B------:R-:W-:-:S02]  /*1b120*/  SHF.R.U32.HI R80, RZ, 0x8, R80 ;  /* 0x00000008ff507819 */ /* 0x000fc40000011650 */
[----:B------:R-:W-:Y:S01]  /*1b130*/  SHF.R.U32.HI R84, RZ, 0x8, R84 ;  /* 0x00000008ff547819 */ /* 0x000fe20000011654 */
[----:B------:R-:W1:Y:S01]  /*1b140*/  LDS.128 R16, [R38+UR10] ;  /* 0x0000000a26107984 */ /* 0x000e620008000c00 */
[----:B------:R-:W-:Y:S02]  /*1b150*/  SHF.R.U32.HI R88, RZ, 0x8, R88 ;  /* 0x00000008ff587819 */ /* 0x000fe40000011658 */
[----:B------:R-:W-:Y:S01]  /*1b160*/  F2FP.SATFINITE.E4M3.F32.PACK_AB_MERGE_C R74, R75, R74, RZ ;  /* 0x0000004a4b4a723e */ /* 0x000fe200048070ff */
[----:B------:R-:W-:Y:S01]  /*1b170*/  LDS.128 R8, [R38+UR10+0x1000] ;  /* 0x0010000a26087984 */ /* 0x000fe20008000c00 */
[--C-:B------:R-:W-:Y:S02]  /*1b180*/  PRMT R6, R35, 0x4210, R58.reuse ;  /* 0x0000421023067816 */ /* 0x100fe4000000003a */
[----:B------:R-:W-:Y:S02]  /*1b190*/  PRMT R14, R37, 0x5210, R58 ;  /* 0x00005210250e7816 */ /* 0x000fe4000000003a */
[--C-:B------:R-:W-:Y:S01]  /*1b1a0*/  PRMT R7, R25, 0x4210, R66.reuse ;  /* 0x0000421019077816 */ /* 0x100fe20000000042 */
[----:B------:R-:W-:Y:S01]  /*1b1b0*/  BAR.SYNC.DEFER_BLOCKING 0x0 ;  /* 0x0000000000007b1d */ /* 0x000fe20000010000 */
[----:B------:R-:W-:-:S02]  /*1b1c0*/  PRMT R15, R39, 0x5210, R66 ;  /* 0x00005210270f7816 */ /* 0x000fc40000000042 */
[----:B------:R-:W-:Y:S02]  /*1b1d0*/  LOP3.LUT R44, R45, 0xffff, RZ, 0xc0, !PT ;  /* 0x0000ffff2d2c7812 */ /* 0x000fe400078ec0ff */
[----:B------:R-:W-:-:S03]  /*1b1e0*/  LOP3.LUT R43, R80, 0xffff, RZ, 0xc0, !PT ;  /* 0x0000ffff502b7812 */ /* 0x000fc600078ec0ff */
[----:B------:R-:W2:Y:S01]  /*1b1f0*/  LDC R39, c[0x0][0x3b8] ;  /* 0x0000ee00ff277b82 */ /* 0x000ea20000000800 */
[----:B------:R-:W-:Y:S02]  /*1b200*/  LOP3.LUT R65, R84, 0xffff, RZ, 0xc0, !PT ;  /* 0x0000ffff54417812 */ /* 0x000fe400078ec0ff */
[----:B------:R-:W-:Y:S02]  /*1b210*/  LOP3.LUT R45, R88, 0xffff, RZ, 0xc0, !PT ;  /* 0x0000ffff582d7812 */ /* 0x000fe400078ec0ff */
[----:B------:R-:W-:Y:S02]  /*1b220*/  F2FP.SATFINITE.E4M3.F32.PACK_AB_MERGE_C R90, R91, R90, RZ ;  /* 0x0000005a5b5a723e */ /* 0x000fe400048070ff */
[----:B------:R-:W-:Y:S02]  /*1b230*/  F2FP.SATFINITE.E4M3.F32.PACK_AB_MERGE_C R82, R83, R82, RZ ;  /* 0x000000525352723e */ /* 0x000fe400048070ff */
[----:B------:R-:W-:Y:S02]  /*1b240*/  F2FP.SATFINITE.E4M3.F32.PACK_AB_MERGE_C R98, R99, R98, RZ ;  /* 0x000000626362723e */ /* 0x000fe400048070ff */
[----:B------:R-:W-:-:S02]  /*1b250*/  PRMT R43, R43, 0x3340, R0 ;  /* 0x000033402b2b7816 */ /* 0x000fc40000000000 */
[----:B------:R-:W-:Y:S02]  /*1b260*/  PRMT R44, R65, 0x3340, R44 ;  /* 0x00003340412c7816 */ /* 0x000fe4000000002c */
[----:B------:R-:W-:Y:S02]  /*1b270*/  PRMT R45, R45, 0x3340, R0 ;  /* 0x000033402d2d7816 */ /* 0x000fe40000000000 */
[----:B------:R-:W-:Y:S01]  /*1b280*/  PRMT R49, R49, 0x5410, R46 ;  /* 0x0000541031317816 */ /* 0x000fe2000000002e */
[----:B------:R-:W-:Y:S01]  /*1b290*/  STS.128 [R2], R4 ;  /* 0x0000000402007388 */ /* 0x000fe20000000c00 */
[----:B------:R-:W-:Y:S02]  /*1b2a0*/  SHF.R.U32.HI R116, RZ, 0x8, R116 ;  /* 0x00000008ff747819 */ /* 0x000fe40000011674 */
[----:B------:R-:W-:Y:S01]  /*1b2b0*/  SHF.R.U32.HI R53, RZ, 0x8, R53 ;  /* 0x00000008ff357819 */ /* 0x000fe20000011635 */
[----:B------:R-:W-:Y:S01]  /*1b2c0*/  STS.128 [R2+0x800], R12 ;  /* 0x0008000c02007388 */ /* 0x000fe20000000c00 */
[----:B------:R-:W-:-:S02]  /*1b2d0*/  LOP3.LUT R25, R74, 0xffff, RZ, 0xc0, !PT ;  /* 0x0000ffff4a197812 */ /* 0x000fc400078ec0ff */
[----:B------:R-:W-:Y:S01]  /*1b2e0*/  LOP3.LUT R90, R90, 0xffff, RZ, 0xc0, !PT ;  /* 0x0000ffff5a5a7812 */ /* 0x000fe200078ec0ff */
[----:B------:R-:W-:Y:S01]  /*1b2f0*/  BAR.SYNC.DEFER_BLOCKING 0x0 ;  /* 0x0000000000007b1d */ /* 0x000fe20000010000 */
[----:B------:R-:W-:Y:S02]  /*1b300*/  PRMT R43, R40, 0x5410, R43 ;  /* 0x00005410282b7816 */ /* 0x000fe4000000002b */
[----:B------:R-:W-:Y:S02]  /*1b310*/  PRMT R45, R44, 0x5410, R45 ;  /* 0x000054102c2d7816 */ /* 0x000fe4000000002d */
[----:B------:R-:W-:Y:S02]  /*1b320*/  LOP3.LUT R82, R82, 0xffff, RZ, 0xc0, !PT ;  /* 0x0000ffff52527812 */ /* 0x000fe400078ec0ff */
[----:B------:R-:W-:Y:S01]  /*1b330*/  LOP3.LUT R98, R98, 0xffff, RZ, 0xc0, !PT ;  /* 0x0000ffff62627812 */ /* 0x000fe200078ec0ff */
[----:B------:R-:W5:Y:S01]  /*1b340*/  LDL.LU R46, [R1+0x52c] ;  /* 0x00052c00012e7983 */ /* 0x000f620000300800 */
[----:B------:R-:W-:-:S02]  /*1b350*/  SHF.R.U32.HI R55, RZ, 0x8, R55 ;  /* 0x00000008ff377819 */ /* 0x000fc40000011637 */
[----:B------:R-:W-:Y:S01]  /*1b360*/  F2FP.SATFINITE.E4M3.F32.PACK_AB_MERGE_C R106, R107, R106, RZ ;  /* 0x0000006a6b6a723e */ /* 0x000fe200048070ff */
[----:B------:R-:W5:Y:S01]  /*1b370*/  LDL.LU R42, [R1+0x528] ;  /* 0x00052800012a7983 */ /* 0x000f620000300800 */
[----:B------:R-:W-:Y:S02]  /*1b380*/  LOP3.LUT R116, R116, 0xffff, RZ, 0xc0, !PT ;  /* 0x0000ffff74747812 */ /* 0x000fe400078ec0ff */
[----:B------:R-:W-:Y:S02]  /*1b390*/  LOP3.LUT R53, R53, 0xffff, RZ, 0xc0, !PT ;  /* 0x0000ffff35357812 */ /* 0x000fe400078ec0ff */
[----:B------:R-:W-:Y:S02]  /*1b3a0*/  F2FP.SATFINITE.E4M3.F32.PACK_AB_MERGE_C R114, R115, R114, RZ ;  /* 0x000000727372723e */ /* 0x000fe400048070ff */
[----:B------:R-:W-:Y:S02]  /*1b3b0*/  F2FP.SATFINITE.E4M3.F32.PACK_AB_MERGE_C R122, R123, R122, RZ ;  /* 0x0000007a7b7a723e */ /* 0x000fe400048070ff */
[----:B------:R-:W-:-:S02]  /*1b3c0*/  F2FP.SATFINITE.E4M3.F32.PACK_AB_MERGE_C R130, R131, R130, RZ ;  /* 0x000000828382723e */ /* 0x000fc400048070ff */
[----:B------:R-:W-:Y:S01]  /*1b3d0*/  PRMT R108, R108, 0x5410, R51 ;  /* 0x000054106c6c7816 */ /* 0x000fe20000000033 */
[----:B------:R-:W0:Y:S01]  /*1b3e0*/  LDS.128 R12, [R38+UR10] ;  /* 0x0000000a260c7984 */ /* 0x000e220008000c00 */
[----:B------:R-:W-:Y:S02]  /*1b3f0*/  SHF.R.U32.HI R104, RZ, 0x8, R104 ;  /* 0x00000008ff687819 */ /* 0x000fe40000011668 */
[----:B------:R-:W-:Y:S01]  /*1b400*/  SHF.R.U32.HI R124, RZ, 0x8, R124 ;  /* 0x00000008ff7c7819 */ /* 0x000fe2000001167c */
[----:B------:R-:W-:Y:S01]  /*1b410*/  LDS.128 R4, [R38+UR10+0x1000] ;  /* 0x0010000a26047984 */ /* 0x000fe20008000c00 */
[--C-:B------:R-:W-:Y:S02]  /*1b420*/  PRMT R20, R20, 0x4210, R25.reuse ;  /* 0x0000421014147816 */ /* 0x100fe40000000019 */
[----:B------:R-:W-:Y:S02]  /*1b430*/  PRMT R24, R24, 0x5210, R25 ;  /* 0x0000521018187816 */ /* 0x000fe40000000019 */
[----:B------:R-:W-:-:S02]  /*1b440*/  PRMT R22, R27, 0x4210, R90 ;  /* 0x000042101b167816 */ /* 0x000fc4000000005a */
[--C-:B------:R-:W-:Y:S02]  /*1b450*/  PRMT R21, R21, 0x4210, R82.reuse ;  /* 0x0000421015157816 */ /* 0x100fe40000000052 */
[----:B------:R-:W-:Y:S02]  /*1b460*/  PRMT R25, R43, 0x5210, R82 ;  /* 0x000052102b197816 */ /* 0x000fe40000000052 */
[----:B------:R-:W-:Y:S02]  /*1b470*/  PRMT R26, R45, 0x5210, R90 ;  /* 0x000052102d1a7816 */ /* 0x000fe4000000005a */
[--C-:B------:R-:W-:Y:S01]  /*1b480*/  PRMT R23, R23, 0x4210, R98.reuse ;  /* 0x0000421017177816 */ /* 0x100fe20000000062 */
[----:B------:R-:W-:Y:S01]  /*1b490*/  BAR.SYNC.DEFER_BLOCKING 0x0 ;  /* 0x0000000000007b1d */ /* 0x000fe20000010000 */
[----:B------:R-:W-:Y:S02]  /*1b4a0*/  PRMT R27, R49, 0x5210, R98 ;  /* 0x00005210311b7816 */ /* 0x000fe40000000062 */
[----:B------:R-:W-:-:S02]  /*1b4b0*/  LOP3.LUT R55, R55, 0xffff, RZ, 0xc0, !PT ;  /* 0x0000ffff37377812 */ /* 0x000fc400078ec0ff */
[----:B------:R-:W-:Y:S02]  /*1b4c0*/  LOP3.LUT R106, R106, 0xffff, RZ, 0xc0, !PT ;  /* 0x0000ffff6a6a7812 */ /* 0x000fe400078ec0ff */
[----:B------:R-:W-:Y:S02]  /*1b4d0*/  PRMT R116, R116, 0x3340, R53 ;  /* 0x0000334074747816 */ /* 0x000fe40000000035 */
[----:B------:R-:W-:Y:S02]  /*1b4e0*/  PRMT R55, R55, 0x3340, R0 ;  /* 0x0000334037377816 */ /* 0x000fe40000000000 */
[----:B------:R-:W-:Y:S02]  /*1b4f0*/  LOP3.LUT R31, R114, 0xffff, RZ, 0xc0, !PT ;  /* 0x0000ffff721f7812 */ /* 0x000fe400078ec0ff */
[----:B------:R-:W-:Y:S02]  /*1b500*/  LOP3.LUT R130, R130, 0xffff, RZ, 0xc0, !PT ;  /* 0x0000ffff82827812 */ /* 0x000fe400078ec0ff */
[----:B------:R-:W-:-:S02]  /*1b510*/  PRMT R116, R116, 0x5410, R55 ;  /* 0x0000541074747816 */ /* 0x000fc40000000037 */
[----:B------:R-:W-:Y:S02]  /*1b520*/  SHF.R.U32.HI R57, RZ, 0x8, R57 ;  /* 0x00000008ff397819 */ /* 0x000fe40000011639 */
[----:B------:R-:W-:Y:S02]  /*1b530*/  SHF.R.U32.HI R59, RZ, 0x8, R59 ;  /* 0x00000008ff3b7819 */ /* 0x000fe4000001163b */
[----:B------:R-:W-:Y:S02]  /*1b540*/  LOP3.LUT R65, R104, 0xffff, RZ, 0xc0, !PT ;  /* 0x0000ffff68417812 */ /* 0x000fe400078ec0ff */
[----:B------:R-:W-:Y:S01]  /*1b550*/  LOP3.LUT R124, R124, 0xffff, RZ, 0xc0, !PT ;  /* 0x0000ffff7c7c7812 */ /* 0x000fe200078ec0ff */
[----:B------:R-:W-:Y:S01]  /*1b560*/  STS.128 [R2], R20 ;  /* 0x0000001402007388 */ /* 0x000fe20000000c00 */
[----:B------:R-:W-:Y:S02]  /*1b570*/  LOP3.LUT R57, R57, 0xffff, RZ, 0xc0, !PT ;  /* 0x0000ffff39397812 */ /* 0x000fe400078ec0ff */
[----:B------:R-:W-:Y:S01]  /*1b580*/  LOP3.LUT R59, R59, 0xffff, RZ, 0xc0, !PT ;  /* 0x0000ffff3b3b7812 */ /* 0x000fe200078ec0ff */
[----:B------:R0:W-:Y:S01]  /*1b590*/  STS.128 [R2+0x800], R24 ;  /* 0x0008001802007388 */ /* 0x0001e20000000c00 */
[----:B------:R-:W-:-:S02]  /*1b5a0*/  PRMT R65, R65, 0x3340, R0 ;  /* 0x0000334041417816 */ /* 0x000fc40000000000 */
[----:B------:R-:W-:Y:S02]  /*1b5b0*/  PRMT R124, R124, 0x3340, R57 ;  /* 0x000033407c7c7816 */ /* 0x000fe40000000039 */
[----:B---3--:R-:W-:Y:S02]  /*1b5c0*/  ISETP.LT.AND P3, PT, R32, UR15, !P0 ;  /* 0x0000000f20007c0c */ /* 0x008fe4000c761270 */
[----:B------:R-:W-:Y:S02]  /*1b5d0*/  PRMT R59, R59, 0x3340, R0 ;  /* 0x000033403b3b7816 */ /* 0x000fe40000000000 */
[----:B------:R-:W-:Y:S02]  /*1b5e0*/  PRMT R65, R48, 0x5410, R65 ;  /* 0x0000541030417816 */ /* 0x000fe40000000041 */
[----:B------:R-:W-:Y:S02]  /*1b5f0*/  PRMT R59, R124, 0x5410, R59 ;  /* 0x000054107c3b7816 */ /* 0x000fe4000000003b */
[----:B0-----:R-:W-:-:S02]  /*1b600*/  PRMT R24, R29, 0x4210, R106 ;  /* 0x000042101d187816 */ /* 0x001fc4000000006a */
[----:B------:R-:W-:Y:S02]  /*1b610*/  LOP3.LUT R29, R122, 0xffff, RZ, 0xc0, !PT ;  /* 0x0000ffff7a1d7812 */ /* 0x000fe400078ec0ff */
[----:B------:R-:W-:Y:S01]  /*1b620*/  PRMT R27, R3, 0x4210, R130 ;  /* 0x00004210031b7816 */ /* 0x000fe20000000082 */
[----:B--2---:R-:W-:Y:S01]  /*1b630*/  IMAD R3, R32, R39, RZ ;  /* 0x0000002720037224 */ /* 0x004fe200078e02ff */
[----:B------:R-:W-:Y:S01]  /*1b640*/  BAR.SYNC.DEFER_BLOCKING 0x0 ;  /* 0x0000000000007b1d */ /* 0x000fe20000010000 */
[--C-:B------:R-:W-:Y:S02]  /*1b650*/  PRMT R25, R28, 0x4210, R31.reuse ;  /* 0x000042101c197816 */ /* 0x100fe4000000001f */
[----:B------:R-:W-:Y:S02]  /*1b660*/  PRMT R21, R108, 0x5210, R31 ;  /* 0x000052106c157816 */ /* 0x000fe4000000001f */
[--C-:B------:R-:W-:Y:S02]  /*1b670*/  PRMT R26, R30, 0x4210, R29.reuse ;  /* 0x000042101e1a7816 */ /* 0x100fe4000000001d */
[----:B------:R-:W-:-:S02]  /*1b680*/  PRMT R22, R116, 0x5210, R29 ;  /* 0x0000521074167816 */ /* 0x000fc4000000001d */
[----:B------:R-:W0:Y:S04]  /*1b690*/  LDS.128 R28, [R38+UR10] ;  /* 0x0000000a261c7984 */ /* 0x000e280008000c00 */
[----:B------:R-:W-:Y:S01]  /*1b6a0*/  LDS.128 R32, [R38+UR10+0x1000] ;  /* 0x0010000a26207984 */ /* 0x000fe20008000c00 */
[----:B------:R-:W-:Y:S06]  /*1b6b0*/  BAR.SYNC.DEFER_BLOCKING 0x0 ;  /* 0x0000000000007b1d */ /* 0x000fec0000010000 */
[----:B------:R2:W-:Y:S04]  /*1b6c0*/  STS.128 [R2], R24 ;  /* 0x0000001802007388 */ /* 0x0005e80000000c00 */
[----:B--2---:R-:W2:Y:S01]  /*1b6d0*/  LDL.LU R24, [R1+0x4a4] ;  /* 0x0004a40001187983 */ /* 0x004ea20000300800 */
[----:B------:R-:W-:-:S02]  /*1b6e0*/  PRMT R20, R65, 0x5210, R106 ;  /* 0x0000521041147816 */ /* 0x000fc4000000006a */
[----:B------:R-:W-:Y:S01]  /*1b6f0*/  PRMT R23, R59, 0x5210, R130 ;  /* 0x000052103b177816 */ /* 0x000fe20000000082 */
[----:B------:R-:W3:Y:S04]  /*1b700*/  LDL.LU R44, [R1+0x3f4] ;  /* 0x0003f400012c7983 */ /* 0x000ee80000300800 */
[----:B------:R0:W-:Y:S04]  /*1b710*/  STS.128 [R2+0x800], R20 ;  /* 0x0008001402007388 */ /* 0x0001e80000000c00 */
[----:B0-----:R-:W3:Y:S01]  /*1b720*/  LDL.LU R22, [R1+0x524] ;  /* 0x0005240001167983 */ /* 0x001ee20000300800 */
[----:B------:R-:W-:Y:S01]  /*1b730*/  IMAD R40, R132, UR4, RZ ;  /* 0x0000000484287c24 */ /* 0x000fe2000f8e02ff */
[C---:B------:R-:W-:Y:S01]  /*1b740*/  ISETP.LT.AND P4, PT, R0.reuse, UR15, !P0 ;  /* 0x0000000f00007c0c */ /* 0x040fe2000c781270 */
[----:B------:R-:W-:Y:S01]  /*1b750*/  IMAD R37, R0, R39, RZ ;  /* 0x0000002700257224 */ /* 0x000fe200078e02ff */
[----:B-1----:R-:W-:Y:S01]  /*1b760*/  PRMT R45, R16, 0x7770, RZ ;  /* 0x00007770102d7816 */ /* 0x002fe200000000ff */
[----:B------:R-:W3:Y:S01]  /*1b770*/  LDL.LU R26, [R1+0x520] ;  /* 0x00052000011a7983 */ /* 0x000ee20000300800 */
[----:B------:R-:W-:Y:S01]  /*1b780*/  BAR.SYNC.DEFER_BLOCKING 0x0 ;  /* 0x0000000000007b1d */ /* 0x000fe20000010000 */
[----:B------:R-:W-:-:S04]  /*1b790*/  IADD3 R0, P2, PT, R40, UR12, RZ ;  /* 0x0000000c28007c10 */ /* 0x000fc8000ff5e0ff */
[----:B------:R-:W-:Y:S01]  /*1b7a0*/  LEA.HI.X.SX32 R40, R40, UR13, 0x1, P2 ;  /* 0x0000000d28287c11 */ /* 0x000fe200090f0eff */
[----:B------:R-:W0:Y:S01]  /*1b7b0*/  LDCU UR4, c[0x0][0x39c] ;  /* 0x00007380ff0477ac */ /* 0x000e220008000800 */
[-C--:B------:R-:W-:Y:S02]  /*1b7c0*/  IADD3 R36, P2, PT, R37, R0.reuse, RZ ;  /* 0x0000000025247210 */ /* 0x080fe40007f5e0ff */
[----:B------:R-:W-:Y:S02]  /*1b7d0*/  IADD3 R2, P5, PT, R3, R0, RZ ;  /* 0x0000000003027210 */ /* 0x000fe40007fbe0ff */
[-C--:B------:R-:W-:Y:S02]  /*1b7e0*/  LEA.HI.X.SX32 R37, R37, R40.reuse, 0x1, P2 ;  /* 0x0000002825257211 */ /* 0x080fe400010f0eff */
[----:B------:R-:W-:Y:S02]  /*1b7f0*/  LEA.HI.X.SX32 R3, R3, R40, 0x1, P5 ;  /* 0x0000002803037211 */ /* 0x000fe400028f0eff */
[----:B------:R-:W-:Y:S01]  /*1b800*/  PRMT R43, R16, 0x7771, RZ ;  /* 0x00007771102b7816 */ /* 0x000fe200000000ff */
[----:B------:R-:W-:Y:S01]  /*1b810*/  @P4 STG.E.U8 desc[UR22][R36.64], R45 ;  /* 0x0000002d24004986 */ /* 0x000fe2000c101116 */
[C---:B----4-:R-:W-:Y:S01]  /*1b820*/  ISETP.LT.AND P2, PT, R41.reuse, UR15, !P0 ;  /* 0x0000000f29007c0c */ /* 0x050fe2000c741270 */
[----:B------:R-:W-:-:S02]  /*1b830*/  IMAD R41, R41, R39, RZ ;  /* 0x0000002729297224 */ /* 0x000fc400078e02ff */
[----:B------:R1:W-:Y:S01]  /*1b840*/  @P3 STG.E.U8 desc[UR22][R2.64], R43 ;  /* 0x0000002b02003986 */ /* 0x0003e2000c101116 */
[----:B-----5:R-:W-:Y:S02]  /*1b850*/  IMAD R23, R47, R39, RZ ;  /* 0x000000272f177224 */ /* 0x020fe400078e02ff */
[----:B------:R-:W-:Y:S02]  /*1b860*/  IADD3 R20, P4, PT, R41, R0, RZ ;  /* 0x0000000029147210 */ /* 0x000fe40007f9e0ff */
[----:B------:R-:W-:Y:S02]  /*1b870*/  ISETP.LT.AND P3, PT, R47, UR15, !P0 ;  /* 0x0000000f2f007c0c */ /* 0x000fe4000c761270 */
[----:B------:R-:W-:Y:S02]  /*1b880*/  LEA.HI.X.SX32 R21, R41, R40, 0x1, P4 ;  /* 0x0000002829157211 */ /* 0x000fe400020f0eff */
[----:B------:R-:W-:Y:S02]  /*1b890*/  PRMT R41, R16, 0x7772, RZ ;  /* 0x0000777210297816 */ /* 0x000fe400000000ff */
[----:B-1----:R-:W-:-:S02]  /*1b8a0*/  IADD3 R2, P5, PT, R23, R0, RZ ;  /* 0x0000000017027210 */ /* 0x002fc40007fbe0ff */
[----:B------:R-:W-:Y:S01]  /*1b8b0*/  PRMT R37, R16, 0x7773, RZ ;  /* 0x0000777310257816 */ /* 0x000fe200000000ff */
[----:B------:R1:W-:Y:S01]  /*1b8c0*/  @P2 STG.E.U8 desc[UR22][R20.64], R41 ;  /* 0x0000002914002986 */ /* 0x0003e2000c101116 */
[----:B------:R-:W-:-:S05]  /*1b8d0*/  LEA.HI.X.SX32 R3, R23, R40, 0x1, P5 ;  /* 0x0000002817037211 */ /* 0x000fca00028f0eff */
[----:B------:R4:W-:Y:S01]  /*1b8e0*/  @P3 STG.E.U8 desc[UR22][R2.64], R37 ;  /* 0x0000002502003986 */ /* 0x0009e2000c101116 */
[C---:B------:R-:W-:Y:S02]  /*1b8f0*/  PRMT R27, R17.reuse, 0x7770, RZ ;  /* 0x00007770111b7816 */ /* 0x040fe400000000ff */
[----:B-1----:R-:W-:Y:S01]  /*1b900*/  PRMT R41, R17, 0x7771, RZ ;  /* 0x0000777111297816 */ /* 0x002fe200000000ff */
[----:B------:R-:W-:-:S05]  /*1b910*/  IMAD R25, R46, R39, RZ ;  /* 0x000000272e197224 */ /* 0x000fca00078e02ff */
[C---:B------:R-:W-:Y:S01]  /*1b920*/  IADD3 R20, P6, PT, R25.reuse, R0, RZ ;  /* 0x0000000019147210 */ /* 0x040fe20007fde0ff */
[C---:B------:R-:W-:Y:S01]  /*1b930*/  IMAD R23, R42.reuse, R39, RZ ;  /* 0x000000272a177224 */ /* 0x040fe200078e02ff */
[----:B------:R-:W-:Y:S02]  /*1b940*/  ISETP.LT.AND P2, PT, R42, UR15, !P0 ;  /* 0x0000000f2a007c0c */ /* 0x000fe4000c741270 */
[----:B------:R-:W-:Y:S01]  /*1b950*/  LEA.HI.X.SX32 R21, R25, R40, 0x1, P6 ;  /* 0x0000002819157211 */ /* 0x000fe200030f0eff */
[----:B------:R-:W5:Y:S01]  /*1b960*/  LDL.LU R42, [R1+0x4a0] ;  /* 0x0004a000012a7983 */ /* 0x000f620000300800 */
[----:B------:R-:W-:Y:S02]  /*1b970*/  ISETP.LT.AND P4, PT, R46, UR15, !P0 ;  /* 0x0000000f2e007c0c */ /* 0x000fe4000c781270 */
[----:B----4-:R-:W-:-:S04]  /*1b980*/  IADD3 R2, P5, PT, R23, R0, RZ ;  /* 0x0000000017027210 */ /* 0x010fc80007fbe0ff */
[----:B------:R-:W-:-:S07]  /*1b990*/  LEA.HI.X.SX32 R3, R23, R40, 0x1, P5 ;  /* 0x0000002817037211 */ /* 0x000fce00028f0eff */
[----:B------:R1:W-:Y:S04]  /*1b9a0*/  @P4 STG.E.U8 desc[UR22][R20.64], R27 ;  /* 0x0000001b14004986 */ /* 0x0003e8000c101116 */
[----:B------:R4:W-:Y:S01]  /*1b9b0*/  @P2 STG.E.U8 desc[UR22][R2.64], R41 ;  /* 0x0000002902002986 */ /* 0x0009e2000c101116 */
[C---:B--2---:R-:W-:Y:S01]  /*1b9c0*/  ISETP.LT.AND P3, PT, R24.reuse, UR15, !P0 ;  /* 0x0000000f18007c0c */ /* 0x044fe2000c761270 */
[----:B------:R-:W-:Y:S02]  /*1b9d0*/  IMAD R25, R24, R39, RZ ;  /* 0x0000002718197224 */ /* 0x000fe400078e02ff */
[----:B------:R-:W2:Y:S03]  /*1b9e0*/  LDL.LU R24, [R1+0x3f0] ;  /* 0x0003f00001187983 */ /* 0x000ea60000300800 */
[C---:B-1----:R-:W-:Y:S01]  /*1b9f0*/  IADD3 R20, P5, PT, R25.reuse, R0, RZ ;  /* 0x0000000019147210 */ /* 0x042fe20007fbe0ff */
[----:B------:R-:W2:Y:S03]  /*1ba00*/  LDL.LU R43, [R1+0x51c] ;  /* 0x00051c00012b7983 */ /* 0x000ea60000300800 */
[----:B------:R-:W-:-:S02]  /*1ba10*/  LEA.HI.X.SX32 R21, R25, R40, 0x1, P5 ;  /* 0x0000002819157211 */ /* 0x000fc400028f0eff */
[C---:B---3--:R-:W-:Y:S01]  /*1ba20*/  ISETP.LT.AND P2, PT, R22.reuse, UR15, !P0 ;  /* 0x0000000f16007c0c */ /* 0x048fe2000c741270 */
[-C--:B------:R-:W-:Y:S02]  /*1ba30*/  IMAD R25, R22, R39.reuse, RZ ;  /* 0x0000002716197224 */ /* 0x080fe400078e02ff */
[----:B------:R-:W3:Y:S01]  /*1ba40*/  LDL.LU R22, [R1+0x518] ;  /* 0x0005180001167983 */ /* 0x000ee20000300800 */
[C---:B------:R-:W-:Y:S01]  /*1ba50*/  IMAD R23, R44.reuse, R39, RZ ;  /* 0x000000272c177224 */ /* 0x040fe200078e02ff */
[----:B------:R-:W-:Y:S02]  /*1ba60*/  PRMT R37, R17, 0x7772, RZ ;  /* 0x0000777211257816 */ /* 0x000fe400000000ff */
[----:B------:R-:W-:Y:S01]  /*1ba70*/  ISETP.LT.AND P4, PT, R44, UR15, !P0 ;  /* 0x0000000f2c007c0c */ /* 0x000fe2000c781270 */
[----:B------:R-:W0:Y:S01]  /*1ba80*/  LDL.LU R36, [R1+0x55c] ;  /* 0x00055c0001247983 */ /* 0x000e220000300800 */
[----:B----4-:R-:W-:-:S03]  /*1ba90*/  IADD3 R2, P6, PT, R23, R0, RZ ;  /* 0x0000000017027210 */ /* 0x010fc60007fde0ff */
[----:B------:R-:W-:Y:S01]  /*1baa0*/  @P3 STG.E.U8 desc[UR22][R20.64], R37 ;  /* 0x0000002514003986 */ /* 0x000fe2000c101116 */
[----:B------:R-:W-:Y:S01]  /*1bab0*/  LEA.HI.X.SX32 R3, R23, R40, 0x1, P6 ;  /* 0x0000002817037211 */ /* 0x000fe200030f0eff */
[C---:B------:R-:W-:Y:S01]  /*1bac0*/  IMAD R23, R26.reuse, R39, RZ ;  /* 0x000000271a177224 */ /* 0x040fe200078e02ff */
[----:B------:R-:W-:Y:S02]  /*1bad0*/  ISETP.LT.AND P3, PT, R26, UR15, !P0 ;  /* 0x0000000f1a007c0c */ /* 0x000fe4000c761270 */
[----:B------:R-:W4:Y:S01]  /*1bae0*/  LDL.LU R26, [R1+0x49c] ;  /* 0x00049c00011a7983 */ /* 0x000f220000300800 */
[----:B------:R-:W-:Y:S02]  /*1baf0*/  PRMT R27, R17, 0x7773, RZ ;  /* 0x00007773111b7816 */ /* 0x000fe400000000ff */
[----:B------:R-:W-:-:S03]  /*1bb00*/  IADD3 R16, P5, PT, R25, R0, RZ ;  /* 0x0000000019107210 */ /* 0x000fc60007fbe0ff */
[----:B------:R1:W-:Y:S01]  /*1bb10*/  @P4 STG.E.U8 desc[UR22][R2.64], R27 ;  /* 0x0000001b02004986 */ /* 0x0003e2000c101116 */
[----:B------:R-:W-:Y:S02]  /*1bb20*/  LEA.HI.X.SX32 R17, R25, R40, 0x1, P5 ;  /* 0x0000002819117211 */ /* 0x000fe400028f0eff */
[----:B------:R-:W-:-:S05]  /*1bb30*/  PRMT R41, R18, 0x7770, RZ ;  /* 0x0000777012297816 */ /* 0x000fca00000000ff */
[----:B------:R5:W-:Y:S01]  /*1bb40*/  @P2 STG.E.U8 desc[UR22][R16.64], R41 ;  /* 0x0000002910002986 */ /* 0x000be2000c101116 */
[----:B-1----:R-:W-:-:S04]  /*1bb50*/  IADD3 R2, P2, PT, R23, R0, RZ ;  /* 0x0000000017027210 */ /* 0x002fc80007f5e0ff */
[----:B------:R-:W-:Y:S02]  /*1bb60*/  LEA.HI.X.SX32 R3, R23, R40, 0x1, P2 ;  /* 0x0000002817037211 */ /* 0x000fe400010f0eff */
[C---:B-----5:R-:W-:Y:S01]  /*1bb70*/  ISETP.LT.AND P4, PT, R42.reuse, UR15, !P0 ;  /* 0x0000000f2a007c0c */ /* 0x060fe2000c781270 */
[----:B------:R-:W-:Y:S02]  /*1bb80*/  IMAD R25, R42, R39, RZ ;  /* 0x000000272a197224 */ /* 0x000fe400078e02ff */
[----:B------:R-:W5:Y:S03]  /*1bb90*/  LDL.LU R42, [R1+0x3e8] ;  /* 0x0003e800012a7983 */ /* 0x000f660000300800 */
[----:B------:R-:W-:-:S04]  /*1bba0*/  IADD3 R16, P5, PT, R25, R0, RZ ;  /* 0x0000000019107210 */ /* 0x000fc80007fbe0ff */
[----:B------:R-:W-:Y:S02]  /*1bbb0*/  LEA.HI.X.SX32 R17, R25, R40, 0x1, P5 ;  /* 0x0000002819117211 */ /* 0x000fe400028f0eff */
[C---:B--2---:R-:W-:Y:S01]  /*1bbc0*/  ISETP.LT.AND P6, PT, R24.reuse, UR15, !P0 ;  /* 0x0000000f18007c0c */ /* 0x044fe2000c7c1270 */
[-C--:B------:R-:W-:Y:S02]  /*1bbd0*/  IMAD R21, R24, R39.reuse, RZ ;  /* 0x0000002718157224 */ /* 0x080fe400078e02ff */
[----:B------:R-:W2:Y:S01]  /*1bbe0*/  LDL.LU R24, [R1+0x514] ;  /* 0x0005140001187983 */ /* 0x000ea20000300800 */
[C---:B---3--:R-:W-:Y:S01]  /*1bbf0*/  ISETP.LT.AND P2, PT, R22.reuse, UR15, !P0 ;  /* 0x0000000f16007c0c */ /* 0x048fe2000c741270 */
[-C--:B------:R-:W-:Y:S02]  /*1bc00*/  IMAD R25, R22, R39.reuse, RZ ;  /* 0x0000002716197224 */ /* 0x080fe400078e02ff */
[----:B------:R-:W3:Y:S01]  /*1bc10*/  LDL.LU R22, [R1+0x510] ;  /* 0x0005100001167983 */ /* 0x000ee20000300800 */
[C---:B------:R-:W-:Y:S01]  /*1bc20*/  PRMT R37, R18.reuse, 0x7771, RZ ;  /* 0x0000777112257816 */ /* 0x040fe200000000ff */
[----:B------:R-:W-:Y:S01]  /*1bc30*/  IMAD R23, R43, R39, RZ ;  /* 0x000000272b177224 */ /* 0x000fe200078e02ff */
[----:B------:R-:W-:-:S03]  /*1bc40*/  PRMT R27, R18, 0x7772, RZ ;  /* 0x00007772121b7816 */ /* 0x000fc600000000ff */
[----:B------:R1:W-:Y:S01]  /*1bc50*/  @P3 STG.E.U8 desc[UR22][R2.64], R37 ;  /* 0x0000002502003986 */ /* 0x0003e2000c101116 */
[----:B------:R-:W-:-:S03]  /*1bc60*/  IADD3 R20, P5, PT, R23, R0, RZ ;  /* 0x0000000017147210 */ /* 0x000fc60007fbe0ff */
[----:B------:R0:W-:Y:S01]  /*1bc70*/  @P4 STG.E.U8 desc[UR22][R16.64], R27 ;  /* 0x0000001b10004986 */ /* 0x0001e2000c101116 */
[----:B------:R-:W-:Y:S02]  /*1bc80*/  ISETP.LT.AND P4, PT, R43, UR15, !P0 ;  /* 0x0000000f2b007c0c */ /* 0x000fe4000c781270 */
[----:B------:R-:W-:Y:S02]  /*1bc90*/  PRMT R43, R18, 0x7773, RZ ;  /* 0x00007773122b7816 */ /* 0x000fe400000000ff */
[----:B-1----:R-:W-:-:S04]  /*1bca0*/  IADD3 R2, P3, PT, R21, R0, RZ ;  /* 0x0000000015027210 */ /* 0x002fc80007f7e0ff */
[-C--:B------:R-:W-:Y:S02]  /*1bcb0*/  LEA.HI.X.SX32 R3, R21, R40.reuse, 0x1, P3 ;  /* 0x0000002815037211 */ /* 0x080fe400018f0eff */
[----:B0-----:R-:W-:Y:S01]  /*1bcc0*/  ISETP.LT.AND P3, PT, R36, UR4, !P0 ;  /* 0x0000000424007c0c */ /* 0x001fe2000c761270 */
[----:B------:R-:W0:Y:S01]  /*1bcd0*/  LDCU UR4, c[0x0][0x39c] ;  /* 0x00007380ff0477ac */ /* 0x000e220008000800 */
[----:B------:R-:W-:Y:S01]  /*1bce0*/  LEA.HI.X.SX32 R21, R23, R40, 0x1, P5 ;  /* 0x0000002817157211 */ /* 0x000fe200028f0eff */
[C---:B----4-:R-:W-:Y:S01]  /*1bcf0*/  IMAD R23, R26.reuse, R39, RZ ;  /* 0x000000271a177224 */ /* 0x050fe200078e02ff */
[----:B------:R-:W-:Y:S01]  /*1bd00*/  ISETP.LT.AND P5, PT, R26, UR15, !P0 ;  /* 0x0000000f1a007c0c */ /* 0x000fe2000c7a1270 */
[----:B------:R-:W4:Y:S04]  /*1bd10*/  LDL.LU R36, [R1+0x498] ;  /* 0x0004980001247983 */ /* 0x000f280000300800 */
[----:B------:R-:W4:Y:S04]  /*1bd20*/  LDL.LU R26, [R1+0x3e0] ;  /* 0x0003e000011a7983 */ /* 0x000f280000300800 */
[----:B------:R1:W-:Y:S01]  /*1bd30*/  @P6 STG.E.U8 desc[UR22][R2.64], R43 ;  /* 0x0000002b02006986 */ /* 0x0003e2000c101116 */
[----:B------:R-:W-:-:S02]  /*1bd40*/  IADD3 R16, P6, PT, R25, R0, RZ ;  /* 0x0000000019107210 */ /* 0x000fc40007fde0ff */
[----:B------:R-:W-:Y:S02]  /*1bd50*/  PRMT R41, R19, 0x7770, RZ ;  /* 0x0000777013297816 */ /* 0x000fe400000000ff */
[----:B------:R-:W-:Y:S02]  /*1bd60*/  LEA.HI.X.SX32 R17, R25, R40, 0x1, P6 ;  /* 0x0000002819117211 */ /* 0x000fe400030f0eff */
[----:B------:R-:W-:Y:S01]  /*1bd70*/  PRMT R37, R19, 0x7771, RZ ;  /* 0x0000777113257816 */ /* 0x000fe200000000ff */
[----:B------:R-:W-:Y:S01]  /*1bd80*/  @P4 STG.E.U8 desc[UR22][R20.64], R41 ;  /* 0x0000002914004986 */ /* 0x000fe2000c101116 */
[----:B-1----:R-:W-:-:S03]  /*1bd90*/  IADD3 R2, P6, PT, R23, R0, RZ ;  /* 0x0000000017027210 */ /* 0x002fc60007fde0ff */
[----:B------:R1:W-:Y:S01]  /*1bda0*/  @P2 STG.E.U8 desc[UR22][R16.64], R37 ;  /* 0x0000002510002986 */ /* 0x0003e2000c101116 */
[----:B------:R-:W-:Y:S02]  /*1bdb0*/  LEA.HI.X.SX32 R3, R23, R40, 0x1, P6 ;  /* 0x0000002817037211 */ /* 0x000fe400030f0eff */
[C---:B------:R-:W-:Y:S02]  /*1bdc0*/  PRMT R27, R19.reuse, 0x7773, RZ ;  /* 0x00007773131b7816 */ /* 0x040fe400000000ff */
[----:B------:R-:W-:Y:S01]  /*1bdd0*/  PRMT R25, R19, 0x7772, RZ ;  /* 0x0000777213197816 */ /* 0x000fe200000000ff */
[----:B-----5:R-:W-:-:S05]  /*1bde0*/  IMAD R19, R42, R39, RZ ;  /* 0x000000272a137224 */ /* 0x020fca00078e02ff */
[----:B------:R-:W-:-:S04]  /*1bdf0*/  IADD3 R18, P6, PT, R19, R0, RZ ;  /* 0x0000000013127210 */ /* 0x000fc80007fde0ff */
[----:B------:R-:W-:Y:S02]  /*1be00*/  LEA.HI.X.SX32 R19, R19, R40, 0x1, P6 ;  /* 0x0000002813137211 */ /* 0x000fe400030f0eff */
[C---:B--2---:R-:W-:Y:S01]  /*1be10*/  ISETP.LT.AND P2, PT, R24.reuse, UR15, !P0 ;  /* 0x0000000f18007c0c */ /* 0x044fe2000c741270 */
[-C--:B------:R-:W-:Y:S02]  /*1be20*/  IMAD R23, R24, R39.reuse, RZ ;  /* 0x0000002718177224 */ /* 0x080fe400078e02ff */
[----:B------:R-:W2:Y:S01]  /*1be30*/  LDL.LU R24, [R1+0x50c] ;  /* 0x00050c0001187983 */ /* 0x000ea20000300800 */
[C---:B---3--:R-:W-:Y:S01]  /*1be40*/  ISETP.LT.AND P6, PT, R22.reuse, UR15, !P0 ;  /* 0x0000000f16007c0c */ /* 0x048fe2000c7c1270 */
[----:B-1----:R-:W-:Y:S02]  /*1be50*/  IMAD R17, R22, R39, RZ ;  /* 0x0000002716117224 */ /* 0x002fe400078e02ff */
[----:B------:R-:W3:Y:S01]  /*1be60*/  LDL.LU R22, [R1+0x508] ;  /* 0x0005080001167983 */ /* 0x000ee20000300800 */
[----:B------:R-:W-:-:S03]  /*1be70*/  ISETP.LT.AND P4, PT, R42, UR15, !P0 ;  /* 0x0000000f2a007c0c */ /* 0x000fc6000c781270 */
[----:B------:R1:W-:Y:S04]  /*1be80*/  @P5 STG.E.U8 desc[UR22][R2.64], R25 ;  /* 0x0000001902005986 */ /* 0x0003e8000c101116 */
[----:B------:R-:W5:Y:S06]  /*1be90*/  LDL.LU R42, [R1+0x494] ;  /* 0x00049400012a7983 */ /* 0x000f6c0000300800 */
[----:B------:R0:W-:Y:S01]  /*1bea0*/  @P4 STG.E.U8 desc[UR22][R18.64], R27 ;  /* 0x0000001b12004986 */ /* 0x0001e2000c101116 */
[----:B-1----:R-:W-:-:S02]  /*1beb0*/  IADD3 R2, P4, PT, R17, R0, RZ ;  /* 0x0000000011027210 */ /* 0x002fc40007f9e0ff */
[----:B------:R-:W-:Y:S02]  /*1bec0*/  IADD3 R20, P5, PT, R23, R0, RZ ;  /* 0x0000000017147210 */ /* 0x000fe40007fbe0ff */
[-C--:B------:R-:W-:Y:S02]  /*1bed0*/  LEA.HI.X.SX32 R3, R17, R40.reuse, 0x1, P4 ;  /* 0x0000002811037211 */ /* 0x080fe400020f0eff */
[----:B------:R-:W-:Y:S02]  /*1bee0*/  LEA.HI.X.SX32 R21, R23, R40, 0x1, P5 ;  /* 0x0000002817157211 */ /* 0x000fe400028f0eff */
[C---:B----4-:R-:W-:Y:S01]  /*1bef0*/  ISETP.LT.AND P4, PT, R26.reuse, UR5, !P0 ;  /* 0x000000051a007c0c */ /* 0x050fe2000c781270 */
[-C--:B------:R-:W-:Y:S01]  /*1bf00*/  IMAD R25, R26, R39.reuse, RZ ;  /* 0x000000271a197224 */ /* 0x080fe200078e02ff */
[----:B------:R-:W-:Y:S01]  /*1bf10*/  PRMT R37, R12, 0x7770, RZ ;  /* 0x000077700c257816 */ /* 0x000fe200000000ff */
[----:B------:R-:W4:Y:S01]  /*1bf20*/  LDL.LU R26, [R1+0x3dc] ;  /* 0x0003dc00011a7983 */ /* 0x000f220000300800 */
[----:B------:R-:W-:Y:S01]  /*1bf30*/  IMAD R23, R36, R39, RZ ;  /* 0x0000002724177224 */ /* 0x000fe200078e02ff */
[----:B------:R-:W-:Y:S01]  /*1bf40*/  PRMT R41, R12, 0x7771, RZ ;  /* 0x000077710c297816 */ /* 0x000fe200000000ff */
[----:B------:R-:W1:Y:S03]  /*1bf50*/  LDCU UR5, c[0x0][0x39c] ;  /* 0x00007380ff0577ac */ /* 0x000e660008000800 */
[C---:B------:R-:W-:Y:S01]  /*1bf60*/  IADD3 R16, P5, PT, R23.reuse, R0, RZ ;  /* 0x0000000017107210 */ /* 0x040fe20007fbe0ff */
[----:B------:R1:W-:Y:S01]  /*1bf70*/  @P2 STG.E.U8 desc[UR22][R20.64], R37 ;  /* 0x0000002514002986 */ /* 0x0003e2000c101116 */
[----:B0-----:R-:W-:Y:S01]  /*1bf80*/  ISETP.LT.AND P2, PT, R36, UR4, !P0 ;  /* 0x0000000424007c0c */ /* 0x001fe2000c741270 */
[----:B------:R-:W4:Y:S01]  /*1bf90*/  LDCU UR4, c[0x0][0x39c] ;  /* 0x00007380ff0477ac */ /* 0x000f220008000800 */
[----:B------:R-:W-:Y:S01]  /*1bfa0*/  LEA.HI.X.SX32 R17, R23, R40, 0x1, P5 ;  /* 0x0000002817117211 */ /* 0x000fe200028f0eff */
[----:B------:R-:W4:Y:S04]  /*1bfb0*/  LDL.LU R36, [R1+0x504] ;  /* 0x0005040001247983 */ /* 0x000f280000300800 */
[----:B------:R0:W-:Y:S01]  /*1bfc0*/  @P6 STG.E.U8 desc[UR22][R2.64], R41 ;  /* 0x0000002902006986 */ /* 0x0001e2000c101116 */
[----:B------:R-:W-:-:S02]  /*1bfd0*/  IADD3 R18, P6, PT, R25, R0, RZ ;  /* 0x0000000019127210 */ /* 0x000fc40007fde0ff */
[C---:B-1----:R-:W-:Y:S02]  /*1bfe0*/  PRMT R37, R12.reuse, 0x7772, RZ ;  /* 0x000077720c257816 */ /* 0x042fe400000000ff */
[----:B------:R-:W-:Y:S02]  /*1bff0*/  LEA.HI.X.SX32 R19, R25, R40, 0x1, P6 ;  /* 0x0000002819137211 */ /* 0x000fe400030f0eff */
[----:B------:R-:W-:Y:S01]  /*1c000*/  PRMT R25, R12, 0x7773, RZ ;  /* 0x000077730c197816 */ /* 0x000fe200000000ff */
[----:B------:R1:W-:Y:S04]  /*1c010*/  @P2 STG.E.U8 desc[UR22][R16.64], R37 ;  /* 0x0000002510002986 */ /* 0x0003e8000c101116 */
[----:B------:R0:W-:Y:S01]  /*1c020*/  @P4 STG.E.U8 desc[UR22][R18.64], R25 ;  /* 0x0000001912004986 */ /* 0x0001e2000c101116 */
[C---:B--2---:R-:W-:Y:S01]  /*1c030*/  ISETP.LT.AND P5, PT, R24.reuse, UR6, !P0 ;  /* 0x0000000618007c0c */ /* 0x044fe2000c7a1270 */
[-C--:B------:R-:W-:Y:S01]  /*1c040*/  IMAD R21, R24, R39.reuse, RZ ;  /* 0x0000002718157224 */ /* 0x080fe200078e02ff */
[----:B------:R-:W-:Y:S01]  /*1c050*/  PRMT R27, R13, 0x7770, RZ ;  /* 0x000077700d1b7816 */ /* 0x000fe200000000ff */
[----:B------:R-:W2:Y:S01]  /*1c060*/  LDL.LU R24, [R1+0x500] ;  /* 0x0005000001187983 */ /* 0x000ea20000300800 */
[----:B------:R-:W2:Y:S01]  /*1c070*/  LDCU UR6, c[0x0][0x39c] ;  /* 0x00007380ff0677ac */ /* 0x000ea20008000800 */
[C---:B---3--:R-:W-:Y:S01]  /*1c080*/  ISETP.LT.AND P4, PT, R22.reuse, UR8, !P0 ;  /* 0x0000000816007c0c */ /* 0x048fe2000c781270 */
[-C--:B0-----:R-:W-:Y:S01]  /*1c090*/  IMAD R3, R22, R39.reuse, RZ ;  /* 0x0000002716037224 */ /* 0x081fe200078e02ff */
[----:B------:R-:W-:Y:S01]  /*1c0a0*/  IADD3 R20, P2, PT, R21, R0, RZ ;  /* 0x0000000015147210 */ /* 0x000fe20007f5e0ff */
[----:B------:R-:W3:Y:S01]  /*1c0b0*/  LDL.LU R22, [R1+0x490] ;  /* 0x0004900001167983 */ /* 0x000ee20000300800 */
[----:B-----5:R-:W-:-:S02]  /*1c0c0*/  IMAD R23, R42, R39, RZ ;  /* 0x000000272a177224 */ /* 0x020fc400078e02ff */
[----:B------:R-:W-:Y:S01]  /*1c0d0*/  LEA.HI.X.SX32 R21, R21, R40, 0x1, P2 ;  /* 0x0000002815157211 */ /* 0x000fe200010f0eff */
[----:B------:R-:W3:Y:S01]  /*1c0e0*/  LDCU UR8, c[0x0][0x39c] ;  /* 0x00007380ff0877ac */ /* 0x000ee20008000800 */
[----:B------:R-:W-:Y:S02]  /*1c0f0*/  ISETP.LT.AND P2, PT, R42, UR9, !P0 ;  /* 0x000000092a007c0c */ /* 0x000fe4000c741270 */
[-C--:B------:R-:W-:Y:S01]  /*1c100*/  IADD3 R2, P6, PT, R3, R0.reuse, RZ ;  /* 0x0000000003027210 */ /* 0x080fe20007fde0ff */
[----:B------:R0:W-:Y:S01]  /*1c110*/  @P5 STG.E.U8 desc[UR22][R20.64], R27 ;  /* 0x0000001b14005986 */ /* 0x0001e2000c101116 */
[----:B-1----:R-:W-:Y:S01]  /*1c120*/  IADD3 R16, P5, PT, R23, R0, RZ ;  /* 0x0000000017107210 */ /* 0x002fe20007fbe0ff */
[----:B------:R-:W1:Y:S01]  /*1c130*/  LDCU UR9, c[0x0][0x39c] ;  /* 0x00007380ff0977ac */ /* 0x000e620008000800 */
[----:B------:R-:W-:Y:S02]  /*1c140*/  LEA.HI.X.SX32 R3, R3, R40, 0x1, P6 ;  /* 0x0000002803037211 */ /* 0x000fe400030f0eff */
[----:B------:R-:W-:-:S02]  /*1c150*/  PRMT R37, R13, 0x7771, RZ ;  /* 0x000077710d257816 */ /* 0x000fc400000000ff */
[----:B------:R-:W-:Y:S02]  /*1c160*/  LEA.HI.X.SX32 R17, R23, R40, 0x1, P5 ;  /* 0x0000002817117211 */ /* 0x000fe400028f0eff */
[C---:B------:R-:W-:Y:S01]  /*1c170*/  PRMT R25, R13.reuse, 0x7772, RZ ;  /* 0x000077720d197816 */ /* 0x040fe200000000ff */
[----:B------:R-:W-:Y:S01]  /*1c180*/  @P4 STG.E.U8 desc[UR22][R2.64], R37 ;  /* 0x0000002502004986 */ /* 0x000fe2000c101116 */
[C---:B----4-:R-:W-:Y:S01]  /*1c190*/  ISETP.LT.AND P6, PT, R26.reuse, UR4, !P0 ;  /* 0x000000041a007c0c */ /* 0x050fe2000c7c1270 */
[----:B------:R-:W-:Y:S02]  /*1c1a0*/  IMAD R19, R26, R39, RZ ;  /* 0x000000271a137224 */ /* 0x000fe400078e02ff */
[----:B------:R-:W-:Y:S01]  /*1c1b0*/  @P2 STG.E.U8 desc[UR22][R16.64], R25 ;  /* 0x0000001910002986 */ /* 0x000fe2000c101116 */
[----:B0-----:R-:W-:Y:S01]  /*1c1c0*/  PRMT R27, R13, 0x7773, RZ ;  /* 0x000077730d1b7816 */ /* 0x001fe200000000ff */
[----:B------:R-:W0:Y:S02]  /*1c1d0*/  LDCU UR4, c[0x0][0x39c] ;  /* 0x00007380ff0477ac */ /* 0x000e240008000800 */
[----:B------:R-:W4:Y:S04]  /*1c1e0*/  LDL.LU R26, [R1+0x3d4] ;  /* 0x0003d400011a7983 */ /* 0x000f280000300800 */
[----:B------:R-:W5:Y:S01]  /*1c1f0*/  LDL.LU R20, [R1+0x4fc] ;  /* 0x0004fc0001147983 */ /* 0x000f620000300800 */
[----:B------:R-:W-:-:S04]  /*1c200*/  IADD3 R18, P2, PT, R19, R0, RZ ;  /* 0x0000000013127210 */ /* 0x000fc80007f5e0ff */
[----:B------:R-:W-:-:S05]  /*1c210*/  LEA.HI.X.SX32 R19, R19, R40, 0x1, P2 ;  /* 0x0000002813137211 */ /* 0x000fca00010f0eff */
[----:B------:R0:W-:Y:S01]  /*1c220*/  @P6 STG.E.U8 desc[UR22][R18.64], R27 ;  /* 0x0000001b12006986 */ /* 0x0001e2000c101116 */
[----:B------:R-:W-:-:S05]  /*1c230*/  IMAD R21, R36, R39, RZ ;  /* 0x0000002724157224 */ /* 0x000fca00078e02ff */
[----:B------:R-:W-:-:S04]  /*1c240*/  IADD3 R12, P5, PT, R21, R0, RZ ;  /* 0x00000000150c7210 */ /* 0x000fc80007fbe0ff */
[----:B------:R-:W-:Y:S02]  /*1c250*/  LEA.HI.X.SX32 R13, R21, R40, 0x1, P5 ;  /* 0x00000028150d7211 */ /* 0x000fe400028f0eff */
[C---:B--2---:R-:W-:Y:S01]  /*1c260*/  ISETP.LT.AND P2, PT, R24.reuse, UR6, !P0 ;  /* 0x0000000618007c0c */ /* 0x044fe2000c741270 */
[-C--:B------:R-:W-:Y:S01]  /*1c270*/  IMAD R23, R24, R39.reuse, RZ ;  /* 0x0000002718177224 */ /* 0x080fe200078e02ff */
[----:B------:R-:W-:Y:S01]  /*1c280*/  ISETP.LT.AND P4, PT, R36, UR5, !P0 ;  /* 0x0000000524007c0c */ /* 0x000fe2000c781270 */
[----:B------:R-:W2:Y:S01]  /*1c290*/  LDL.LU R24, [R1+0x4f8] ;  /* 0x0004f80001187983 */ /* 0x000ea20000300800 */
[----:B------:R-:W5:Y:S03]  /*1c2a0*/  LDCU UR5, c[0x0][0x39c] ;  /* 0x00007380ff0577ac */ /* 0x000f660008000800 */
[----:B0-----:R-:W2:Y:S01]  /*1c2b0*/  LDL.LU R18, [R1+0x48c] ;  /* 0x00048c0001127983 */ /* 0x001ea20000300800 */
[C---:B---3--:R-:W-:Y:S01]  /*1c2c0*/  ISETP.LT.AND P5, PT, R22.reuse, UR8, !P0 ;  /* 0x0000000816007c0c */ /* 0x048fe2000c7a1270 */
[----:B------:R-:W-:Y:S01]  /*1c2d0*/  IMAD R17, R22, R39, RZ ;  /* 0x0000002716117224 */ /* 0x000fe200078e02ff */
[C---:B------:R-:W-:Y:S01]  /*1c2e0*/  PRMT R25, R14.reuse, 0x7770, RZ ;  /* 0x000077700e197816 */ /* 0x040fe200000000ff */
[----:B------:R-:W3:Y:S01]  /*1c2f0*/  LDL.LU R22, [R1+0x3d0] ;  /* 0x0003d00001167983 */ /* 0x000ee20000300800 */
[C---:B------:R-:W-:Y:S01]  /*1c300*/  IADD3 R2, P6, PT, R23.reuse, R0, RZ ;  /* 0x0000000017027210 */ /* 0x040fe20007fde0ff */
[----:B------:R-:W2:Y:S02]  /*1c310*/  LDCU UR6, c[0x0][0x39c] ;  /* 0x00007380ff0677ac */ /* 0x000ea40008000800 */
[----:B------:R0:W-:Y:S01]  /*1c320*/  @P4 STG.E.U8 desc[UR22][R12.64], R25 ;  /* 0x000000190c004986 */ /* 0x0001e2000c101116 */
[----:B------:R-:W-:Y:S01]  /*1c330*/  LEA.HI.X.SX32 R3, R23, R40, 0x1, P6 ;  /* 0x0000002817037211 */ /* 0x000fe200030f0eff */
[----:B------:R-:W0:Y:S01]  /*1c340*/  LDCU UR8, c[0x0][0x39c] ;  /* 0x00007380ff0877ac */ /* 0x000e220008000800 */
[----:B------:R-:W-:-:S02]  /*1c350*/  PRMT R23, R14, 0x7771, RZ ;  /* 0x000077710e177816 */ /* 0x000fc400000000ff */
[C---:B------:R-:W-:Y:S02]  /*1c360*/  IADD3 R16, P4, PT, R17.reuse, R0, RZ ;  /* 0x0000000011107210 */ /* 0x040fe40007f9e0ff */
[----:B------:R-:W-:Y:S01]  /*1c370*/  PRMT R43, R14, 0x7772, RZ ;  /* 0x000077720e2b7816 */ /* 0x000fe200000000ff */
[----:B------:R0:W-:Y:S01]  /*1c380*/  @P2 STG.E.U8 desc[UR22][R2.64], R23 ;  /* 0x0000001702002986 */ /* 0x0001e2000c101116 */
[----:B------:R-:W-:-:S05]  /*1c390*/  LEA.HI.X.SX32 R17, R17, R40, 0x1, P4 ;  /* 0x0000002811117211 */ /* 0x000fca00020f0eff */
[----:B------:R0:W-:Y:S01]  /*1c3a0*/  @P5 STG.E.U8 desc[UR22][R16.64], R43 ;  /* 0x0000002b10005986 */ /* 0x0001e2000c101116 */
[----:B------:R-:W-:Y:S02]  /*1c3b0*/  PRMT R41, R14, 0x7773, RZ ;  /* 0x000077730e297816 */ /* 0x000fe400000000ff */
[----:B------:R-:W-:Y:S01]  /*1c3c0*/  PRMT R37, R15, 0x7770, RZ ;  /* 0x000077700f257816 */ /* 0x000fe200000000ff */
[CC--:B----4-:R-:W-:Y:S01]  /*1c3d0*/  IMAD R19, R26.reuse, R39.reuse, RZ ;  /* 0x000000271a137224 */ /* 0x0d0fe200078e02ff */
[----:B------:R-:W-:Y:S01]  /*1c3e0*/  ISETP.LT.AND P2, PT, R26, UR4, !P0 ;  /* 0x000000041a007c0c */ /* 0x000fe2000c741270 */
[----:B------:R-:W3:Y:S01]  /*1c3f0*/  LDCU UR4, c[0x0][0x39c] ;  /* 0x00007380ff0477ac */ /* 0x000ee20008000800 */
[C---:B-----5:R-:W-:Y:S01]  /*1c400*/  ISETP.LT.AND P4, PT, R20.reuse, UR5, !P0 ;  /* 0x0000000514007c0c */ /* 0x060fe2000c781270 */
[----:B------:R-:W-:Y:S01]  /*1c410*/  IMAD R21, R20, R39, RZ ;  /* 0x0000002714157224 */ /* 0x000fe200078e02ff */
[-C--:B0-----:R-:W-:Y:S01]  /*1c420*/  IADD3 R12, P5, PT, R19, R0.reuse, RZ ;  /* 0x00000000130c7210 */ /* 0x081fe20007fbe0ff */
[----:B------:R-:W4:Y:S01]  /*1c430*/  LDL.LU R20, [R1+0x4f4] ;  /* 0x0004f40001147983 */ /* 0x000f220000300800 */
[----:B------:R-:W-:Y:S01]  /*1c440*/  PRMT R23, R15, 0x7773, RZ ;  /* 0x000077730f177816 */ /* 0x000fe200000000ff */
[----:B------:R-:W4:Y:S01]  /*1c450*/  LDCU UR5, c[0x0][0x39c] ;  /* 0x00007380ff0577ac */ /* 0x000f220008000800 */
[----:B------:R-:W-:Y:S01]  /*1c460*/  IADD3 R2, P6, PT, R21, R0, RZ ;  /* 0x0000000015027210 */ /* 0x000fe20007fde0ff */
[----:B------:R-:W5:Y:S01]  /*1c470*/  LDL.LU R26, [R1+0x4f0] ;  /* 0x0004f000011a7983 */ /* 0x000f620000300800 */
[----:B------:R-:W-:-:S02]  /*1c480*/  LEA.HI.X.SX32 R13, R19, R40, 0x1, P5 ;  /* 0x00000028130d7211 */ /* 0x000fc400028f0eff */
[----:B------:R-:W-:Y:S02]  /*1c490*/  LEA.HI.X.SX32 R3, R21, R40, 0x1, P6 ;  /* 0x0000002815037211 */ /* 0x000fe400030f0eff */
[C---:B------:R-:W-:Y:S01]  /*1c4a0*/  PRMT R25, R15.reuse, 0x7772, RZ ;  /* 0x000077720f197816 */ /* 0x040fe200000000ff */
[----:B------:R-:W-:Y:S01]  /*1c4b0*/  @P2 STG.E.U8 desc[UR22][R12.64], R41 ;  /* 0x000000290c002986 */ /* 0x000fe2000c101116 */
[----:B------:R-:W-:-:S03]  /*1c4c0*/  PRMT R27, R15, 0x7771, RZ ;  /* 0x000077710f1b7816 */ /* 0x000fc600000000ff */
[----:B------:R0:W-:Y:S01]  /*1c4d0*/  @P4 STG.E.U8 desc[UR22][R2.64], R37 ;  /* 0x0000002502004986 */ /* 0x0001e2000c101116 */
[C---:B--2---:R-:W-:Y:S01]  /*1c4e0*/  ISETP.LT.AND P6, PT, R24.reuse, UR6, !P0 ;  /* 0x0000000618007c0c */ /* 0x044fe2000c7c1270 */
[-C--:B------:R-:W-:Y:S01]  /*1c4f0*/  IMAD R15, R24, R39.reuse, RZ ;  /* 0x00000027180f7224 */ /* 0x080fe200078e02ff */
[----:B------:R-:W2:Y:S01]  /*1c500*/  LDCU UR6, c[0x0][0x39c] ;  /* 0x00007380ff0677ac */ /* 0x000ea20008000800 */
[----:B------:R-:W2:Y:S01]  /*1c510*/  LDL.LU R24, [R1+0x488] ;  /* 0x0004880001187983 */ /* 0x000ea20000300800 */
[C---:B------:R-:W-:Y:S01]  /*1c520*/  ISETP.LT.AND P4, PT, R18.reuse, UR8, !P0 ;  /* 0x0000000812007c0c */ /* 0x040fe2000c781270 */
[----:B------:R-:W-:Y:S01]  /*1c530*/  IMAD R17, R18, R39, RZ ;  /* 0x0000002712117224 */ /* 0x000fe200078e02ff */
[C---:B------:R-:W-:Y:S01]  /*1c540*/  IADD3 R14, P2, PT, R15.reuse, R0, RZ ;  /* 0x000000000f0e7210 */ /* 0x040fe20007f5e0ff */
[----:B------:R-:W2:Y:S01]  /*1c550*/  LDL.LU R18, [R1+0x3cc] ;  /* 0x0003cc0001127983 */ /* 0x000ea20000300800 */
[----:B------:R-:W0:Y:S02]  /*1c560*/  LDCU UR8, c[0x0][0x39c] ;  /* 0x00007380ff0877ac */ /* 0x000e240008000800 */
[----:B------:R-:W-:-:S02]  /*1c570*/  LEA.HI.X.SX32 R15, R15, R40, 0x1, P2 ;  /* 0x000000280f0f7211 */ /* 0x000fc400010f0eff */
[C---:B---3--:R-:W-:Y:S01]  /*1c580*/  ISETP.LT.AND P2, PT, R22.reuse, UR4, !P0 ;  /* 0x0000000416007c0c */ /* 0x048fe2000c741270 */
[----:B------:R-:W-:Y:S01]  /*1c590*/  IMAD R19, R22, R39, RZ ;  /* 0x0000002716137224 */ /* 0x000fe200078e02ff */
[C---:B------:R-:W-:Y:S01]  /*1c5a0*/  IADD3 R16, P5, PT, R17.reuse, R0, RZ ;  /* 0x0000000011107210 */ /* 0x040fe20007fbe0ff */
[----:B------:R-:W3:Y:S01]  /*1c5b0*/  LDL.LU R22, [R1+0x4ec] ;  /* 0x0004ec0001167983 */ /* 0x000ee20000300800 */
[----:B------:R-:W1:Y:S02]  /*1c5c0*/  LDCU UR4, c[0x0][0x39c] ;  /* 0x00007380ff0477ac */ /* 0x000e640008000800 */
[----:B------:R-:W-:Y:S01]  /*1c5d0*/  LEA.HI.X.SX32 R17, R17, R40, 0x1, P5 ;  /* 0x0000002811117211 */ /* 0x000fe200028f0eff */
[----:B------:R5:W-:Y:S01]  /*1c5e0*/  @P6 STG.E.U8 desc[UR22][R14.64], R27 ;  /* 0x0000001b0e006986 */ /* 0x000be2000c101116 */
[----:B0-----:R-:W-:-:S03]  /*1c5f0*/  IADD3 R2, P6, PT, R19, R0, RZ ;  /* 0x0000000013027210 */ /* 0x001fc60007fde0ff */
[----:B------:R0:W-:Y:S01]  /*1c600*/  @P4 STG.E.U8 desc[UR22][R16.64], R25 ;  /* 0x0000001910004986 */ /* 0x0001e2000c101116 */
[----:B------:R-:W-:Y:S02]  /*1c610*/  LEA.HI.X.SX32 R3, R19, R40, 0x1, P6 ;  /* 0x0000002813037211 */ /* 0x000fe400030f0eff */
[C---:B----4-:R-:W-:Y:S01]  /*1c620*/  ISETP.LT.AND P5, PT, R20.reuse, UR5, !P0 ;  /* 0x0000000514007c0c */ /* 0x050fe2000c7a1270 */
[-C--:B------:R-:W-:Y:S02]  /*1c630*/  IMAD R13, R20, R39.reuse, RZ ;  /* 0x00000027140d7224 */ /* 0x080fe400078e02ff */
[----:B-----5:R-:W-:Y:S01]  /*1c640*/  IMAD R15, R26, R39, RZ ;  /* 0x000000271a0f7224 */ /* 0x020fe200078e02ff */
[----:B------:R-:W4:Y:S01]  /*1c650*/  LDL.LU R20, [R1+0x4e8] ;  /* 0x0004e80001147983 */ /* 0x000f220000300800 */
[----:B------:R-:W3:Y:S03]  /*1c660*/  LDCU UR5, c[0x0][0x39c] ;  /* 0x00007380ff0577ac */ /* 0x000ee60008000800 */
[----:B0-----:R-:W5:Y:S01]  /*1c670*/  LDL.LU R16, [R1+0x484] ;  /* 0x0004840001107983 */ /* 0x001f620000300800 */
[----:B------:R-:W-:-:S04]  /*1c680*/  IADD3 R14, P6, PT, R15, R0, RZ ;  /* 0x000000000f0e7210 */ /* 0x000fc80007fde0ff */
[----:B------:R-:W-:Y:S01]  /*1c690*/  LEA.HI.X.SX32 R15, R15, R40, 0x1, P6 ;  /* 0x000000280f0f7211 */ /* 0x000fe200030f0eff */
[----:B------:R0:W-:Y:S01]  /*1c6a0*/  @P2 STG.E.U8 desc[UR22][R2.64], R23 ;  /* 0x0000001702002986 */ /* 0x0001e2000c101116 */
[----:B------:R-:W-:-:S04]  /*1c6b0*/  IADD3 R12, P2, PT, R13, R0, RZ ;  /* 0x000000000d0c7210 */ /* 0x000fc80007f5e0ff */
[----:B------:R-:W-:Y:S02]  /*1c6c0*/  LEA.HI.X.SX32 R13, R13, R40, 0x1, P2 ;  /* 0x000000280d0d7211 */ /* 0x000fe400010f0eff */
[----:B------:R-:W-:Y:S02]  /*1c6d0*/  PRMT R21, R28, 0x7770, RZ ;  /* 0x000077701c157816 */ /* 0x000fe400000000ff */
[----:B--2---:R-:W-:Y:S01]  /*1c6e0*/  ISETP.LT.AND P4, PT, R26, UR6, !P0 ;  /* 0x000000061a007c0c */ /* 0x004fe2000c781270 */
[----:B------:R-:W2:Y:S02]  /*1c6f0*/  LDCU UR6, c[0x0][0x39c] ;  /* 0x00007380ff0677ac */ /* 0x000ea40008000800 */
[----:B------:R1:W-:Y:S01]  /*1c700*/  @P5 STG.E.U8 desc[UR22][R12.64], R21 ;  /* 0x000000150c005986 */ /* 0x0003e2000c101116 */
[C---:B------:R-:W-:Y:S02]  /*1c710*/  PRMT R25, R28.reuse, 0x7771, RZ ;  /* 0x000077711c197816 */ /* 0x040fe400000000ff */
[----:B0-----:R-:W-:-:S07]  /*1c720*/  PRMT R23, R28, 0x7772, RZ ;  /* 0x000077721c177816 */ /* 0x001fce00000000ff */
[----:B------:R0:W-:Y:S01]  /*1c730*/  @P4 STG.E.U8 desc[UR22][R14.64], R25 ;  /* 0x000000190e004986 */ /* 0x0001e2000c101116 */
[C---:B------:R-:W-:Y:S01]  /*1c740*/  ISETP.LT.AND P6, PT, R18.reuse, UR8, !P0 ;  /* 0x0000000812007c0c */ /* 0x040fe2000c7c1270 */
[-C--:B------:R-:W-:Y:S01]  /*1c750*/  IMAD R17, R18, R39.reuse, RZ ;  /* 0x0000002712117224 */ /* 0x080fe200078e02ff */
[C---:B-1----:R-:W-:Y:S01]  /*1c760*/  ISETP.LT.AND P2, PT, R24.reuse, UR4, !P0 ;  /* 0x0000000418007c0c */ /* 0x042fe2000c741270 */
[----:B------:R-:W2:Y:S01]  /*1c770*/  LDL.LU R18, [R1+0x3c8] ;  /* 0x0003c80001127983 */ /* 0x000ea20000300800 */
[----:B------:R-:W-:Y:S01]  /*1c780*/  IMAD R19, R24, R39, RZ ;  /* 0x0000002718137224 */ /* 0x000fe200078e02ff */
[----:B------:R-:W1:Y:S02]  /*1c790*/  LDCU UR4, c[0x0][0x39c] ;  /* 0x00007380ff0477ac */ /* 0x000e640008000800 */
[----:B------:R-:W2:Y:S02]  /*1c7a0*/  LDL.LU R24, [R1+0x4e4] ;  /* 0x0004e40001187983 */ /* 0x000ea40000300800 */
[C---:B------:R-:W-:Y:S01]  /*1c7b0*/  IADD3 R2, P5, PT, R19.reuse, R0, RZ ;  /* 0x0000000013027210 */ /* 0x040fe20007fbe0ff */
[----:B------:R-:W0:Y:S03]  /*1c7c0*/  LDCU UR8, c[0x0][0x39c] ;  /* 0x00007380ff0877ac */ /* 0x000e260008000800 */
[----:B------:R-:W-:-:S05]  /*1c7d0*/  LEA.HI.X.SX32 R3, R19, R40, 0x1, P5 ;  /* 0x0000002813037211 */ /* 0x000fca00028f0eff */
[----:B------:R1:W-:Y:S01]  /*1c7e0*/  @P2 STG.E.U8 desc[UR22][R2.64], R23 ;  /* 0x0000001702002986 */ /* 0x0003e2000c101116 */
[C---:B---3--:R-:W-:Y:S01]  /*1c7f0*/  ISETP.LT.AND P2, PT, R22.reuse, UR5, !P0 ;  /* 0x0000000516007c0c */ /* 0x048fe2000c741270 */
[----:B------:R-:W-:Y:S01]  /*1c800*/  IMAD R19, R22, R39, RZ ;  /* 0x0000002716137224 */ /* 0x000fe200078e02ff */
[C---:B------:R-:W-:Y:S01]  /*1c810*/  IADD3 R12, P4, PT, R17.reuse, R0, RZ ;  /* 0x00000000110c7210 */ /* 0x040fe20007f9e0ff */
[----:B------:R-:W3:Y:S01]  /*1c820*/  LDL.LU R22, [R1+0x4e0] ;  /* 0x0004e00001167983 */ /* 0x000ee20000300800 */
[----:B------:R-:W-:Y:S01]  /*1c830*/  PRMT R21, R28, 0x7773, RZ ;  /* 0x000077731c157816 */ /* 0x000fe200000000ff */
[----:B------:R-:W3:Y:S01]  /*1c840*/  LDCU UR5, c[0x0][0x39c] ;  /* 0x00007380ff0577ac */ /* 0x000ee20008000800 */
[----:B------:R-:W-:Y:S02]  /*1c850*/  LEA.HI.X.SX32 R13, R17, R40, 0x1, P4 ;  /* 0x00000028110d7211 */ /* 0x000fe400020f0eff */
[----:B0-----:R-:W-:-:S03]  /*1c860*/  IADD3 R14, P5, PT, R19, R0, RZ ;  /* 0x00000000130e7210 */ /* 0x001fc60007fbe0ff */
[----:B------:R0:W-:Y:S01]  /*1c870*/  @P6 STG.E.U8 desc[UR22][R12.64], R21 ;  /* 0x000000150c006986 */ /* 0x0001e2000c101116 */
[----:B------:R-:W-:Y:S02]  /*1c880*/  LEA.HI.X.SX32 R15, R19, R40, 0x1, P5 ;  /* 0x00000028130f7211 */ /* 0x000fe400028f0eff */
[C---:B------:R-:W-:Y:S02]  /*1c890*/  PRMT R25, R29.reuse, 0x7770, RZ ;  /* 0x000077701d197816 */ /* 0x040fe400000000ff */
[----:B-1----:R-:W-:-:S03]  /*1c8a0*/  PRMT R23, R29, 0x7771, RZ ;  /* 0x000077711d177816 */ /* 0x002fc600000000ff */
[----:B------:R1:W-:Y:S01]  /*1c8b0*/  @P2 STG.E.U8 desc[UR22][R14.64], R25 ;  /* 0x000000190e002986 */ /* 0x0003e2000c101116 */
[CC--:B----4-:R-:W-:Y:S01]  /*1c8c0*/  IMAD R17, R20.reuse, R39.reuse, RZ ;  /* 0x0000002714117224 */ /* 0x0d0fe200078e02ff */
[----:B------:R-:W-:Y:S01]  /*1c8d0*/  ISETP.LT.AND P4, PT, R20, UR9, !P0 ;  /* 0x0000000914007c0c */ /* 0x000fe2000c781270 */
[----:B------:R-:W4:Y:S01]  /*1c8e0*/  LDCU UR9, c[0x0][0x39c] ;  /* 0x00007380ff0977ac */ /* 0x000f220008000800 */
[----:B------:R-:W4:Y:S02]  /*1c8f0*/  LDL.LU R20, [R1+0x480] ;  /* 0x0004800001147983 */ /* 0x000f240000300800 */
[C---:B------:R-:W-:Y:S01]  /*1c900*/  IADD3 R2, P6, PT, R17.reuse, R0, RZ ;  /* 0x0000000011027210 */ /* 0x040fe20007fde0ff */
[C---:B-----5:R-:W-:Y:S01]  /*1c910*/  IMAD R19, R16.reuse, R39, RZ ;  /* 0x0000002710137224 */ /* 0x060fe200078e02ff */
[----:B------:R-:W-:Y:S01]  /*1c920*/  ISETP.LT.AND P5, PT, R16, UR4, !P0 ;  /* 0x0000000410007c0c */ /* 0x000fe2000c7a1270 */
[----:B------:R-:W5:Y:S01]  /*1c930*/  LDCU UR4, c[0x0][0x39c] ;  /* 0x00007380ff0477ac */ /* 0x000f620008000800 */
[----:B------:R-:W-:Y:S01]  /*1c940*/  LEA.HI.X.SX32 R3, R17, R40, 0x1, P6 ;  /* 0x0000002811037211 */ /* 0x000fe200030f0eff */
[----:B------:R-:W5:Y:S04]  /*1c950*/  LDL.LU R16, [R1+0x3c4] ;  /* 0x0003c40001107983 */ /* 0x000f680000300800 */
[----:B------:R1:W-:Y:S01]  /*1c960*/  @P4 STG.E.U8 desc[UR22][R2.64], R23 ;  /* 0x0000001702004986 */ /* 0x0003e2000c101116 */
[----:B0-----:R-:W-:-:S04]  /*1c970*/  IADD3 R12, P2, PT, R19, R0, RZ ;  /* 0x00000000130c7210 */ /* 0x001fc80007f5e0ff */
[----:B------:R-:W-:Y:S02]  /*1c980*/  LEA.HI.X.SX32 R13, R19, R40, 0x1, P2 ;  /* 0x00000028130d7211 */ /* 0x000fe400010f0eff */
[C---:B--2---:R-:W-:Y:S01]  /*1c990*/  ISETP.LT.AND P4, PT, R18.reuse, UR6, !P0 ;  /* 0x0000000612007c0c */ /* 0x044fe2000c781270 */
[-C--:B------:R-:W-:Y:S01]  /*1c9a0*/  IMAD R17, R18, R39.reuse, RZ ;  /* 0x0000002712117224 */ /* 0x080fe200078e02ff */
[----:B------:R-:W-:Y:S01]  /*1c9b0*/  PRMT R21, R29, 0x7772, RZ ;  /* 0x000077721d157816 */ /* 0x000fe200000000ff */
[----:B------:R-:W2:Y:S01]  /*1c9c0*/  LDL.LU R18, [R1+0x4dc] ;  /* 0x0004dc0001127983 */ /* 0x000ea20000300800 */
[C---:B------:R-:W-:Y:S01]  /*1c9d0*/  ISETP.LT.AND P2, PT, R24.reuse, UR8, !P0 ;  /* 0x0000000818007c0c */ /* 0x040fe2000c741270 */
[----:B------:R-:W-:Y:S01]  /*1c9e0*/  IMAD R19, R24, R39, RZ ;  /* 0x0000002718137224 */ /* 0x000fe200078e02ff */
[----:B-1----:R-:W-:Y:S01]  /*1c9f0*/  IADD3 R14, P6, PT, R17, R0, RZ ;  /* 0x00000000110e7210 */ /* 0x002fe20007fde0ff */
[----:B------:R-:W2:Y:S01]  /*1ca00*/  LDL.LU R28, [R1+0x4d8] ;  /* 0x0004d800011c7983 */ /* 0x000ea20000300800 */
[----:B------:R-:W2:Y:S03]  /*1ca10*/  LDCU UR6, c[0x0][0x39c] ;  /* 0x00007380ff0677ac */ /* 0x000ea60008000800 */
[----:B------:R-:W2:Y:S01]  /*1ca20*/  LDL.LU R26, [R1+0x47c] ;  /* 0x00047c00011a7983 */ /* 0x000ea20000300800 */
[----:B------:R-:W-:Y:S01]  /*1ca30*/  PRMT R29, R29, 0x7773, RZ ;  /* 0x000077731d1d7816 */ /* 0x000fe200000000ff */
[----:B------:R-:W0:Y:S02]  /*1ca40*/  LDCU UR8, c[0x0][0x39c] ;  /* 0x00007380ff0877ac */ /* 0x000e240008000800 */
[----:B------:R-:W2:Y:S01]  /*1ca50*/  LDL.LU R24, [R1+0x3c0] ;  /* 0x0003c00001187983 */ /* 0x000ea20000300800 */
[----:B------:R-:W-:-:S02]  /*1ca60*/  LEA.HI.X.SX32 R15, R17, R40, 0x1, P6 ;  /* 0x00000028110f7211 */ /* 0x000fc400030f0eff */
[C---:B---3--:R-:W-:Y:S01]  /*1ca70*/  ISETP.LT.AND P6, PT, R22.reuse, UR5, !P0 ;  /* 0x0000000516007c0c */ /* 0x048fe2000c7c1270 */
[----:B------:R-:W-:Y:S01]  /*1ca80*/  IMAD R17, R22, R39, RZ ;  /* 0x0000002716117224 */ /* 0x000fe200078e02ff */
[----:B------:R1:W-:Y:S01]  /*1ca90*/  @P5 STG.E.U8 desc[UR22][R12.64], R21 ;  /* 0x000000150c005986 */ /* 0x0003e2000c101116 */
[----:B------:R-:W-:Y:S01]  /*1caa0*/  PRMT R25, R30, 0x7770, RZ ;  /* 0x000077701e197816 */ /* 0x000fe200000000ff */
[----:B------:R-:W3:Y:S02]  /*1cab0*/  LDCU UR5, c[0x0][0x39c] ;  /* 0x00007380ff0577ac */ /* 0x000ee40008000800 */
[----:B------:R-:W2:Y:S01]  /*1cac0*/  LDL.LU R22, [R1+0x4d4] ;  /* 0x0004d40001167983 */ /* 0x000ea20000300800 */
[----:B------:R-:W-:-:S04]  /*1cad0*/  IADD3 R2, P5, PT, R19, R0, RZ ;  /* 0x0000000013027210 */ /* 0x000fc80007fbe0ff */
[----:B------:R-:W-:Y:S01]  /*1cae0*/  LEA.HI.X.SX32 R3, R19, R40, 0x1, P5 ;  /* 0x0000002813037211 */ /* 0x000fe200028f0eff */
[----:B------:R-:W-:Y:S04]  /*1caf0*/  @P4 STG.E.U8 desc[UR22][R14.64], R29 ;  /* 0x0000001d0e004986 */ /* 0x000fe8000c101116 */
[----:B------:R0:W-:Y:S01]  /*1cb00*/  @P2 STG.E.U8 desc[UR22][R2.64], R25 ;  /* 0x0000001902002986 */ /* 0x0001e2000c101116 */
[C---:B-1----:R-:W-:Y:S02]  /*1cb10*/  IADD3 R12, P2, PT, R17.reuse, R0, RZ ;  /* 0x00000000110c7210 */ /* 0x042fe40007f5e0ff */
[----:B------:R-:W-:Y:S02]  /*1cb20*/  PRMT R23, R30, 0x7771, RZ ;  /* 0x000077711e177816 */ /* 0x000fe400000000ff */
[----:B------:R-:W-:-:S05]  /*1cb30*/  LEA.HI.X.SX32 R13, R17, R40, 0x1, P2 ;  /* 0x00000028110d7211 */ /* 0x000fca00010f0eff */
[----:B------:R1:W-:Y:S01]  /*1cb40*/  @P6 STG.E.U8 desc[UR22][R12.64], R23 ;  /* 0x000000170c006986 */ /* 0x0003e2000c101116 */
[C---:B------:R-:W-:Y:S02]  /*1cb50*/  PRMT R27, R30.reuse, 0x7772, RZ ;  /* 0x000077721e1b7816 */ /* 0x040fe400000000ff */
[----:B0-----:R-:W-:Y:S01]  /*1cb60*/  PRMT R25, R30, 0x7773, RZ ;  /* 0x000077731e197816 */ /* 0x001fe200000000ff */
[----:B------:R-:W0:Y:S01]  /*1cb70*/  LDS.128 R12, [R38+UR10] ;  /* 0x0000000a260c7984 */ /* 0x000e220008000c00 */
[CC--:B----4-:R-:W-:Y:S01]  /*1cb80*/  IMAD R19, R20.reuse, R39.reuse, RZ ;  /* 0x0000002714137224 */ /* 0x0d0fe200078e02ff */
[----:B-----5:R-:W-:Y:S01]  /*1cb90*/  ISETP.LT.AND P4, PT, R20, UR4, !P0 ;  /* 0x0000000414007c0c */ /* 0x020fe2000c781270 */
[----:B------:R-:W4:Y:S01]  /*1cba0*/  LDCU UR4, c[0x0][0x39c] ;  /* 0x00007380ff0477ac */ /* 0x000f220008000800 */
[----:B------:R-:W5:Y:S01]  /*1cbb0*/  LDL.LU R20, [R1+0x4d0] ;  /* 0x0004d00001147983 */ /* 0x000f620000300800 */
[C---:B------:R-:W-:Y:S01]  /*1cbc0*/  ISETP.LT.AND P2, PT, R16.reuse, UR9, !P0 ;  /* 0x0000000910007c0c */ /* 0x040fe2000c741270 */
[----:B------:R-:W-:Y:S01]  /*1cbd0*/  IMAD R21, R16, R39, RZ ;  /* 0x0000002710157224 */ /* 0x000fe200078e02ff */
[-C--:B------:R-:W-:Y:S01]  /*1cbe0*/  IADD3 R16, P5, PT, R19, R0.reuse, RZ ;  /* 0x0000000013107210 */ /* 0x080fe20007fbe0ff */
[----:B------:R-:W0:Y:S03]  /*1cbf0*/  LDCU UR9, c[0x0][0x39c] ;  /* 0x00007380ff0977ac */ /* 0x000e260008000800 */
[----:B------:R-:W-:-:S02]  /*1cc00*/  IADD3 R2, P6, PT, R21, R0, RZ ;  /* 0x0000000015027210 */ /* 0x000fc40007fde0ff */
[-C--:B------:R-:W-:Y:S02]  /*1cc10*/  LEA.HI.X.SX32 R17, R19, R40.reuse, 0x1, P5 ;  /* 0x0000002813117211 */ /* 0x080fe400028f0eff */
[----:B------:R-:W-:-:S03]  /*1cc20*/  LEA.HI.X.SX32 R3, R21, R40, 0x1, P6 ;  /* 0x0000002815037211 */ /* 0x000fc600030f0eff */
[----:B------:R0:W-:Y:S04]  /*1cc30*/  @P4 STG.E.U8 desc[UR22][R16.64], R27 ;  /* 0x0000001b10004986 */ /* 0x0001e8000c101116 */
[----:B------:R3:W-:Y:S01]  /*1cc40*/  @P2 STG.E.U8 desc[UR22][R2.64], R25 ;  /* 0x0000001902002986 */ /* 0x0007e2000c101116 */
[C---:B-1----:R-:W-:Y:S02]  /*1cc50*/  PRMT R23, R31.reuse, 0x7770, RZ ;  /* 0x000077701f177816 */ /* 0x042fe400000000ff */
[C---:B0-----:R-:W-:Y:S02]  /*1cc60*/  PRMT R27, R31.reuse, 0x7772, RZ ;  /* 0x000077721f1b7816 */ /* 0x041fe400000000ff */
[C---:B---3--:R-:W-:Y:S02]  /*1cc70*/  PRMT R25, R31.reuse, 0x7773, RZ ;  /* 0x000077731f197816 */ /* 0x048fe400000000ff */
[----:B------:R-:W-:-:S02]  /*1cc80*/  PRMT R31, R31, 0x7771, RZ ;  /* 0x000077711f1f7816 */ /* 0x000fc400000000ff */
[C---:B--2---:R-:W-:Y:S01]  /*1cc90*/  ISETP.LT.AND P5, PT, R18.reuse, UR6, !P0 ;  /* 0x0000000612007c0c */ /* 0x044fe2000c7a1270 */
[----:B------:R-:W0:Y:S01]  /*1cca0*/  LDCU UR6, c[0x0][0x39c] ;  /* 0x00007380ff0677ac */ /* 0x000e220008000800 */
[-C--:B------:R-:W-:Y:S01]  /*1ccb0*/  IMAD R19, R18, R39.reuse, RZ ;  /* 0x0000002712137224 */ /* 0x080fe200078e02ff */
[C---:B------:R-:W-:Y:S01]  /*1ccc0*/  ISETP.LT.AND P2, PT, R28.reuse, UR5, !P0 ;  /* 0x000000051c007c0c */ /* 0x040fe2000c741270 */
[-C--:B------:R-:W-:Y:S01]  /*1ccd0*/  IMAD R21, R28, R39.reuse, RZ ;  /* 0x000000271c157224 */ /* 0x080fe200078e02ff */
[----:B------:R-:W1:Y:S02]  /*1cce0*/  LDCU UR5, c[0x0][0x39c] ;  /* 0x00007380ff0577ac */ /* 0x000e640008000800 */
[C---:B------:R-:W-:Y:S01]  /*1ccf0*/  IADD3 R18, P4, PT, R19.reuse, R0, RZ ;  /* 0x0000000013127210 */ /* 0x040fe20007f9e0ff */
[----:B------:R-:W-:Y:S01]  /*1cd00*/  IMAD R17, R26, R39, RZ ;  /* 0x000000271a117224 */ /* 0x000fe200078e02ff */
[----:B------:R-:W2:Y:S02]  /*1cd10*/  LDL.LU R28, [R1+0x478] ;  /* 0x00047800011c7983 */ /* 0x000ea40000300800 */
[----:B------:R-:W-:-:S02]  /*1cd20*/  LEA.HI.X.SX32 R19, R19, R40, 0x1, P4 ;  /* 0x0000002813137211 */ /* 0x000fc400020f0eff */
[C---:B------:R-:W-:Y:S02]  /*1cd30*/  IADD3 R16, P6, PT, R17.reuse, R0, RZ ;  /* 0x0000000011107210 */ /* 0x040fe40007fde0ff */
[----:B----4-:R-:W-:Y:S01]  /*1cd40*/  ISETP.LT.AND P4, PT, R26, UR4, !P0 ;  /* 0x000000041a007c0c */ /* 0x010fe2000c781270 */
[----:B------:R3:W-:Y:S01]  /*1cd50*/  @P5 STG.E.U8 desc[UR22][R18.64], R23 ;  /* 0x0000001712005986 */ /* 0x0007e2000c101116 */
[----:B------:R-:W-:Y:S01]  /*1cd60*/  LEA.HI.X.SX32 R17, R17, R40, 0x1, P6 ;  /* 0x0000002811117211 */ /* 0x000fe200030f0eff */
[----:B------:R-:W4:Y:S01]  /*1cd70*/  LDCU UR4, c[0x0][0x39c] ;  /* 0x00007380ff0477ac */ /* 0x000f220008000800 */
[C---:B0-----:R-:W-:Y:S01]  /*1cd80*/  ISETP.LT.AND P6, PT, R24.reuse, UR6, !P0 ;  /* 0x0000000618007c0c */ /* 0x041fe2000c7c1270 */
[----:B------:R-:W2:Y:S01]  /*1cd90*/  LDL.LU R26, [R1+0x3bc] ;  /* 0x0003bc00011a7983 */ /* 0x000ea20000300800 */
[-C--:B---3--:R-:W-:Y:S01]  /*1cda0*/  IMAD R19, R24, R39.reuse, RZ ;  /* 0x0000002718137224 */ /* 0x088fe200078e02ff */
[C---:B------:R-:W-:Y:S02]  /*1cdb0*/  IADD3 R2, P5, PT, R21.reuse, R0, RZ ;  /* 0x0000000015027210 */ /* 0x040fe40007fbe0ff */
[----:B------:R-:W3:Y:S01]  /*1cdc0*/  LDL.LU R24, [R1+0x4cc] ;  /* 0x0004cc0001187983 */ /* 0x000ee20000300800 */
[----:B------:R-:W0:Y:S01]  /*1cdd0*/  LDCU UR6, c[0x0][0x39c] ;  /* 0x00007380ff0677ac */ /* 0x000e220008000800 */
[----:B------:R-:W-:Y:S01]  /*1cde0*/  LEA.HI.X.SX32 R3, R21, R40, 0x1, P5 ;  /* 0x0000002815037211 */ /* 0x000fe200028f0eff */
[----:B------:R-:W-:-:S04]  /*1cdf0*/  IMAD R21, R22, R39, RZ ;  /* 0x0000002716157224 */ /* 0x000fc800078e02ff */
[----:B------:R0:W-:Y:S04]  /*1ce00*/  @P2 STG.E.U8 desc[UR22][R2.64], R31 ;  /* 0x0000001f02002986 */ /* 0x0001e8000c101116 */
[----:B------:R1:W-:Y:S01]  /*1ce10*/  @P4 STG.E.U8 desc[UR22][R16.64], R27 ;  /* 0x0000001b10004986 */ /* 0x0003e2000c101116 */
[----:B------:R-:W-:Y:S01]  /*1ce20*/  ISETP.LT.AND P4, PT, R22, UR8, !P0 ;  /* 0x0000000816007c0c */ /* 0x000fe2000c781270 */
[----:B------:R-:W3:Y:S02]  /*1ce30*/  LDCU UR8, c[0x0][0x39c] ;  /* 0x00007380ff0877ac */ /* 0x000ee40008000800 */
[----:B------:R-:W3:Y:S01]  /*1ce40*/  LDL.LU R22, [R1+0x4c8] ;  /* 0x0004c80001167983 */ /* 0x000ee20000300800 */
[C---:B------:R-:W-:Y:S02]  /*1ce50*/  IADD3 R18, P2, PT, R19.reuse, R0, RZ ;  /* 0x0000000013127210 */ /* 0x040fe40007f5e0ff */
[----:B0-----:R-:W-:Y:S01]  /*1ce60*/  PRMT R31, R12, 0x7770, RZ ;  /* 0x000077700c1f7816 */ /* 0x001fe200000000ff */
[----:B------:R-:W3:Y:S01]  /*1ce70*/  LDL.LU R30, [R1+0x474] ;  /* 0x00047400011e7983 */ /* 0x000ee20000300800 */
[----:B------:R-:W-:-:S05]  /*1ce80*/  LEA.HI.X.SX32 R19, R19, R40, 0x1, P2 ;  /* 0x0000002813137211 */ /* 0x000fca00010f0eff */
[----:B------:R0:W-:Y:S01]  /*1ce90*/  @P6 STG.E.U8 desc[UR22][R18.64], R25 ;  /* 0x0000001912006986 */ /* 0x0001e2000c101116 */
[C---:B-----5:R-:W-:Y:S01]  /*1cea0*/  IMAD R23, R20.reuse, R39, RZ ;  /* 0x0000002714177224 */ /* 0x060fe200078e02ff */
[----:B----4-:R-:W-:Y:S01]  /*1ceb0*/  ISETP.LT.AND P2, PT, R20, UR4, !P0 ;  /* 0x0000000414007c0c */ /* 0x010fe2000c741270 */
[----:B------:R-:W4:Y:S01]  /*1cec0*/  LDCU UR4, c[0x0][0x39c] ;  /* 0x00007380ff0477ac */ /* 0x000f220008000800 */
[-C--:B------:R-:W-:Y:S02]  /*1ced0*/  IADD3 R20, P5, PT, R21, R0.reuse, RZ ;  /* 0x0000000015147210 */ /* 0x080fe40007fbe0ff */
[----:B------:R-:W-:Y:S02]  /*1cee0*/  IADD3 R2, P6, PT, R23, R0, RZ ;  /* 0x0000000017027210 */ /* 0x000fe40007fde0ff */
[-C--:B------:R-:W-:Y:S02]  /*1cef0*/  LEA.HI.X.SX32 R21, R21, R40.reuse, 0x1, P5 ;  /* 0x0000002815157211 */ /* 0x080fe400028f0eff */
[----:B------:R-:W-:-:S02]  /*1cf00*/  LEA.HI.X.SX32 R3, R23, R40, 0x1, P6 ;  /* 0x0000002817037211 */ /* 0x000fc400030f0eff */
[----:B-1----:R-:W-:Y:S01]  /*1cf10*/  PRMT R27, R12, 0x7771, RZ ;  /* 0x000077710c1b7816 */ /* 0x002fe200000000ff */
[----:B------:R1:W-:Y:S04]  /*1cf20*/  @P4 STG.E.U8 desc[UR22][R20.64], R31 ;  /* 0x0000001f14004986 */ /* 0x0003e8000c101116 */
[----:B------:R5:W-:Y:S01]  /*1cf30*/  @P2 STG.E.U8 desc[UR22][R2.64], R27 ;  /* 0x0000001b02002986 */ /* 0x000be2000c101116 */
[C---:B--2---:R-:W-:Y:S01]  /*1cf40*/  IMAD R17, R28.reuse, R39, RZ ;  /* 0x000000271c117224 */ /* 0x044fe200078e02ff */
[----:B------:R-:W-:Y:S01]  /*1cf50*/  ISETP.LT.AND P5, PT, R28, UR5, !P0 ;  /* 0x000000051c007c0c */ /* 0x000fe2000c7a1270 */
[----:B------:R-:W2:Y:S01]  /*1cf60*/  LDCU UR5, c[0x0][0x39c] ;  /* 0x00007380ff0577ac */ /* 0x000ea20008000800 */
[----:B------:R-:W2:Y:S02]  /*1cf70*/  LDL.LU R28, [R1+0x3b8] ;  /* 0x0003b800011c7983 */ /* 0x000ea40000300800 */
[----:B------:R-:W-:-:S04]  /*1cf80*/  IADD3 R16, P2, PT, R17, R0, RZ ;  /* 0x0000000011107210 */ /* 0x000fc80007f5e0ff */
[----:B------:R-:W-:Y:S02]  /*1cf90*/  LEA.HI.X.SX32 R17, R17, R40, 0x1, P2 ;  /* 0x0000002811117211 */ /* 0x000fe400010f0eff */
[C---:B------:R-:W-:Y:S01]  /*1cfa0*/  ISETP.LT.AND P4, PT, R26.reuse, UR6, !P0 ;  /* 0x000000061a007c0c */ /* 0x040fe2000c781270 */
[-C--:B0-----:R-:W-:Y:S01]  /*1cfb0*/  IMAD R19, R26, R39.reuse, RZ ;  /* 0x000000271a137224 */ /* 0x081fe200078e02ff */
[----:B------:R-:W-:Y:S01]  /*1cfc0*/  PRMT R29, R12, 0x7772, RZ ;  /* 0x000077720c1d7816 */ /* 0x000fe200000000ff */
[----:B------:R-:W0:Y:S01]  /*1cfd0*/  LDCU UR6, c[0x0][0x39c] ;  /* 0x00007380ff0677ac */ /* 0x000e220008000800 */
[C---:B---3--:R-:W-:Y:S01]  /*1cfe0*/  ISETP.LT.AND P2, PT, R24.reuse, UR8, !P0 ;  /* 0x0000000818007c0c */ /* 0x048fe2000c741270 */
[-C--:B------:R-:W-:Y:S01]  /*1cff0*/  IMAD R23, R24, R39.reuse, RZ ;  /* 0x0000002718177224 */ /* 0x080fe200078e02ff */
[----:B------:R-:W-:Y:S01]  /*1d000*/  IADD3 R18, P6, PT, R19, R0, RZ ;  /* 0x0000000013127210 */ /* 0x000fe20007fde0ff */
[----:B------:R-:W0:Y:S01]  /*1d010*/  LDL.LU R24, [R1+0x4c4] ;  /* 0x0004c40001187983 */ /* 0x000e220000300800 */
[----:B-1----:R-:W-:-:S03]  /*1d020*/  IMAD R21, R22, R39, RZ ;  /* 0x0000002716157224 */ /* 0x002fc600078e02ff */
[----:B------:R-:W3:Y:S01]  /*1d030*/  LDL.LU R26, [R1+0x4c0] ;  /* 0x0004c000011a7983 */ /* 0x000ee20000300800 */
[----:B------:R-:W-:Y:S01]  /*1d040*/  LEA.HI.X.SX32 R19, R19, R40, 0x1, P6 ;  /* 0x0000002813137211 */ /* 0x000fe200030f0eff */
[----:B------:R-:W1:Y:S01]  /*1d050*/  LDCU UR8, c[0x0][0x39c] ;  /* 0x00007380ff0877ac */ /* 0x000e620008000800 */
[----:B----4-:R-:W-:Y:S02]  /*1d060*/  ISETP.LT.AND P6, PT, R22, UR4, !P0 ;  /* 0x0000000416007c0c */ /* 0x010fe4000c7c1270 */
[----:B------:R-:W4:Y:S01]  /*1d070*/  LDL.LU R22, [R1+0x470] ;  /* 0x0004700001167983 */ /* 0x000f220000300800 */
[----:B-----5:R-:W-:Y:S01]  /*1d080*/  PRMT R27, R12, 0x7773, RZ ;  /* 0x000077730c1b7816 */ /* 0x020fe200000000ff */
[----:B------:R-:W3:Y:S02]  /*1d090*/  LDCU UR4, c[0x0][0x39c] ;  /* 0x00007380ff0477ac */ /* 0x000ee40008000800 */
[----:B------:R-:W5:Y:S04]  /*1d0a0*/  LDL.LU R20, [R1+0x3b4] ;  /* 0x0003b40001147983 */ /* 0x000f680000300800 */
[----:B------:R1:W-:Y:S01]  /*1d0b0*/  @P5 STG.E.U8 desc[UR22][R16.64], R29 ;  /* 0x0000001d10005986 */ /* 0x0003e2000c101116 */
[----:B------:R-:W-:-:S02]  /*1d0c0*/  IADD3 R2, P5, PT, R23, R0, RZ ;  /* 0x0000000017027210 */ /* 0x000fc40007fbe0ff */
[----:B------:R-:W-:Y:S02]  /*1d0d0*/  PRMT R25, R13, 0x7770, RZ ;  /* 0x000077700d197816 */ /* 0x000fe400000000ff */
[----:B------:R-:W-:Y:S01]  /*1d0e0*/  LEA.HI.X.SX32 R3, R23, R40, 0x1, P5 ;  /* 0x0000002817037211 */ /* 0x000fe200028f0eff */
[C---:B------:R-:W-:Y:S01]  /*1d0f0*/  IMAD R23, R30.reuse, R39, RZ ;  /* 0x000000271e177224 */ /* 0x040fe200078e02ff */
[----:B------:R2:W-:Y:S02]  /*1d100*/  @P4 STG.E.U8 desc[UR22][R18.64], R27 ;  /* 0x0000001b12004986 */ /* 0x0005e4000c101116 */
[----:B--2---:R-:W-:Y:S01]  /*1d110*/  ISETP.LT.AND P4, PT, R30, UR5, !P0 ;  /* 0x000000051e007c0c */ /* 0x004fe2000c781270 */
[----:B------:R-:W2:Y:S01]  /*1d120*/  LDCU UR5, c[0x0][0x39c] ;  /* 0x00007380ff0577ac */ /* 0x000ea20008000800 */
[----:B------:R1:W-:Y:S02]  /*1d130*/  @P2 STG.E.U8 desc[UR22][R2.64], R25 ;  /* 0x0000001902002986 */ /* 0x0003e4000c101116 */
[----:B-1----:R-:W-:-:S04]  /*1d140*/  IADD3 R16, P2, PT, R21, R0, RZ ;  /* 0x0000000015107210 */ /* 0x002fc80007f5e0ff */
[----:B------:R-:W-:Y:S02]  /*1d150*/  LEA.HI.X.SX32 R17, R21, R40, 0x1, P2 ;  /* 0x0000002815117211 */ /* 0x000fe400010f0eff */
[----:B------:R-:W-:Y:S02]  /*1d160*/  IADD3 R18, P5, PT, R23, R0, RZ ;  /* 0x0000000017127210 */ /* 0x000fe40007fbe0ff */
[----:B------:R-:W-:Y:S02]  /*1d170*/  PRMT R29, R13, 0x7771, RZ ;  /* 0x000077710d1d7816 */ /* 0x000fe400000000ff */
[----:B------:R-:W-:Y:S02]  /*1d180*/  LEA.HI.X.SX32 R19, R23, R40, 0x1, P5 ;  /* 0x0000002817137211 */ /* 0x000fe400028f0eff */
[C---:B------:R-:W-:Y:S01]  /*1d190*/  PRMT R27, R13.reuse, 0x7772, RZ ;  /* 0x000077720d1b7816 */ /* 0x040fe200000000ff */
[----:B------:R1:W-:Y:S01]  /*1d1a0*/  @P6 STG.E.U8 desc[UR22][R16.64], R29 ;  /* 0x0000001d10006986 */ /* 0x0003e2000c101116 */
[----:B------:R-:W-:-:S03]  /*1d1b0*/  PRMT R25, R13, 0x7773, RZ ;  /* 0x000077730d197816 */ /* 0x000fc600000000ff */
[----:B------:R5:W-:Y:S01]  /*1d1c0*/  @P4 STG.E.U8 desc[UR22][R18.64], R27 ;  /* 0x0000001b12004986 */ /* 0x000be2000c101116 */
[C---:B------:R-:W-:Y:S01]  /*1d1d0*/  ISETP.LT.AND P2, PT, R28.reuse, UR9, !P0 ;  /* 0x000000091c007c0c */ /* 0x040fe2000c741270 */
[----:B------:R-:W-:Y:S01]  /*1d1e0*/  IMAD R21, R28, R39, RZ ;  /* 0x000000271c157224 */ /* 0x000fe200078e02ff */
[----:B------:R-:W0:Y:S01]  /*1d1f0*/  LDCU UR9, c[0x0][0x39c] ;  /* 0x00007380ff0977ac */ /* 0x000e220008000800 */
[----:B------:R-:W2:Y:S03]  /*1d200*/  LDL.LU R28, [R1+0x4bc] ;  /* 0x0004bc00011c7983 */ /* 0x000ea60000300800 */
[----:B------:R-:W-:-:S04]  /*1d210*/  IADD3 R2, P6, PT, R21, R0, RZ ;  /* 0x0000000015027210 */ /* 0x000fc80007fde0ff */
[----:B------:R-:W-:Y:S02]  /*1d220*/  LEA.HI.X.SX32 R3, R21, R40, 0x1, P6 ;  /* 0x0000002815037211 */ /* 0x000fe400030f0eff */
[C---:B0-----:R-:W-:Y:S01]  /*1d230*/  ISETP.LT.AND P5, PT, R24.reuse, UR6, !P0 ;  /* 0x0000000618007c0c */ /* 0x041fe2000c7a1270 */
[----:B------:R-:W-:Y:S02]  /*1d240*/  IMAD R23, R24, R39, RZ ;  /* 0x0000002718177224 */ /* 0x000fe400078e02ff */
[----:B------:R0:W-:Y:S01]  /*1d250*/  @P2 STG.E.U8 desc[UR22][R2.64], R25 ;  /* 0x0000001902002986 */ /* 0x0001e2000c101116 */
[----:B------:R-:W0:Y:S03]  /*1d260*/  LDCU UR6, c[0x0][0x39c] ;  /* 0x00007380ff0677ac */ /* 0x000e260008000800 */
[----:B------:R-:W2:Y:S01]  /*1d270*/  LDL.LU R24, [R1+0x4b8] ;  /* 0x0004b80001187983 */ /* 0x000ea20000300800 */
[----:B------:R-:W-:-:S02]  /*1d280*/  IADD3 R12, P2, PT, R23, R0, RZ ;  /* 0x00000000170c7210 */ /* 0x000fc40007f5e0ff */
[C---:B---3--:R-:W-:Y:S01]  /*1d290*/  ISETP.LT.AND P4, PT, R26.reuse, UR4, !P0 ;  /* 0x000000041a007c0c */ /* 0x048fe2000c781270 */
[-C--:B-1----:R-:W-:Y:S01]  /*1d2a0*/  IMAD R17, R26, R39.reuse, RZ ;  /* 0x000000271a117224 */ /* 0x082fe200078e02ff */
[----:B------:R-:W-:Y:S01]  /*1d2b0*/  LEA.HI.X.SX32 R13, R23, R40, 0x1, P2 ;  /* 0x00000028170d7211 */ /* 0x000fe200010f0eff */
[----:B------:R-:W3:Y:S01]  /*1d2c0*/  LDL.LU R26, [R1+0x42c] ;  /* 0x00042c00011a7983 */ /* 0x000ee20000300800 */
[CC--:B----4-:R-:W-:Y:S02]  /*1d2d0*/  IMAD R21, R22.reuse, R39.reuse, RZ ;  /* 0x0000002716157224 */ /* 0x0d0fe400078e02ff */
[C---:B------:R-:W-:Y:S01]  /*1d2e0*/  IADD3 R16, P6, PT, R17.reuse, R0, RZ ;  /* 0x0000000011107210 */ /* 0x040fe20007fde0ff */
[----:B------:R-:W1:Y:S01]  /*1d2f0*/  LDCU UR4, c[0x0][0x39c] ;  /* 0x00007380ff0477ac */ /* 0x000e620008000800 */
[----:B------:R-:W-:Y:S02]  /*1d300*/  ISETP.LT.AND P2, PT, R22, UR8, !P0 ;  /* 0x0000000816007c0c */ /* 0x000fe4000c741270 */
[----:B------:R-:W4:Y:S01]  /*1d310*/  LDL.LU R22, [R1+0x3b0] ;  /* 0x0003b00001167983 */ /* 0x000f220000300800 */
[----:B------:R-:W-:Y:S01]  /*1d320*/  LEA.HI.X.SX32 R17, R17, R40, 0x1, P6 ;  /* 0x0000002811117211 */ /* 0x000fe200030f0eff */
[C---:B-----5:R-:W-:Y:S01]  /*1d330*/  IMAD R19, R20.reuse, R39, RZ ;  /* 0x0000002714137224 */ /* 0x060fe200078e02ff */
[----:B--2---:R-:W-:Y:S01]  /*1d340*/  ISETP.LT.AND P6, PT, R20, UR5, !P0 ;  /* 0x0000000514007c0c */ /* 0x004fe2000c7c1270 */
[----:B------:R-:W2:Y:S01]  /*1d350*/  LDL.LU R18, [R1+0x4b4] ;  /* 0x0004b40001127983 */ /* 0x000ea20000300800 */
[C---:B------:R-:W-:Y:S01]  /*1d360*/  PRMT R23, R14.reuse, 0x7770, RZ ;  /* 0x000077700e177816 */ /* 0x040fe200000000ff */
[----:B------:R-:W5:Y:S02]  /*1d370*/  LDCU UR5, c[0x0][0x39c] ;  /* 0x00007380ff0577ac */ /* 0x000f640008000800 */
[----:B------:R-:W2:Y:S01]  /*1d380*/  LDL.LU R20, [R1+0x46c] ;  /* 0x00046c0001147983 */ /* 0x000ea20000300800 */
[----:B------:R-:W-:Y:S01]  /*1d390*/  PRMT R27, R14, 0x7771, RZ ;  /* 0x000077710e1b7816 */ /* 0x000fe200000000ff */
[----:B------:R-:W1:Y:S02]  /*1d3a0*/  LDCU UR8, c[0x0][0x39c] ;  /* 0x00007380ff0877ac */ /* 0x000e640008000800 */
[----:B------:R5:W-:Y:S01]  /*1d3b0*/  @P5 STG.E.U8 desc[UR22][R12.64], R23 ;  /* 0x000000170c005986 */ /* 0x000be2000c101116 */
[----:B0-----:R-:W-:-:S02]  /*1d3c0*/  IADD3 R2, P5, PT, R21, R0, RZ ;  /* 0x0000000015027210 */ /* 0x001fc40007fbe0ff */
[C---:B------:R-:W-:Y:S02]  /*1d3d0*/  PRMT R25, R14.reuse, 0x7772, RZ ;  /* 0x000077720e197816 */ /* 0x040fe400000000ff */
[----:B------:R-:W-:Y:S01]  /*1d3e0*/  LEA.HI.X.SX32 R3, R21, R40, 0x1, P5 ;  /* 0x0000002815037211 */ /* 0x000fe200028f0eff */
[----:B------:R0:W-:Y:S04]  /*1d3f0*/  @P4 STG.E.U8 desc[UR22][R16.64], R27 ;  /* 0x0000001b10004986 */ /* 0x0001e8000c101116 */
[----:B------:R0:W-:Y:S01]  /*1d400*/  @P2 STG.E.U8 desc[UR22][R2.64], R25 ;  /* 0x0000001902002986 */ /* 0x0001e2000c101116 */
[----:B-----5:R-:W-:Y:S02]  /*1d410*/  IADD3 R12, P2, PT, R19, R0, RZ ;  /* 0x00000000130c7210 */ /* 0x020fe40007f5e0ff */
[----:B------:R-:W-:-:S02]  /*1d420*/  PRMT R23, R14, 0x7773, RZ ;  /* 0x000077730e177816 */ /* 0x000fc400000000ff */
[----:B------:R-:W-:-:S05]  /*1d430*/  LEA.HI.X.SX32 R13, R19, R40, 0x1, P2 ;  /* 0x00000028130d7211 */ /* 0x000fca00010f0eff */
[----:B------:R5:W-:Y:S01]  /*1d440*/  @P6 STG.E.U8 desc[UR22][R12.64], R23 ;  /* 0x000000170c006986 */ /* 0x000be2000c101116 */
[C---:B------:R-:W-:Y:S02]  /*1d450*/  PRMT R29, R15.reuse, 0x7770, RZ ;  /* 0x000077700f1d7816 */ /* 0x040fe400000000ff */
[C---:B0-----:R-:W-:Y:S02]  /*1d460*/  PRMT R27, R15.reuse, 0x7771, RZ ;  /* 0x000077710f1b7816 */ /* 0x041fe400000000ff */
[----:B------:R-:W-:Y:S01]  /*1d470*/  PRMT R25, R15, 0x7772, RZ ;  /* 0x000077720f197816 */ /* 0x000fe200000000ff */
[C---:B------:R-:W-:Y:S01]  /*1d480*/  IMAD R21, R28.reuse, R39, RZ ;  /* 0x000000271c157224 */ /* 0x040fe200078e02ff */
[----:B------:R-:W-:Y:S01]  /*1d490*/  ISETP.LT.AND P4, PT, R28, UR6, !P0 ;  /* 0x000000061c007c0c */ /* 0x000fe2000c781270 */
[----:B------:R-:W0:Y:S03]  /*1d4a0*/  LDCU UR6, c[0x0][0x39c] ;  /* 0x00007380ff0677ac */ /* 0x000e260008000800 */
[----:B------:R-:W-:-:S04]  /*1d4b0*/  IADD3 R16, P5, PT, R21, R0, RZ ;  /* 0x0000000015107210 */ /* 0x000fc80007fbe0ff */
[----:B------:R-:W-:Y:S01]  /*1d4c0*/  LEA.HI.X.SX32 R17, R21, R40, 0x1, P5 ;  /* 0x0000002815117211 */ /* 0x000fe200028f0eff */
[CC--:B------:R-:W-:Y:S01]  /*1d4d0*/  IMAD R19, R24.reuse, R39.reuse, RZ ;  /* 0x0000002718137224 */ /* 0x0c0fe200078e02ff */
[----:B------:R-:W-:Y:S02]  /*1d4e0*/  ISETP.LT.AND P2, PT, R24, UR9, !P0 ;  /* 0x0000000918007c0c */ /* 0x000fe4000c741270 */
[----:B------:R-:W2:Y:S02]  /*1d4f0*/  LDL.LU R24, [R1+0x428] ;  /* 0x0004280001187983 */ /* 0x000ea40000300800 */
[C---:B------:R-:W-:Y:S02]  /*1d500*/  IADD3 R2, P6, PT, R19.reuse, R0, RZ ;  /* 0x0000000013027210 */ /* 0x040fe40007fde0ff */
[----:B------:R0:W-:Y:S02]  /*1d510*/  @P4 STG.E.U8 desc[UR22][R16.64], R29 ;  /* 0x0000001d10004986 */ /* 0x0001e4000c101116 */
[----:B------:R-:W-:Y:S01]  /*1d520*/  LEA.HI.X.SX32 R3, R19, R40, 0x1, P6 ;  /* 0x0000002813037211 */ /* 0x000fe200030f0eff */
[CC--:B---3--:R-:W-:Y:S01]  /*1d530*/  IMAD R19, R26.reuse, R39.reuse, RZ ;  /* 0x000000271a137224 */ /* 0x0c8fe200078e02ff */
[----:B-1----:R-:W-:Y:S01]  /*1d540*/  ISETP.LT.AND P5, PT, R26, UR4, !P0 ;  /* 0x000000041a007c0c */ /* 0x002fe2000c7a1270 */
[----:B------:R-:W3:Y:S01]  /*1d550*/  LDL.LU R14, [R1+0x5ac] ;  /* 0x0005ac00010e7983 */ /* 0x000ee20000300800 */
[----:B------:R-:W1:Y:S03]  /*1d560*/  LDCU UR4, c[0x0][0x39c] ;  /* 0x00007380ff0477ac */ /* 0x000e660008000800 */
[----:B------:R-:W-:Y:S01]  /*1d570*/  @P2 STG.E.U8 desc[UR22][R2.64], R27 ;  /* 0x0000001b02002986 */ /* 0x000fe2000c101116 */
[----:B-----5:R-:W-:Y:S01]  /*1d580*/  IADD3 R12, P2, PT, R19, R0, RZ ;  /* 0x00000000130c7210 */ /* 0x020fe20007f5e0ff */
[----:B----4-:R-:W-:-:S03]  /*1d590*/  IMAD R21, R22, R39, RZ ;  /* 0x0000002716157224 */ /* 0x010fc600078e02ff */
[----:B------:R-:W-:Y:S02]  /*1d5a0*/  LEA.HI.X.SX32 R13, R19, R40, 0x1, P2 ;  /* 0x00000028130d7211 */ /* 0x000fe400010f0eff */
[----:B------:R-:W-:Y:S01]  /*1d5b0*/  ISETP.LT.AND P4, PT, R22, UR5, !P0 ;  /* 0x0000000516007c0c */ /* 0x000fe2000c781270 */
[C---:B--2---:R-:W-:Y:S01]  /*1d5c0*/  IMAD R23, R18.reuse, R39, RZ ;  /* 0x0000002712177224 */ /* 0x044fe200078e02ff */
[----:B------:R-:W2:Y:S01]  /*1d5d0*/  LDL.LU R22, [R1+0x5a8] ;  /* 0x0005a80001167983 */ /* 0x000ea20000300800 */
[----:B------:R-:W-:Y:S01]  /*1d5e0*/  ISETP.LT.AND P2, PT, R18, UR8, !P0 ;  /* 0x0000000812007c0c */ /* 0x000fe2000c741270 */
[----:B------:R-:W3:Y:S02]  /*1d5f0*/  LDCU UR5, c[0x0][0x39c] ;  /* 0x00007380ff0577ac */ /* 0x000ee40008000800 */
[----:B------:R-:W-:Y:S01]  /*1d600*/  @P5 STG.E.U8 desc[UR22][R12.64], R25 ;  /* 0x000000190c005986 */ /* 0x000fe2000c101116 */
[----:B0-----:R-:W-:Y:S01]  /*1d610*/  ISETP.LT.AND P5, PT, R20, UR6, !P0 ;  /* 0x0000000614007c0c */ /* 0x001fe2000c7a1270 */
[----:B------:R-:W2:Y:S02]  /*1d620*/  LDCU UR6, c[0x0][0x39c] ;  /* 0x00007380ff0677ac */ /* 0x000ea40008000800 */
[----:B------:R-:W4:Y:S01]  /*1d630*/  LDL.LU R20, [R1+0x468] ;  /* 0x0004680001147983 */ /* 0x000f220000300800 */
[----:B------:R-:W-:-:S03]  /*1d640*/  IADD3 R18, P6, PT, R21, R0, RZ ;  /* 0x0000000015127210 */ /* 0x000fc60007fde0ff */
[----:B------:R-:W5:Y:S01]  /*1d650*/  LDL.LU R16, [R1+0x424] ;  /* 0x0004240001107983 */ /* 0x000f620000300800 */
[----:B------:R-:W-:Y:S02]  /*1d660*/  LEA.HI.X.SX32 R19, R21, R40, 0x1, P6 ;  /* 0x0000002815137211 */ /* 0x000fe400030f0eff */
[----:B------:R-:W-:-:S05]  /*1d670*/  PRMT R17, R15, 0x7773, RZ ;  /* 0x000077730f117816 */ /* 0x000fca00000000ff */
[----:B------:R0:W-:Y:S04]  /*1d680*/  @P4 STG.E.U8 desc[UR22][R18.64], R17 ;  /* 0x0000001112004986 */ /* 0x0001e8000c101116 */
[----:B0-----:R-:W5:Y:S01]  /*1d690*/  LDL.LU R18, [R1+0x5a4] ;  /* 0x0005a40001127983 */ /* 0x001f620000300800 */
[----:B------:R-:W-:Y:S01]  /*1d6a0*/  IADD3 R2, P6, PT, R23, R0, RZ ;  /* 0x0000000017027210 */ /* 0x000fe20007fde0ff */
[----:B------:R-:W-:-:S03]  /*1d6b0*/  IMAD R15, R39, 0x2, R23 ;  /* 0x00000002270f7824 */ /* 0x000fc600078e0217 */
[----:B------:R-:W-:Y:S02]  /*1d6c0*/  LEA.HI.X.SX32 R3, R23, R40, 0x1, P6 ;  /* 0x0000002817037211 */ /* 0x000fe400030f0eff */
[C---:B------:R-:W-:Y:S02]  /*1d6d0*/  IADD3 R12, P6, PT, R15.reuse, R0, RZ ;  /* 0x000000000f0c7210 */ /* 0x040fe40007fde0ff */
[C---:B------:R-:W-:Y:S02]  /*1d6e0*/  PRMT R23, R8.reuse, 0x7770, RZ ;  /* 0x0000777008177816 */ /* 0x040fe400000000ff */
[----:B------:R-:W-:Y:S01]  /*1d6f0*/  LEA.HI.X.SX32 R13, R15, R40, 0x1, P6 ;  /* 0x000000280f0d7211 */ /* 0x000fe200030f0eff */
[C---:B------:R-:W-:Y:S02]  /*1d700*/  IMAD R15, R39.reuse, 0x2, R15 ;  /* 0x00000002270f7824 */ /* 0x040fe400078e020f */
[----:B------:R0:W-:Y:S01]  /*1d710*/  @P2 STG.E.U8 desc[UR22][R2.64], R23 ;  /* 0x0000001702002986 */ /* 0x0001e2000c101116 */
[C---:B------:R-:W-:Y:S01]  /*1d720*/  PRMT R21, R8.reuse, 0x7771, RZ ;  /* 0x0000777108157816 */ /* 0x040fe200000000ff */
[----:B------:R-:W-:Y:S01]  /*1d730*/  IMAD R17, R39, 0x2, R15 ;  /* 0x0000000227117824 */ /* 0x000fe200078e020f */
[----:B------:R-:W-:-:S03]  /*1d740*/  PRMT R25, R8, 0x7772, RZ ;  /* 0x0000777208197816 */ /* 0x000fc600000000ff */
[----:B------:R-:W-:Y:S01]  /*1d750*/  IMAD R19, R39, 0x2, R17 ;  /* 0x0000000227137824 */ /* 0x000fe200078e0211 */
[----:B------:R1:W-:Y:S01]  /*1d760*/  @P3 STG.E.U8 desc[UR22][R12.64], R21 ;  /* 0x000000150c003986 */ /* 0x0003e2000c101116 */
[----:B0-----:R-:W-:Y:S02]  /*1d770*/  PRMT R23, R8, 0x7773, RZ ;  /* 0x0000777308177816 */ /* 0x001fe400000000ff */
[----:B-1----:R-:W-:Y:S02]  /*1d780*/  PRMT R21, R9, 0x7770, RZ ;  /* 0x0000777009157816 */ /* 0x002fe400000000ff */
[----:B------:R-:W-:Y:S01]  /*1d790*/  ISETP.LT.AND P4, PT, R24, UR4, !P0 ;  /* 0x0000000418007c0c */ /* 0x000fe2000c781270 */
[----:B------:R-:W4:Y:S01]  /*1d7a0*/  LDCU UR4, c[0x0][0x39c] ;  /* 0x00007380ff0477ac */ /* 0x000f220008000800 */
[----:B---3--:R-:W-:Y:S01]  /*1d7b0*/  ISETP.LT.AND P2, PT, R14, UR5, !P0 ;  /* 0x000000050e007c0c */ /* 0x008fe2000c741270 */
[----:B------:R-:W5:Y:S01]  /*1d7c0*/  LDCU UR5, c[0x0][0x39c] ;  /* 0x00007380ff0577ac */ /* 0x000f620008000800 */
[----:B------:R-:W-:-:S04]  /*1d7d0*/  IADD3 R14, P6, PT, R15, R0, RZ ;  /* 0x000000000f0e7210 */ /* 0x000fc80007fde0ff */
[----:B------:R-:W-:Y:S02]  /*1d7e0*/  LEA.HI.X.SX32 R15, R15, R40, 0x1, P6 ;  /* 0x000000280f0f7211 */ /* 0x000fe400030f0eff */
[----:B------:R-:W-:-:S03]  /*1d7f0*/  IADD3 R2, P6, PT, R17, R0, RZ ;  /* 0x0000000011027210 */ /* 0x000fc60007fde0ff */
[----:B------:R0:W-:Y:S01]  /*1d800*/  @P5 STG.E.U8 desc[UR22][R14.64], R25 ;  /* 0x000000190e005986 */ /* 0x0001e2000c101116 */
[----:B--2---:R-:W-:Y:S01]  /*1d810*/  ISETP.LT.AND P3, PT, R22, UR6, !P0 ;  /* 0x0000000616007c0c */ /* 0x004fe2000c761270 */
[----:B------:R-:W1:Y:S02]  /*1d820*/  LDCU UR6, c[0x0][0x39c] ;  /* 0x00007380ff0677ac */ /* 0x000e640008000800 */
[----:B------:R-:W2:Y:S01]  /*1d830*/  LDL.LU R22, [R1+0x5a0] ;  /* 0x0005a00001167983 */ /* 0x000ea20000300800 */
[----:B------:R-:W-:Y:S02]  /*1d840*/  LEA.HI.X.SX32 R3, R17, R40, 0x1, P6 ;  /* 0x0000002811037211 */ /* 0x000fe400030f0eff */
[C---:B------:R-:W-:Y:S01]  /*1d850*/  IADD3 R12, P6, PT, R19.reuse, R0, RZ ;  /* 0x00000000130c7210 */ /* 0x040fe20007fde0ff */
[----:B------:R-:W3:Y:S01]  /*1d860*/  LDL.LU R8, [R1+0x464] ;  /* 0x0004640001087983 */ /* 0x000ee20000300800 */
[----:B----4-:R-:W-:Y:S01]  /*1d870*/  ISETP.LT.AND P5, PT, R20, UR4, !P0 ;  /* 0x0000000414007c0c */ /* 0x010fe2000c7a1270 */
[----:B------:R-:W2:Y:S02]  /*1d880*/  LDCU UR4, c[0x0][0x39c] ;  /* 0x00007380ff0477ac */ /* 0x000ea40008000800 */
[----:B------:R-:W4:Y:S01]  /*1d890*/  LDL.LU R20, [R1+0x420] ;  /* 0x0004200001147983 */ /* 0x000f220000300800 */
[----:B------:R-:W-:Y:S01]  /*1d8a0*/  LEA.HI.X.SX32 R13, R19, R40, 0x1, P6 ;  /* 0x00000028130d7211 */ /* 0x000fe200030f0eff */
[----:B------:R-:W-:-:S02]  /*1d8b0*/  IMAD R19, R39, 0x2, R19 ;  /* 0x0000000227137824 */ /* 0x000fc400078e0213 */
[----:B------:R-:W-:Y:S01]  /*1d8c0*/  @P4 STG.E.U8 desc[UR22][R2.64], R23 ;  /* 0x0000001702004986 */ /* 0x000fe2000c101116 */
[----:B-----5:R-:W-:Y:S02]  /*1d8d0*/  ISETP.LT.AND P4, PT, R16, UR5, !P0 ;  /* 0x0000000510007c0c */ /* 0x020fe4000c781270 */
[----:B0-----:R-:W-:Y:S01]  /*1d8e0*/  PRMT R25, R9, 0x7771, RZ ;  /* 0x0000777109197816 */ /* 0x001fe200000000ff */
[----:B------:R-:W-:Y:S01]  /*1d8f0*/  @P2 STG.E.U8 desc[UR22][R12.64], R21 ;  /* 0x000000150c002986 */ /* 0x000fe2000c101116 */
[----:B------:R-:W-:Y:S01]  /*1d900*/  IADD3 R16, P6, PT, R19, R0, RZ ;  /* 0x0000000013107210 */ /* 0x000fe20007fde0ff */
[----:B------:R-:W-:Y:S01]  /*1d910*/  IMAD R15, R39, 0x2, R19 ;  /* 0x00000002270f7824 */ /* 0x000fe200078e0213 */
[----:B------:R-:W3:Y:S02]  /*1d920*/  LDCU UR5, c[0x0][0x39c] ;  /* 0x00007380ff0577ac */ /* 0x000ee40008000800 */
[----:B------:R-:W-:-:S05]  /*1d930*/  LEA.HI.X.SX32 R17, R19, R40, 0x1, P6 ;  /* 0x0000002813117211 */ /* 0x000fca00030f0eff */
[----:B------:R0:W-:Y:S01]  /*1d940*/  @P3 STG.E.U8 desc[UR22][R16.64], R25 ;  /* 0x0000001910003986 */ /* 0x0001e2000c101116 */
[----:B-1----:R-:W-:Y:S01]  /*1d950*/  ISETP.LT.AND P2, PT, R18, UR6, !P0 ;  /* 0x0000000612007c0c */ /* 0x002fe2000c741270 */
[----:B------:R-:W4:Y:S02]  /*1d960*/  LDCU UR6, c[0x0][0x39c] ;  /* 0x00007380ff0677ac */ /* 0x000f240008000800 */
[----:B------:R-:W5:Y:S04]  /*1d970*/  LDL.LU R18, [R1+0x59c] ;  /* 0x00059c0001127983 */ /* 0x000f680000300800 */
[----:B------:R-:W5:Y:S04]  /*1d980*/  LDL.LU R14, [R1+0x598] ;  /* 0x00059800010e7983 */ /* 0x000f680000300800 */
[----:B0-----:R-:W5:Y:S01]  /*1d990*/  LDL.LU R16, [R1+0x460] ;  /* 0x0004600001107983 */ /* 0x001f620000300800 */
[----:B------:R-:W-:Y:S01]  /*1d9a0*/  IADD3 R2, P6, PT, R15, R0, RZ ;  /* 0x000000000f027210 */ /* 0x000fe20007fde0ff */
[----:B------:R-:W-:-:S03]  /*1d9b0*/  IMAD R19, R39, 0x2, R15 ;  /* 0x0000000227137824 */ /* 0x000fc600078e020f */
[----:B------:R-:W-:Y:S02]  /*1d9c0*/  LEA.HI.X.SX32 R3, R15, R40, 0x1, P6 ;  /* 0x000000280f037211 */ /* 0x000fe400030f0eff */
[----:B------:R-:W-:Y:S02]  /*1d9d0*/  IADD3 R12, P6, PT, R19, R0, RZ ;  /* 0x00000000130c7210 */ /* 0x000fe40007fde0ff */
[----:B------:R-:W-:Y:S02]  /*1d9e0*/  PRMT R23, R9, 0x7772, RZ ;  /* 0x0000777209177816 */ /* 0x000fe400000000ff */
[----:B------:R-:W-:Y:S01]  /*1d9f0*/  LEA.HI.X.SX32 R13, R19, R40, 0x1, P6 ;  /* 0x00000028130d7211 */ /* 0x000fe200030f0eff */
[----:B------:R-:W-:Y:S01]  /*1da00*/  IMAD R19, R39, 0x2, R19 ;  /* 0x0000000227137824 */ /* 0x000fe200078e0213 */
[----:B------:R-:W-:Y:S01]  /*1da10*/  PRMT R21, R9, 0x7773, RZ ;  /* 0x0000777309157816 */ /* 0x000fe200000000ff */
[----:B------:R0:W-:Y:S02]  /*1da20*/  @P5 STG.E.U8 desc[UR22][R2.64], R23 ;  /* 0x0000001702005986 */ /* 0x0001e4000c101116 */
[----:B------:R-:W-:-:S02]  /*1da30*/  IMAD R15, R39, 0x2, R19 ;  /* 0x00000002270f7824 */ /* 0x000fc400078e0213 */
[----:B------:R1:W-:Y:S02]  /*1da40*/  @P4 STG.E.U8 desc[UR22][R12.64], R21 ;  /* 0x000000150c004986 */ /* 0x0003e4000c101116 */
[----:B------:R-:W-:Y:S01]  /*1da50*/  IMAD R17, R39, 0x2, R15 ;  /* 0x0000000227117824 */ /* 0x000fe200078e020f */
[C---:B0-----:R-:W-:Y:S02]  /*1da60*/  PRMT R23, R10.reuse, 0x7770, RZ ;  /* 0x000077700a177816 */ /* 0x041fe400000000ff */
[----:B-1----:R-:W-:Y:S02]  /*1da70*/  PRMT R21, R10, 0x7771, RZ ;  /* 0x000077710a157816 */ /* 0x002fe400000000ff */
[----:B--2---:R-:W-:Y:S01]  /*1da80*/  ISETP.LT.AND P3, PT, R22, UR4, !P0 ;  /* 0x0000000416007c0c */ /* 0x004fe2000c761270 */
[----:B------:R-:W5:Y:S01]  /*1da90*/  LDCU UR4, c[0x0][0x39c] ;  /* 0x00007380ff0477ac */ /* 0x000f620008000800 */
[----:B------:R-:W2:Y:S01]  /*1daa0*/  LDL.LU R22, [R1+0x41c] ;  /* 0x00041c0001167983 */ /* 0x000ea20000300800 */
[----:B---3--:R-:W-:Y:S01]  /*1dab0*/  ISETP.LT.AND P5, PT, R8, UR5, !P0 ;  /* 0x0000000508007c0c */ /* 0x008fe2000c7a1270 */
[----:B------:R-:W0:Y:S01]  /*1dac0*/  LDCU UR5, c[0x0][0x39c] ;  /* 0x00007380ff0577ac */ /* 0x000e220008000800 */
[----:B------:R-:W-:-:S02]  /*1dad0*/  IADD3 R8, P6, PT, R19, R0, RZ ;  /* 0x0000000013087210 */ /* 0x000fc40007fde0ff */
[----:B----4-:R-:W-:Y:S01]  /*1dae0*/  ISETP.LT.AND P4, PT, R20, UR6, !P0 ;  /* 0x0000000614007c0c */ /* 0x010fe2000c781270 */
[----:B------:R-:W1:Y:S01]  /*1daf0*/  LDCU UR6, c[0x0][0x39c] ;  /* 0x00007380ff0677ac */ /* 0x000e620008000800 */
[----:B------:R-:W-:Y:S01]  /*1db00*/  LEA.HI.X.SX32 R9, R19, R40, 0x1, P6 ;  /* 0x0000002813097211 */ /* 0x000fe200030f0eff */
[----:B------:R-:W3:Y:S01]  /*1db10*/  LDL.LU R20, [R1+0x594] ;  /* 0x0005940001147983 */ /* 0x000ee20000300800 */
[----:B------:R-:W-:-:S04]  /*1db20*/  IADD3 R2, P6, PT, R15, R0, RZ ;  /* 0x000000000f027210 */ /* 0x000fc80007fde0ff */
[----:B------:R-:W-:Y:S02]  /*1db30*/  LEA.HI.X.SX32 R3, R15, R40, 0x1, P6 ;  /* 0x000000280f037211 */ /* 0x000fe400030f0eff */
[C---:B------:R-:W-:Y:S02]  /*1db40*/  IADD3 R12, P6, PT, R17.reuse, R0, RZ ;  /* 0x00000000110c7210 */ /* 0x040fe40007fde0ff */
[----:B------:R-:W-:Y:S02]  /*1db50*/  PRMT R19, R10, 0x7772, RZ ;  /* 0x000077720a137816 */ /* 0x000fe400000000ff */
[----:B------:R-:W-:Y:S01]  /*1db60*/  LEA.HI.X.SX32 R13, R17, R40, 0x1, P6 ;  /* 0x00000028110d7211 */ /* 0x000fe200030f0eff */
[----:B------:R4:W-:Y:S04]  /*1db70*/  @P2 STG.E.U8 desc[UR22][R8.64], R23 ;  /* 0x0000001708002986 */ /* 0x0009e8000c101116 */
[----:B------:R0:W-:Y:S04]  /*1db80*/  @P3 STG.E.U8 desc[UR22][R2.64], R21 ;  /* 0x0000001502003986 */ /* 0x0001e8000c101116 */
[----:B------:R-:W-:Y:S01]  /*1db90*/  @P5 STG.E.U8 desc[UR22][R12.64], R19 ;  /* 0x000000130c005986 */ /* 0x000fe2000c101116 */
[----:B-----5:R-:W-:Y:S01]  /*1dba0*/  ISETP.LT.AND P2, PT, R18, UR4, !P0 ;  /* 0x0000000412007c0c */ /* 0x020fe2000c741270 */
[----:B------:R-:W2:Y:S02]  /*1dbb0*/  LDCU UR4, c[0x0][0x39c] ;  /* 0x00007380ff0477ac */ /* 0x000ea40008000800 */
[----:B------:R-:W5:Y:S01]  /*1dbc0*/  LDL.LU R18, [R1+0x590] ;  /* 0x0005900001127983 */ /* 0x000f620000300800 */
[----:B-1----:R-:W-:Y:S01]  /*1dbd0*/  ISETP.LT.AND P5, PT, R16, UR6, !P0 ;  /* 0x0000000610007c0c */ /* 0x002fe2000c7a1270 */
[----:B------:R-:W-:-:S02]  /*1dbe0*/  IMAD R17, R39, 0x2, R17 ;  /* 0x0000000227117824 */ /* 0x000fc400078e0211 */
[----:B------:R-:W5:Y:S01]  /*1dbf0*/  LDL.LU R16, [R1+0x45c] ;  /* 0x00045c0001107983 */ /* 0x000f620000300800 */
[----:B0-----:R-:W-:Y:S01]  /*1dc00*/  ISETP.LT.AND P3, PT, R14, UR5, !P0 ;  /* 0x000000050e007c0c */ /* 0x001fe2000c761270 */
[----:B------:R-:W3:Y:S01]  /*1dc10*/  LDCU UR5, c[0x0][0x39c] ;  /* 0x00007380ff0577ac */ /* 0x000ee20008000800 */
[----:B----4-:R-:W-:Y:S01]  /*1dc20*/  IMAD R9, R39, 0x2, R17 ;  /* 0x0000000227097824 */ /* 0x010fe200078e0211 */
[C---:B------:R-:W-:Y:S02]  /*1dc30*/  IADD3 R14, P6, PT, R17.reuse, R0, RZ ;  /* 0x00000000110e7210 */ /* 0x040fe40007fde0ff */
[----:B------:R-:W-:Y:S01]  /*1dc40*/  PRMT R23, R10, 0x7773, RZ ;  /* 0x000077730a177816 */ /* 0x000fe200000000ff */
[----:B------:R-:W5:Y:S01]  /*1dc50*/  LDCU UR6, c[0x0][0x39c] ;  /* 0x00007380ff0677ac */ /* 0x000f620008000800 */
[----:B------:R-:W-:Y:S01]  /*1dc60*/  LEA.HI.X.SX32 R15, R17, R40, 0x1, P6 ;  /* 0x00000028110f7211 */ /* 0x000fe200030f0eff */
[----:B------:R-:W-:Y:S01]  /*1dc70*/  IMAD R17, R39, 0x2, R9 ;  /* 0x0000000227117824 */ /* 0x000fe200078e0209 */
[C---:B------:R-:W-:Y:S01]  /*1dc80*/  IADD3 R2, P6, PT, R9.reuse, R0, RZ ;  /* 0x0000000009027210 */ /* 0x040fe20007fde0ff */
[----:B------:R-:W4:Y:S03]  /*1dc90*/  LDL.LU R10, [R1+0x418] ;  /* 0x00041800010a7983 */ /* 0x000f260000300800 */
[----:B------:R-:W-:Y:S01]  /*1dca0*/  LEA.HI.X.SX32 R3, R9, R40, 0x1, P6 ;  /* 0x0000002809037211 */ /* 0x000fe200030f0eff */
[----:B------:R0:W-:Y:S01]  /*1dcb0*/  @P4 STG.E.U8 desc[UR22][R14.64], R23 ;  /* 0x000000170e004986 */ /* 0x0001e2000c101116 */
[----:B------:R-:W-:-:S04]  /*1dcc0*/  IADD3 R8, P6, PT, R17, R0, RZ ;  /* 0x0000000011087210 */ /* 0x000fc80007fde0ff */
[----:B------:R-:W-:Y:S01]  /*1dcd0*/  LEA.HI.X.SX32 R9, R17, R40, 0x1, P6 ;  /* 0x0000002811097211 */ /* 0x000fe200030f0eff */
[----:B------:R-:W-:Y:S01]  /*1dce0*/  IMAD R17, R39, 0x2, R17 ;  /* 0x0000000227117824 */ /* 0x000fe200078e0211 */
[----:B0-----:R-:W4:Y:S01]  /*1dcf0*/  LDL.LU R14, [R1+0x58c] ;  /* 0x00058c00010e7983 */ /* 0x001f220000300800 */
[----:B------:R-:W-:-:S03]  /*1dd00*/  PRMT R19, R11, 0x7770, RZ ;  /* 0x000077700b137816 */ /* 0x000fc600000000ff */
[----:B------:R-:W-:Y:S02]  /*1dd10*/  IADD3 R12, P6, PT, R17, R0, RZ ;  /* 0x00000000110c7210 */ /* 0x000fe40007fde0ff */
[----:B------:R-:W-:Y:S01]  /*1dd20*/  PRMT R21, R11, 0x7771, RZ ;  /* 0x000077710b157816 */ /* 0x000fe200000000ff */
[----:B------:R0:W-:Y:S01]  /*1dd30*/  @P2 STG.E.U8 desc[UR22][R2.64], R19 ;  /* 0x0000001302002986 */ /* 0x0001e2000c101116 */
[----:B------:R-:W-:-:S03]  /*1dd40*/  LEA.HI.X.SX32 R13, R17, R40, 0x1, P6 ;  /* 0x00000028110d7211 */ /* 0x000fc600030f0eff */
[----:B------:R1:W-:Y:S01]  /*1dd50*/  @P3 STG.E.U8 desc[UR22][R8.64], R21 ;  /* 0x0000001508003986 */ /* 0x0003e2000c101116 */
[----:B0-----:R-:W-:-:S05]  /*1dd60*/  PRMT R19, R11, 0x7772, RZ ;  /* 0x000077720b137816 */ /* 0x001fca00000000ff */
[----:B------:R0:W-:Y:S01]  /*1dd70*/  @P5 STG.E.U8 desc[UR22][R12.64], R19 ;  /* 0x000000130c005986 */ /* 0x0001e2000c101116 */
[----:B--2---:R-:W-:Y:S01]  /*1dd80*/  ISETP.LT.AND P4, PT, R22, UR4, !P0 ;  /* 0x0000000416007c0c */ /* 0x004fe2000c781270 */
[----:B------:R-:W2:Y:S01]  /*1dd90*/  LDCU UR4, c[0x0][0x39c] ;  /* 0x00007380ff0477ac */ /* 0x000ea20008000800 */
[----:B---3--:R-:W-:Y:S01]  /*1dda0*/  ISETP.LT.AND P2, PT, R20, UR5, !P0 ;  /* 0x0000000514007c0c */ /* 0x008fe2000c741270 */
[----:B------:R-:W-:Y:S01]  /*1ddb0*/  IMAD R15, R39, 0x2, R17 ;  /* 0x00000002270f7824 */ /* 0x000fe200078e0211 */
[----:B------:R-:W3:Y:S01]  /*1ddc0*/  LDL.LU R20, [R1+0x588] ;  /* 0x0005880001147983 */ /* 0x000ee20000300800 */
[----:B------:R-:W4:Y:S01]  /*1ddd0*/  LDCU UR5, c[0x0][0x39c] ;  /* 0x00007380ff0577ac */ /* 0x000f220008000800 */
[----:B-----5:R-:W-:Y:S01]  /*1dde0*/  ISETP.LT.AND P3, PT, R18, UR6, !P0 ;  /* 0x0000000612007c0c */ /* 0x020fe2000c761270 */
[----:B------:R-:W5:Y:S01]  /*1ddf0*/  LDCU UR6, c[0x0][0x39c] ;  /* 0x00007380ff0677ac */ /* 0x000f620008000800 */
[----:B------:R-:W3:Y:S01]  /*1de00*/  LDL.LU R18, [R1+0x458] ;  /* 0x0004580001127983 */ /* 0x000ee20000300800 */
[----:B--2---:R-:W-:Y:S01]  /*1de10*/  ISETP.LT.AND P5, PT, R16, UR4, !P0 ;  /* 0x0000000410007c0c */ /* 0x004fe2000c7a1270 */
[----:B------:R-:W3:Y:S02]  /*1de20*/  LDCU UR4, c[0x0][0x39c] ;  /* 0x00007380ff0477ac */ /* 0x000ee40008000800 */
[----:B------:R-:W2:Y:S01]  /*1de30*/  LDL.LU R16, [R1+0x414] ;  /* 0x0004140001107983 */ /* 0x000ea20000300800 */
[----:B------:R-:W-:Y:S01]  /*1de40*/  PRMT R17, R11, 0x7773, RZ ;  /* 0x000077730b117816 */ /* 0x000fe200000000ff */
[----:B------:R-:W-:Y:S01]  /*1de50*/  IMAD R11, R39, 0x2, R15 ;  /* 0x00000002270b7824 */ /* 0x000fe200078e020f */
[----:B------:R-:W-:-:S04]  /*1de60*/  IADD3 R2, P6, PT, R15, R0, RZ ;  /* 0x000000000f027210 */ /* 0x000fc80007fde0ff */
[----:B------:R-:W-:Y:S02]  /*1de70*/  LEA.HI.X.SX32 R3, R15, R40, 0x1, P6 ;  /* 0x000000280f037211 */ /* 0x000fe400030f0eff */
[C---:B-1----:R-:W-:Y:S02]  /*1de80*/  IADD3 R8, P6, PT, R11.reuse, R0, RZ ;  /* 0x000000000b087210 */ /* 0x042fe40007fde0ff */
[----:B------:R-:W-:Y:S02]  /*1de90*/  PRMT R21, R4, 0x7770, RZ ;  /* 0x0000777004157816 */ /* 0x000fe400000000ff */
[----:B------:R-:W-:Y:S01]  /*1dea0*/  LEA.HI.X.SX32 R9, R11, R40, 0x1, P6 ;  /* 0x000000280b097211 */ /* 0x000fe200030f0eff */
[----:B------:R-:W-:Y:S01]  /*1deb0*/  IMAD R11, R39, 0x2, R11 ;  /* 0x00000002270b7824 */ /* 0x000fe200078e020b */
[----:B------:R1:W-:Y:S01]  /*1dec0*/  @P4 STG.E.U8 desc[UR22][R2.64], R17 ;  /* 0x0000001102004986 */ /* 0x0003e2000c101116 */
[----:B----4-:R-:W-:Y:S01]  /*1ded0*/  ISETP.LT.AND P4, PT, R10, UR5, !P0 ;  /* 0x000000050a007c0c */ /* 0x010fe2000c781270 */
[----:B------:R-:W4:Y:S02]  /*1dee0*/  LDCU UR5, c[0x0][0x39c] ;  /* 0x00007380ff0577ac */ /* 0x000f240008000800 */
[----:B------:R1:W-:Y:S01]  /*1def0*/  @P2 STG.E.U8 desc[UR22][R8.64], R21 ;  /* 0x0000001508002986 */ /* 0x0003e2000c101116 */
[----:B------:R-:W-:Y:S01]  /*1df00*/  IADD3 R10, P6, PT, R11, R0, RZ ;  /* 0x000000000b0a7210 */ /* 0x000fe20007fde0ff */
[----:B0-----:R-:W-:Y:S01]  /*1df10*/  IMAD R13, R39, 0x2, R11 ;  /* 0x00000002270d7824 */ /* 0x001fe200078e020b */
[----:B-----5:R-:W-:Y:S01]  /*1df20*/  ISETP.LT.AND P2, PT, R14, UR6, !P0 ;  /* 0x000000060e007c0c */ /* 0x020fe2000c741270 */
[----:B------:R-:W2:Y:S01]  /*1df30*/  LDCU UR6, c[0x0][0x39c] ;  /* 0x00007380ff0677ac */ /* 0x000ea20008000800 */
[----:B------:R-:W5:Y:S04]  /*1df40*/  LDL.LU R14, [R1+0x584] ;  /* 0x00058400010e7983 */ /* 0x000f680000300800 */
[----:B------:R-:W5:Y:S01]  /*1df50*/  LDL.LU R12, [R1+0x554] ;  /* 0x00055400010c7983 */ /* 0x000f620000300800 */
[----:B------:R-:W-:Y:S01]  /*1df60*/  LEA.HI.X.SX32 R11, R11, R40, 0x1, P6 ;  /* 0x000000280b0b7211 */ /* 0x000fe200030f0eff */
[----:B------:R-:W-:Y:S01]  /*1df70*/  IMAD R15, R39, 0x2, R13 ;  /* 0x00000002270f7824 */ /* 0x000fe200078e020d */
[----:B-1----:R-:W-:-:S04]  /*1df80*/  IADD3 R2, P6, PT, R13, R0, RZ ;  /* 0x000000000d027210 */ /* 0x002fc80007fde0ff */
[----:B------:R-:W-:Y:S02]  /*1df90*/  LEA.HI.X.SX32 R3, R13, R40, 0x1, P6 ;  /* 0x000000280d037211 */ /* 0x000fe400030f0eff */
[C---:B------:R-:W-:Y:S02]  /*1dfa0*/  IADD3 R8, P6, PT, R15.reuse, R0, RZ ;  /* 0x000000000f087210 */ /* 0x040fe40007fde0ff */
[C---:B------:R-:W-:Y:S02]  /*1dfb0*/  PRMT R19, R4.reuse, 0x7771, RZ ;  /* 0x0000777104137816 */ /* 0x040fe400000000ff */
[C---:B------:R-:W-:Y:S02]  /*1dfc0*/  PRMT R17, R4.reuse, 0x7772, RZ ;  /* 0x0000777204117816 */ /* 0x040fe400000000ff */
[----:B------:R-:W-:Y:S02]  /*1dfd0*/  LEA.HI.X.SX32 R9, R15, R40, 0x1, P6 ;  /* 0x000000280f097211 */ /* 0x000fe400030f0eff */
[----:B------:R-:W-:Y:S01]  /*1dfe0*/  PRMT R21, R4, 0x7773, RZ ;  /* 0x0000777304157816 */ /* 0x000fe200000000ff */
[----:B------:R0:W-:Y:S04]  /*1dff0*/  @P3 STG.E.U8 desc[UR22][R10.64], R19 ;  /* 0x000000130a003986 */ /* 0x0001e8000c101116 */
[----:B------:R1:W-:Y:S04]  /*1e000*/  @P5 STG.E.U8 desc[UR22][R2.64], R17 ;  /* 0x0000001102005986 */ /* 0x0003e8000c101116 */
[----:B------:R0:W-:Y:S04]  /*1e010*/  @P4 STG.E.U8 desc[UR22][R8.64], R21 ;  /* 0x0000001508004986 */ /* 0x0001e8000c101116 */
[----:B------:R-:W5:Y:S01]  /*1e020*/  LDL.LU R4, [R1+0x454] ;  /* 0x0004540001047983 */ /* 0x000f620000300800 */
[----:B--2---:R-:W-:Y:S01]  /*1e030*/  ISETP.LT.AND P4, PT, R16, UR6, !P0 ;  /* 0x0000000610007c0c */ /* 0x004fe2000c781270 */
[----:B------:R-:W-:-:S02]  /*1e040*/  IMAD R15, R39, 0x2, R15 ;  /* 0x00000002270f7824 */ /* 0x000fc400078e020f */
[----:B------:R-:W2:Y:S01]  /*1e050*/  LDL.LU R16, [R1+0x410] ;  /* 0x0004100001107983 */ /* 0x000ea20000300800 */
[----:B---3--:R-:W-:Y:S01]  /*1e060*/  ISETP.LT.AND P3, PT, R20, UR4, !P0 ;  /* 0x0000000414007c0c */ /* 0x008fe2000c761270 */
[----:B------:R-:W5:Y:S01]  /*1e070*/  LDCU UR4, c[0x0][0x39c] ;  /* 0x00007380ff0477ac */ /* 0x000f620008000800 */
[----:B----4-:R-:W-:Y:S01]  /*1e080*/  ISETP.LT.AND P5, PT, R18, UR5, !P0 ;  /* 0x0000000512007c0c */ /* 0x010fe2000c7a1270 */
[----:B------:R-:W-:Y:S01]  /*1e090*/  IMAD R13, R39, 0x2, R15 ;  /* 0x00000002270d7824 */ /* 0x000fe200078e020f */
[----:B0-----:R-:W-:Y:S01]  /*1e0a0*/  IADD3 R10, P6, PT, R15, R0, RZ ;  /* 0x000000000f0a7210 */ /* 0x001fe20007fde0ff */
[----:B------:R-:W0:Y:S01]  /*1e0b0*/  LDCU UR5, c[0x0][0x39c] ;  /* 0x00007380ff0577ac */ /* 0x000e220008000800 */
[----:B------:R-:W-:Y:S01]  /*1e0c0*/  PRMT R19, R5, 0x7770, RZ ;  /* 0x0000777005137816 */ /* 0x000fe200000000ff */
[----:B------:R-:W3:Y:S01]  /*1e0d0*/  LDL.LU R18, [R1+0x580] ;  /* 0x0005800001127983 */ /* 0x000ee20000300800 */
[----:B------:R-:W-:Y:S01]  /*1e0e0*/  LEA.HI.X.SX32 R11, R15, R40, 0x1, P6 ;  /* 0x000000280f0b7211 */ /* 0x000fe200030f0eff */
[----:B------:R-:W4:Y:S01]  /*1e0f0*/  LDCU UR6, c[0x0][0x39c] ;  /* 0x00007380ff0677ac */ /* 0x000f220008000800 */
[----:B-1----:R-:W-:-:S02]  /*1e100*/  IADD3 R2, P6, PT, R13, R0, RZ ;  /* 0x000000000d027210 */ /* 0x002fc40007fde0ff */
[----:B------:R-:W-:Y:S02]  /*1e110*/  PRMT R17, R5, 0x7771, RZ ;  /* 0x0000777105117816 */ /* 0x000fe400000000ff */
[----:B------:R-:W-:Y:S01]  /*1e120*/  LEA.HI.X.SX32 R3, R13, R40, 0x1, P6 ;  /* 0x000000280d037211 */ /* 0x000fe200030f0eff */
[----:B------:R-:W-:Y:S01]  /*1e130*/  IMAD R15, R39, 0x2, R13 ;  /* 0x00000002270f7824 */ /* 0x000fe200078e020d */
[----:B------:R1:W-:Y:S04]  /*1e140*/  @P2 STG.E.U8 desc[UR22][R10.64], R19 ;  /* 0x000000130a002986 */ /* 0x0003e8000c101116 */
[----:B------:R-:W-:Y:S01]  /*1e150*/  @P3 STG.E.U8 desc[UR22][R2.64], R17 ;  /* 0x0000001102003986 */ /* 0x000fe2000c101116 */
[C---:B------:R-:W-:Y:S02]  /*1e160*/  IADD3 R8, P6, PT, R15.reuse, R0, RZ ;  /* 0x000000000f087210 */ /* 0x040fe40007fde0ff */
[----:B-----5:R-:W-:Y:S01]  /*1e170*/  ISETP.LT.AND P2, PT, R14, UR4, !P0 ;  /* 0x000000040e007c0c */ /* 0x020fe2000c741270 */
[----:B------:R-:W2:Y:S01]  /*1e180*/  LDCU UR4, c[0x0][0x39c] ;  /* 0x00007380ff0477ac */ /* 0x000ea20008000800 */
[----:B------:R-:W5:Y:S01]  /*1e190*/  LDL.LU R14, [R1+0x550] ;  /* 0x00055000010e7983 */ /* 0x000f620000300800 */
[----:B0-----:R-:W-:Y:S01]  /*1e1a0*/  ISETP.LT.AND P3, PT, R12, UR5, !P0 ;  /* 0x000000050c007c0c */ /* 0x001fe2000c761270 */
[----:B------:R-:W3:Y:S02]  /*1e1b0*/  LDCU UR5, c[0x0][0x39c] ;  /* 0x00007380ff0577ac */ /* 0x000ee40008000800 */
[----:B------:R-:W3:Y:S01]  /*1e1c0*/  LDL.LU R12, [R1+0x450] ;  /* 0x00045000010c7983 */ /* 0x000ee20000300800 */
[----:B------:R-:W-:Y:S01]  /*1e1d0*/  LEA.HI.X.SX32 R9, R15, R40, 0x1, P6 ;  /* 0x000000280f097211 */ /* 0x000fe200030f0eff */
[----:B------:R-:W-:Y:S01]  /*1e1e0*/  IMAD R15, R39, 0x2, R15 ;  /* 0x00000002270f7824 */ /* 0x000fe200078e020f */
[----:B------:R-:W-:-:S04]  /*1e1f0*/  PRMT R21, R5, 0x7772, RZ ;  /* 0x0000777205157816 */ /* 0x000fc800000000ff */
[----:B-1----:R-:W-:Y:S02]  /*1e200*/  IADD3 R10, P6, PT, R15, R0, RZ ;  /* 0x000000000f0a7210 */ /* 0x002fe40007fde0ff */
[----:B------:R-:W-:Y:S02]  /*1e210*/  PRMT R19, R5, 0x7773, RZ ;  /* 0x0000777305137816 */ /* 0x000fe400000000ff */
[----:B------:R-:W-:Y:S01]  /*1e220*/  LEA.HI.X.SX32 R11, R15, R40, 0x1, P6 ;  /* 0x000000280f0b7211 */ /* 0x000fe200030f0eff */
[----:B------:R-:W-:Y:S04]  /*1e230*/  @P5 STG.E.U8 desc[UR22][R8.64], R21 ;  /* 0x0000001508005986 */ /* 0x000fe8000c101116 */
[----:B------:R0:W-:Y:S04]  /*1e240*/  @P4 STG.E.U8 desc[UR22][R10.64], R19 ;  /* 0x000000130a004986 */ /* 0x0001e8000c101116 */
[----:B0-----:R-:W3:Y:S01]  /*1e250*/  LDL.LU R10, [R1+0x40c] ;  /* 0x00040c00010a7983 */ /* 0x001ee20000300800 */
[----:B--2---:R-:W-:Y:S01]  /*1e260*/  ISETP.LT.AND P4, PT, R16, UR4, !P0 ;  /* 0x0000000410007c0c */ /* 0x004fe2000c781270 */
[----:B------:R-:W-:-:S02]  /*1e270*/  IMAD R13, R39, 0x2, R15 ;  /* 0x00000002270d7824 */ /* 0x000fc400078e020f */
[----:B------:R-:W2:Y:S01]  /*1e280*/  LDL.LU R16, [R1+0x57c] ;  /* 0x00057c0001107983 */ /* 0x000ea20000300800 */
[----:B----4-:R-:W-:Y:S01]  /*1e290*/  ISETP.LT.AND P5, PT, R4, UR6, !P0 ;  /* 0x0000000604007c0c */ /* 0x010fe2000c7a1270 */
[----:B------:R-:W5:Y:S01]  /*1e2a0*/  LDCU UR6, c[0x0][0x39c] ;  /* 0x00007380ff0677ac */ /* 0x000f620008000800 */
[----:B------:R-:W-:Y:S01]  /*1e2b0*/  IMAD R15, R39, 0x2, R13 ;  /* 0x00000002270f7824 */ /* 0x000fe200078e020d */
[C---:B------:R-:W-:Y:S01]  /*1e2c0*/  IADD3 R2, P6, PT, R13.reuse, R0, RZ ;  /* 0x000000000d027210 */ /* 0x040fe20007fde0ff */
[----:B------:R-:W4:Y:S01]  /*1e2d0*/  LDL.LU R20, [R1+0x54c] ;  /* 0x00054c0001147983 */ /* 0x000f220000300800 */
[----:B------:R-:W3:Y:S02]  /*1e2e0*/  LDCU UR4, c[0x0][0x39c] ;  /* 0x00007380ff0477ac */ /* 0x000ee40008000800 */
[----:B------:R-:W-:Y:S02]  /*1e2f0*/  LEA.HI.X.SX32 R3, R13, R40, 0x1, P6 ;  /* 0x000000280d037211 */ /* 0x000fe400030f0eff */
[----:B------:R-:W-:-:S04]  /*1e300*/  IADD3 R4, P6, PT, R15, R0, RZ ;  /* 0x000000000f047210 */ /* 0x000fc80007fde0ff */
[----:B------:R-:W-:Y:S01]  /*1e310*/  LEA.HI.X.SX32 R5, R15, R40, 0x1, P6 ;  /* 0x000000280f057211 */ /* 0x000fe200030f0eff */
[----:B------:R-:W-:Y:S01]  /*1e320*/  IMAD R15, R39, 0x2, R15 ;  /* 0x00000002270f7824 */ /* 0x000fe200078e020f */
[----:B------:R-:W-:-:S04]  /*1e330*/  PRMT R17, R6, 0x7770, RZ ;  /* 0x0000777006117816 */ /* 0x000fc800000000ff */
[C---:B------:R-:W-:Y:S02]  /*1e340*/  IADD3 R8, P6, PT, R15.reuse, R0, RZ ;  /* 0x000000000f087210 */ /* 0x040fe40007fde0ff */
[C---:B------:R-:W-:Y:S02]  /*1e350*/  PRMT R21, R6.reuse, 0x7771, RZ ;  /* 0x0000777106157816 */ /* 0x040fe400000000ff */
[----:B------:R-:W-:Y:S02]  /*1e360*/  LEA.HI.X.SX32 R9, R15, R40, 0x1, P6 ;  /* 0x000000280f097211 */ /* 0x000fe400030f0eff */
[----:B------:R-:W-:Y:S01]  /*1e370*/  PRMT R19, R6, 0x7772, RZ ;  /* 0x0000777206137816 */ /* 0x000fe200000000ff */
[----:B------:R0:W-:Y:S01]  /*1e380*/  @P2 STG.E.U8 desc[UR22][R2.64], R17 ;  /* 0x0000001102002986 */ /* 0x0001e2000c101116 */
[----:B------:R-:W-:-:S03]  /*1e390*/  IMAD R11, R39, 0x2, R15 ;  /* 0x00000002270b7824 */ /* 0x000fc600078e020f */
[----:B------:R1:W-:Y:S01]  /*1e3a0*/  @P3 STG.E.U8 desc[UR22][R4.64], R21 ;  /* 0x0000001504003986 */ /* 0x0003e2000c101116 */
[----:B-----5:R-:W-:Y:S01]  /*1e3b0*/  ISETP.LT.AND P3, PT, R14, UR6, !P0 ;  /* 0x000000060e007c0c */ /* 0x020fe2000c761270 */
[----:B------:R-:W2:Y:S02]  /*1e3c0*/  LDCU UR6, c[0x0][0x39c] ;  /* 0x00007380ff0677ac */ /* 0x000ea40008000800 */
[----:B------:R5:W-:Y:S01]  /*1e3d0*/  @P5 STG.E.U8 desc[UR22][R8.64], R19 ;  /* 0x0000001308005986 */ /* 0x000be2000c101116 */
[----:B---3--:R-:W-:Y:S01]  /*1e3e0*/  ISETP.LT.AND P5, PT, R12, UR4, !P0 ;  /* 0x000000040c007c0c */ /* 0x008fe2000c7a1270 */
[----:B------:R-:W-:Y:S01]  /*1e3f0*/  IMAD R13, R39, 0x2, R11 ;  /* 0x00000002270d7824 */ /* 0x000fe200078e020b */
[----:B------:R-:W-:Y:S01]  /*1e400*/  ISETP.LT.AND P2, PT, R18, UR5, !P0 ;  /* 0x0000000512007c0c */ /* 0x000fe2000c741270 */
[----:B------:R-:W3:Y:S01]  /*1e410*/  LDL.LU R14, [R1+0x44c] ;  /* 0x00044c00010e7983 */ /* 0x000ee20000300800 */
[C---:B0-----:R-:W-:Y:S01]  /*1e420*/  IADD3 R2, P6, PT, R11.reuse, R0, RZ ;  /* 0x000000000b027210 */ /* 0x041fe20007fde0ff */
[----:B------:R-:W0:Y:S02]  /*1e430*/  LDCU UR5, c[0x0][0x39c] ;  /* 0x00007380ff0577ac */ /* 0x000e240008000800 */
[----:B------:R-:W4:Y:S01]  /*1e440*/  LDL.LU R12, [R1+0x408] ;  /* 0x00040800010c7983 */ /* 0x000f220000300800 */
[----:B------:R-:W-:Y:S01]  /*1e450*/  LEA.HI.X.SX32 R3, R11, R40, 0x1, P6 ;  /* 0x000000280b037211 */ /* 0x000fe200030f0eff */
[----:B------:R-:W0:Y:S01]  /*1e460*/  LDCU UR4, c[0x0][0x39c] ;  /* 0x00007380ff0477ac */ /* 0x000e220008000800 */
[----:B-1----:R-:W-:Y:S01]  /*1e470*/  IADD3 R4, P6, PT, R13, R0, RZ ;  /* 0x000000000d047210 */ /* 0x002fe20007fde0ff */
[----:B------:R-:W4:Y:S01]  /*1e480*/  LDL.LU R18, [R1+0x578] ;  /* 0x0005780001127983 */ /* 0x000f220000300800 */
[----:B------:R-:W-:-:S02]  /*1e490*/  PRMT R17, R6, 0x7773, RZ ;  /* 0x0000777306117816 */ /* 0x000fc400000000ff */
[----:B------:R-:W-:Y:S02]  /*1e4a0*/  LEA.HI.X.SX32 R5, R13, R40, 0x1, P6 ;  /* 0x000000280d057211 */ /* 0x000fe400030f0eff */
[----:B------:R-:W-:Y:S01]  /*1e4b0*/  PRMT R15, R7, 0x7770, RZ ;  /* 0x00007770070f7816 */ /* 0x000fe200000000ff */
[----:B------:R1:W-:Y:S04]  /*1e4c0*/  @P4 STG.E.U8 desc[UR22][R2.64], R17 ;  /* 0x0000001102004986 */ /* 0x0003e8000c101116 */
[----:B------:R0:W-:Y:S01]  /*1e4d0*/  @P2 STG.E.U8 desc[UR22][R4.64], R15 ;  /* 0x0000000f04002986 */ /* 0x0001e2000c101116 */
[----:B--2---:R-:W-:Y:S01]  /*1e4e0*/  ISETP.LT.AND P2, PT, R16, UR6, !P0 ;  /* 0x0000000610007c0c */ /* 0x004fe2000c741270 */
[C---:B------:R-:W-:Y:S02]  /*1e4f0*/  IMAD R13, R39.reuse, 0x2, R13 ;  /* 0x00000002270d7824 */ /* 0x040fe400078e020d */
[----:B------:R-:W2:Y:S01]  /*1e500*/  LDL.LU R16, [R1+0x548] ;  /* 0x0005480001107983 */ /* 0x000ea20000300800 */
[----:B0-----:R-:W-:Y:S01]  /*1e510*/  ISETP.LT.AND P4, PT, R10, UR5, !P0 ;  /* 0x000000050a007c0c */ /* 0x001fe2000c781270 */
[----:B------:R-:W3:Y:S01]  /*1e520*/  LDCU UR5, c[0x0][0x39c] ;  /* 0x00007380ff0577ac */ /* 0x000ee20008000800 */
[----:B-----5:R-:W-:Y:S01]  /*1e530*/  IMAD R9, R39, 0x2, R13 ;  /* 0x0000000227097824 */ /* 0x020fe200078e020d */
[C---:B------:R-:W-:Y:S01]  /*1e540*/  IADD3 R10, P6, PT, R13.reuse, R0, RZ ;  /* 0x000000000d0a7210 */ /* 0x040fe20007fde0ff */
[----:B------:R-:W5:Y:S01]  /*1e550*/  LDL.LU R8, [R1+0x448] ;  /* 0x0004480001087983 */ /* 0x000f620000300800 */
[----:B------:R-:W4:Y:S02]  /*1e560*/  LDCU UR6, c[0x0][0x39c] ;  /* 0x00007380ff0677ac */ /* 0x000f240008000800 */
[----:B------:R-:W-:Y:S01]  /*1e570*/  LEA.HI.X.SX32 R11, R13, R40, 0x1, P6 ;  /* 0x000000280d0b7211 */ /* 0x000fe200030f0eff */
[----:B------:R-:W-:Y:S01]  /*1e580*/  IMAD R13, R39, 0x2, R9 ;  /* 0x00000002270d7824 */ /* 0x000fe200078e0209 */
[----:B-1----:R-:W-:-:S04]  /*1e590*/  IADD3 R2, P6, PT, R9, R0, RZ ;  /* 0x0000000009027210 */ /* 0x002fc80007fde0ff */
[----:B------:R-:W-:Y:S02]  /*1e5a0*/  LEA.HI.X.SX32 R3, R9, R40, 0x1, P6 ;  /* 0x0000002809037211 */ /* 0x000fe400030f0eff */
[----:B------:R-:W-:Y:S02]  /*1e5b0*/  IADD3 R4, P6, PT, R13, R0, RZ ;  /* 0x000000000d047210 */ /* 0x000fe40007fde0ff */
[C---:B------:R-:W-:Y:S02]  /*1e5c0*/  PRMT R19, R7.reuse, 0x7771, RZ ;  /* 0x0000777107137816 */ /* 0x040fe400000000ff */
[C---:B------:R-:W-:Y:S02]  /*1e5d0*/  PRMT R17, R7.reuse, 0x7772, RZ ;  /* 0x0000777207117816 */ /* 0x040fe400000000ff */
[----:B------:R-:W-:Y:S02]  /*1e5e0*/  PRMT R15, R7, 0x7773, RZ ;  /* 0x00007773070f7816 */ /* 0x000fe400000000ff */
[----:B------:R-:W-:Y:S01]  /*1e5f0*/  LEA.HI.X.SX32 R5, R13, R40, 0x1, P6 ;  /* 0x000000280d057211 */ /* 0x000fe200030f0eff */
[----:B------:R0:W-:Y:S01]  /*1e600*/  @P3 STG.E.U8 desc[UR22][R10.64], R19 ;  /* 0x000000130a003986 */ /* 0x0001e2000c101116 */
[----:B------:R-:W-:-:S03]  /*1e610*/  IMAD R13, R39, 0x2, R13 ;  /* 0x00000002270d7824 */ /* 0x000fc600078e020d */
[----:B------:R1:W-:Y:S04]  /*1e620*/  @P5 STG.E.U8 desc[UR22][R2.64], R17 ;  /* 0x0000001102005986 */ /* 0x0003e8000c101116 */
[----:B------:R0:W-:Y:S01]  /*1e630*/  @P4 STG.E.U8 desc[UR22][R4.64], R15 ;  /* 0x0000000f04004986 */ /* 0x0001e2000c101116 */
[----:B---3--:R-:W-:Y:S01]  /*1e640*/  ISETP.LT.AND P5, PT, R14, UR5, !P0 ;  /* 0x000000050e007c0c */ /* 0x008fe2000c7a1270 */
[----:B------:R-:W2:Y:S02]  /*1e650*/  LDCU UR5, c[0x0][0x39c] ;  /* 0x00007380ff0577ac */ /* 0x000ea40008000800 */
[----:B------:R-:W3:Y:S01]  /*1e660*/  LDL.LU R14, [R1+0x404] ;  /* 0x00040400010e7983 */ /* 0x000ee20000300800 */
[----:B----4-:R-:W-:Y:S01]  /*1e670*/  ISETP.LT.AND P4, PT, R12, UR6, !P0 ;  /* 0x000000060c007c0c */ /* 0x010fe2000c781270 */
[----:B------:R-:W-:-:S02]  /*1e680*/  IMAD R9, R39, 0x2, R13 ;  /* 0x0000000227097824 */ /* 0x000fc400078e020d */
[----:B------:R-:W4:Y:S01]  /*1e690*/  LDL.LU R12, [R1+0x574] ;  /* 0x00057400010c7983 */ /* 0x000f220000300800 */
[C---:B------:R-:W-:Y:S01]  /*1e6a0*/  IADD3 R6, P6, PT, R13.reuse, R0, RZ ;  /* 0x000000000d067210 */ /* 0x040fe20007fde0ff */
[----:B------:R-:W5:Y:S02]  /*1e6b0*/  LDCU UR6, c[0x0][0x39c] ;  /* 0x00007380ff0677ac */ /* 0x000f640008000800 */
[----:B0-----:R-:W4:Y:S01]  /*1e6c0*/  LDL.LU R10, [R1+0x544] ;  /* 0x00054400010a7983 */ /* 0x001f220000300800 */
[----:B------:R-:W-:Y:S01]  /*1e6d0*/  ISETP.LT.AND P3, PT, R20, UR4, !P0 ;  /* 0x0000000414007c0c */ /* 0x000fe2000c761270 */
[----:B------:R-:W0:Y:S01]  /*1e6e0*/  LDCU UR4, c[0x0][0x39c] ;  /* 0x00007380ff0477ac */ /* 0x000e220008000800 */
[----:B------:R-:W-:Y:S02]  /*1e6f0*/  LEA.HI.X.SX32 R7, R13, R40, 0x1, P6 ;  /* 0x000000280d077211 */ /* 0x000fe400030f0eff */
[----:B-1----:R-:W-:Y:S02]  /*1e700*/  IADD3 R2, P6, PT, R9, R0, RZ ;  /* 0x0000000009027210 */ /* 0x002fe40007fde0ff */
[----:B------:R-:W-:-:S02]  /*1e710*/  PRMT R17, R32, 0x7770, RZ ;  /* 0x0000777020117816 */ /* 0x000fc400000000ff */
[----:B------:R-:W-:Y:S02]  /*1e720*/  PRMT R13, R32, 0x7771, RZ ;  /* 0x00007771200d7816 */ /* 0x000fe400000000ff */
[----:B------:R-:W-:Y:S01]  /*1e730*/  LEA.HI.X.SX32 R3, R9, R40, 0x1, P6 ;  /* 0x0000002809037211 */ /* 0x000fe200030f0eff */
[----:B------:R1:W-:Y:S04]  /*1e740*/  @P2 STG.E.U8 desc[UR22][R6.64], R17 ;  /* 0x0000001106002986 */ /* 0x0003e8000c101116 */
[----:B------:R0:W-:Y:S01]  /*1e750*/  @P3 STG.E.U8 desc[UR22][R2.64], R13 ;  /* 0x0000000d02003986 */ /* 0x0001e2000c101116 */
[----:B--2---:R-:W-:Y:S01]  /*1e760*/  ISETP.LT.AND P3, PT, R16, UR5, !P0 ;  /* 0x0000000510007c0c */ /* 0x004fe2000c761270 */
[----:B------:R-:W-:Y:S02]  /*1e770*/  IMAD R11, R39, 0x2, R9 ;  /* 0x00000002270b7824 */ /* 0x000fe400078e0209 */
[----:B------:R-:W2:Y:S01]  /*1e780*/  LDL.LU R16, [R1+0x444] ;  /* 0x0004440001107983 */ /* 0x000ea20000300800 */
[----:B------:R-:W-:Y:S01]  /*1e790*/  PRMT R15, R32, 0x7772, RZ ;  /* 0x00007772200f7816 */ /* 0x000fe200000000ff */
[----:B------:R-:W4:Y:S01]  /*1e7a0*/  LDCU UR5, c[0x0][0x39c] ;  /* 0x00007380ff0577ac */ /* 0x000f220008000800 */
[----:B------:R-:W-:-:S04]  /*1e7b0*/  IADD3 R4, P6, PT, R11, R0, RZ ;  /* 0x000000000b047210 */ /* 0x000fc80007fde0ff */
[----:B------:R-:W-:Y:S01]  /*1e7c0*/  LEA.HI.X.SX32 R5, R11, R40, 0x1, P6 ;  /* 0x000000280b057211 */ /* 0x000fe200030f0eff */
[----:B------:R-:W-:Y:S01]  /*1e7d0*/  IMAD R11, R39, 0x2, R11 ;  /* 0x00000002270b7824 */ /* 0x000fe200078e020b */
[----:B0-----:R-:W-:Y:S01]  /*1e7e0*/  ISETP.LT.AND P2, PT, R18, UR4, !P0 ;  /* 0x0000000412007c0c */ /* 0x001fe2000c741270 */
[----:B------:R-:W3:Y:S02]  /*1e7f0*/  LDCU UR4, c[0x0][0x39c] ;  /* 0x00007380ff0477ac */ /* 0x000ee40008000800 */
[----:B------:R0:W-:Y:S01]  /*1e800*/  @P5 STG.E.U8 desc[UR22][R4.64], R15 ;  /* 0x0000000f04005986 */ /* 0x0001e2000c101116 */
[----:B-1----:R-:W-:Y:S01]  /*1e810*/  IADD3 R6, P6, PT, R11, R0, RZ ;  /* 0x000000000b067210 */ /* 0x002fe20007fde0ff */
[----:B------:R-:W-:Y:S01]  /*1e820*/  IMAD R9, R39, 0x2, R11 ;  /* 0x0000000227097824 */ /* 0x000fe200078e020b */
[----:B-----5:R-:W-:Y:S01]  /*1e830*/  ISETP.LT.AND P5, PT, R8, UR6, !P0 ;  /* 0x0000000608007c0c */ /* 0x020fe2000c7a1270 */
[----:B------:R-:W1:Y:S01]  /*1e840*/  LDCU UR6, c[0x0][0x39c] ;  /* 0x00007380ff0677ac */ /* 0x000e620008000800 */
[----:B------:R-:W5:Y:S01]  /*1e850*/  LDL.LU R8, [R1+0x400] ;  /* 0x0004000001087983 */ /* 0x000f620000300800 */
[----:B------:R-:W-:Y:S01]  /*1e860*/  LEA.HI.X.SX32 R7, R11, R40, 0x1, P6 ;  /* 0x000000280b077211 */ /* 0x000fe200030f0eff */
[----:B------:R-:W-:Y:S01]  /*1e870*/  IMAD R11, R39, 0x2, R9 ;  /* 0x00000002270b7824 */ /* 0x000fe200078e0209 */
[----:B------:R-:W-:-:S04]  /*1e880*/  IADD3 R2, P6, PT, R9, R0, RZ ;  /* 0x0000000009027210 */ /* 0x000fc80007fde0ff */
[----:B------:R-:W-:Y:S02]  /*1e890*/  LEA.HI.X.SX32 R3, R9, R40, 0x1, P6 ;  /* 0x0000002809037211 */ /* 0x000fe400030f0eff */
[----:B0-----:R-:W-:Y:S02]  /*1e8a0*/  IADD3 R4, P6, PT, R11, R0, RZ ;  /* 0x000000000b047210 */ /* 0x001fe40007fde0ff */
[----:B------:R-:W-:Y:S02]  /*1e8b0*/  PRMT R17, R32, 0x7773, RZ ;  /* 0x0000777320117816 */ /* 0x000fe400000000ff */
[----:B------:R-:W-:Y:S02]  /*1e8c0*/  PRMT R13, R33, 0x7770, RZ ;  /* 0x00007770210d7816 */ /* 0x000fe400000000ff */
[----:B------:R-:W-:Y:S02]  /*1e8d0*/  LEA.HI.X.SX32 R5, R11, R40, 0x1, P6 ;  /* 0x000000280b057211 */ /* 0x000fe400030f0eff */
[----:B------:R-:W-:Y:S01]  /*1e8e0*/  PRMT R15, R33, 0x7771, RZ ;  /* 0x00007771210f7816 */ /* 0x000fe200000000ff */
[----:B------:R0:W-:Y:S01]  /*1e8f0*/  @P4 STG.E.U8 desc[UR22][R6.64], R17 ;  /* 0x0000001106004986 */ /* 0x0001e2000c101116 */
[----:B---3--:R-:W-:Y:S01]  /*1e900*/  ISETP.LT.AND P4, PT, R14, UR4, !P0 ;  /* 0x000000040e007c0c */ /* 0x008fe2000c781270 */
[----:B------:R-:W2:Y:S02]  /*1e910*/  LDCU UR4, c[0x0][0x39c] ;  /* 0x00007380ff0477ac */ /* 0x000ea40008000800 */
[----:B------:R3:W-:Y:S01]  /*1e920*/  @P2 STG.E.U8 desc[UR22][R2.64], R13 ;  /* 0x0000000d02002986 */ /* 0x0007e2000c101116 */
[----:B----4-:R-:W-:Y:S01]  /*1e930*/  ISETP.LT.AND P2, PT, R12, UR5, !P0 ;  /* 0x000000050c007c0c */ /* 0x010fe2000c741270 */
[----:B------:R-:W-:Y:S01]  /*1e940*/  IMAD R11, R39, 0x2, R11 ;  /* 0x00000002270b7824 */ /* 0x000fe200078e020b */
[----:B------:R-:W5:Y:S01]  /*1e950*/  LDCU UR5, c[0x0][0x39c] ;  /* 0x00007380ff0577ac */ /* 0x000f620008000800 */
[----:B------:R4:W-:Y:S01]  /*1e960*/  @P3 STG.E.U8 desc[UR22][R4.64], R15 ;  /* 0x0000000f04003986 */ /* 0x0009e2000c101116 */
[----:B-1----:R-:W-:-:S03]  /*1e970*/  ISETP.LT.AND P3, PT, R10, UR6, !P0 ;  /* 0x000000060a007c0c */ /* 0x002fc6000c761270 */
[----:B------:R-:W5:Y:S01]  /*1e980*/  LDL.LU R14, [R1+0x570] ;  /* 0x00057000010e7983 */ /* 0x000f620000300800 */
[----:B0-----:R-:W-:Y:S02]  /*1e990*/  IADD3 R6, P6, PT, R11, R0, RZ ;  /* 0x000000000b067210 */ /* 0x001fe40007fde0ff */
[----:B---3--:R-:W-:Y:S01]  /*1e9a0*/  PRMT R13, R33, 0x7772, RZ ;  /* 0x00007772210d7816 */ /* 0x008fe200000000ff */
[----:B------:R-:W3:Y:S01]  /*1e9b0*/  LDL.LU R10, [R1+0x540] ;  /* 0x00054000010a7983 */ /* 0x000ee20000300800 */
[----:B------:R-:W-:Y:S01]  /*1e9c0*/  IMAD R9, R39, 0x2, R11 ;  /* 0x0000000227097824 */ /* 0x000fe200078e020b */
[----:B------:R-:W0:Y:S02]  /*1e9d0*/  LDCU UR6, c[0x0][0x39c] ;  /* 0x00007380ff0677ac */ /* 0x000e240008000800 */
[----:B------:R-:W3:Y:S01]  /*1e9e0*/  LDL.LU R12, [R1+0x440] ;  /* 0x00044000010c7983 */ /* 0x000ee20000300800 */
[----:B------:R-:W-:-:S05]  /*1e9f0*/  LEA.HI.X.SX32 R7, R11, R40, 0x1, P6 ;  /* 0x000000280b077211 */ /* 0x000fca00030f0eff */
[----:B------:R1:W-:Y:S01]  /*1ea00*/  @P5 STG.E.U8 desc[UR22][R6.64], R13 ;  /* 0x0000000d06005986 */ /* 0x0003e2000c101116 */
[----:B--2---:R-:W-:Y:S01]  /*1ea10*/  ISETP.LT.AND P5, PT, R16, UR4, !P0 ;  /* 0x0000000410007c0c */ /* 0x004fe2000c7a1270 */
[----:B------:R-:W-:Y:S02]  /*1ea20*/  IMAD R11, R39, 0x2, R9 ;  /* 0x00000002270b7824 */ /* 0x000fe400078e0209 */
[----:B------:R-:W2:Y:S01]  /*1ea30*/  LDL.LU R16, [R1+0x3f8] ;  /* 0x0003f80001107983 */ /* 0x000ea20000300800 */
[----:B------:R-:W-:Y:S01]  /*1ea40*/  IADD3 R2, P6, PT, R9, R0, RZ ;  /* 0x0000000009027210 */ /* 0x000fe20007fde0ff */
[----:B------:R-:W3:Y:S01]  /*1ea50*/  LDCU UR4, c[0x0][0x39c] ;  /* 0x00007380ff0477ac */ /* 0x000ee20008000800 */
[----:B------:R-:W-:Y:S01]  /*1ea60*/  PRMT R33, R33, 0x7773, RZ ;  /* 0x0000777321217816 */ /* 0x000fe200000000ff */
[----:B------:R-:W2:Y:S01]  /*1ea70*/  LDL.LU R20, [R1+0x56c] ;  /* 0x00056c0001147983 */ /* 0x000ea20000300800 */
[----:B------:R-:W-:Y:S02]  /*1ea80*/  LEA.HI.X.SX32 R3, R9, R40, 0x1, P6 ;  /* 0x0000002809037211 */ /* 0x000fe400030f0eff */
[----:B----4-:R-:W-:-:S03]  /*1ea90*/  IADD3 R4, P6, PT, R11, R0, RZ ;  /* 0x000000000b047210 */ /* 0x010fc60007fde0ff */
[----:B------:R4:W-:Y:S01]  /*1eaa0*/  @P4 STG.E.U8 desc[UR22][R2.64], R33 ;  /* 0x0000002102004986 */ /* 0x0009e2000c101116 */
[----:B------:R-:W-:Y:S01]  /*1eab0*/  LEA.HI.X.SX32 R5, R11, R40, 0x1, P6 ;  /* 0x000000280b057211 */ /* 0x000fe200030f0eff */
[----:B------:R-:W-:Y:S01]  /*1eac0*/  IMAD R11, R39, 0x2, R11 ;  /* 0x00000002270b7824 */ /* 0x000fe200078e020b */
[----:B-----5:R-:W-:Y:S01]  /*1ead0*/  ISETP.LT.AND P4, PT, R8, UR5, !P0 ;  /* 0x0000000508007c0c */ /* 0x020fe2000c781270 */
[----:B------:R-:W5:Y:S03]  /*1eae0*/  LDCU UR5, c[0x0][0x39c] ;  /* 0x00007380ff0577ac */ /* 0x000f660008000800 */
[----:B------:R-:W-:Y:S01]  /*1eaf0*/  IADD3 R8, P6, PT, R11, R0, RZ ;  /* 0x000000000b087210 */ /* 0x000fe20007fde0ff */
[----:B-1----:R-:W-:-:S03]  /*1eb00*/  IMAD R7, R39, 0x2, R11 ;  /* 0x0000000227077824 */ /* 0x002fc600078e020b */
[----:B------:R-:W-:Y:S02]  /*1eb10*/  LEA.HI.X.SX32 R9, R11, R40, 0x1, P6 ;  /* 0x000000280b097211 */ /* 0x000fe400030f0eff */
[C---:B----4-:R-:W-:Y:S02]  /*1eb20*/  IADD3 R2, P6, PT, R7.reuse, R0, RZ ;  /* 0x0000000007027210 */ /* 0x050fe40007fde0ff */
[C---:B------:R-:W-:Y:S02]  /*1eb30*/  PRMT R17, R34.reuse, 0x7770, RZ ;  /* 0x0000777022117816 */ /* 0x040fe400000000ff */
[C---:B------:R-:W-:Y:S02]  /*1eb40*/  PRMT R15, R34.reuse, 0x7771, RZ ;  /* 0x00007771220f7816 */ /* 0x040fe400000000ff */
[----:B------:R-:W-:Y:S02]  /*1eb50*/  PRMT R19, R34, 0x7772, RZ ;  /* 0x0000777222137816 */ /* 0x000fe400000000ff */
[----:B------:R-:W-:Y:S01]  /*1eb60*/  LEA.HI.X.SX32 R3, R7, R40, 0x1, P6 ;  /* 0x0000002807037211 */ /* 0x000fe200030f0eff */
[----:B------:R1:W-:Y:S04]  /*1eb70*/  @P2 STG.E.U8 desc[UR22][R4.64], R17 ;  /* 0x0000001104002986 */ /* 0x0003e8000c101116 */
[----:B------:R4:W-:Y:S04]  /*1eb80*/  @P3 STG.E.U8 desc[UR22][R8.64], R15 ;  /* 0x0000000f08003986 */ /* 0x0009e8000c101116 */
[----:B------:R1:W-:Y:S01]  /*1eb90*/  @P5 STG.E.U8 desc[UR22][R2.64], R19 ;  /* 0x0000001302005986 */ /* 0x0003e2000c101116 */
[----:B0-----:R-:W-:Y:S01]  /*1eba0*/  ISETP.LT.AND P2, PT, R14, UR6, !P0 ;  /* 0x000000060e007c0c */ /* 0x001fe2000c741270 */
[----:B------:R-:W2:Y:S02]  /*1ebb0*/  LDCU UR6, c[0x0][0x39c] ;  /* 0x00007380ff0677ac */ /* 0x000ea40008000800 */
[----:B------:R-:W4:Y:S01]  /*1ebc0*/  LDL.LU R14, [R1+0x53c] ;  /* 0x00053c00010e7983 */ /* 0x000f220000300800 */
[----:B------:R-:W-:Y:S01]  /*1ebd0*/  IMAD R13, R39, 0x2, R7 ;  /* 0x00000002270d7824 */ /* 0x000fe200078e0207 */
[----:B---3--:R-:W-:-:S02]  /*1ebe0*/  ISETP.LT.AND P3, PT, R10, UR4, !P0 ;  /* 0x000000040a007c0c */ /* 0x008fc4000c761270 */
[----:B------:R-:W0:Y:S01]  /*1ebf0*/  LDS.128 R4, [R38+UR10+0x1000] ;  /* 0x0010000a26047984 */ /* 0x000e220008000c00 */
[----:B-1----:R-:W-:Y:S01]  /*1ec00*/  PRMT R17, R34, 0x7773, RZ ;  /* 0x0000777322117816 */ /* 0x002fe200000000ff */
[----:B------:R-:W1:Y:S01]  /*1ec10*/  LDCU UR4, c[0x0][0x39c] ;  /* 0x00007380ff0477ac */ /* 0x000e620008000800 */
[----:B-----5:R-:W-:Y:S02]  /*1ec20*/  ISETP.LT.AND P5, PT, R12, UR5, !P0 ;  /* 0x000000050c007c0c */ /* 0x020fe4000c7a1270 */
[----:B------:R-:W3:Y:S01]  /*1ec30*/  LDL.LU R12, [R1+0x43c] ;  /* 0x00043c00010c7983 */ /* 0x000ee20000300800 */
[C---:B------:R-:W-:Y:S01]  /*1ec40*/  IADD3 R10, P6, PT, R13.reuse, R0, RZ ;  /* 0x000000000d0a7210 */ /* 0x040fe20007fde0ff */
[----:B------:R-:W5:Y:S02]  /*1ec50*/  LDCU UR5, c[0x0][0x39c] ;  /* 0x00007380ff0577ac */ /* 0x000f640008000800 */
[----:B------:R-:W3:Y:S01]  /*1ec60*/  LDL.LU R18, [R1+0x3ec] ;  /* 0x0003ec0001127983 */ /* 0x000ee20000300800 */
[----:B------:R-:W-:-:S05]  /*1ec70*/  LEA.HI.X.SX32 R11, R13, R40, 0x1, P6 ;  /* 0x000000280d0b7211 */ /* 0x000fca00030f0eff */
[----:B------:R0:W-:Y:S01]  /*1ec80*/  @P4 STG.E.U8 desc[UR22][R10.64], R17 ;  /* 0x000000110a004986 */ /* 0x0001e2000c101116 */
[----:B--2---:R-:W-:Y:S01]  /*1ec90*/  ISETP.LT.AND P4, PT, R16, UR6, !P0 ;  /* 0x0000000610007c0c */ /* 0x004fe2000c781270 */
[C---:B------:R-:W-:Y:S02]  /*1eca0*/  IMAD R13, R39.reuse, 0x2, R13 ;  /* 0x00000002270d7824 */ /* 0x040fe400078e020d */
[----:B------:R-:W2:Y:S01]  /*1ecb0*/  LDL.LU R16, [R1+0x568] ;  /* 0x0005680001107983 */ /* 0x000ea20000300800 */
[----:B------:R-:W3:Y:S01]  /*1ecc0*/  LDCU UR6, c[0x0][0x39c] ;  /* 0x00007380ff0677ac */ /* 0x000ee20008000800 */
[----:B----4-:R-:W-:Y:S01]  /*1ecd0*/  IMAD R15, R39, 0x2, R13 ;  /* 0x00000002270f7824 */ /* 0x010fe200078e020d */
[----:B------:R-:W-:-:S04]  /*1ece0*/  IADD3 R8, P6, PT, R13, R0, RZ ;  /* 0x000000000d087210 */ /* 0x000fc80007fde0ff */
[----:B------:R-:W-:Y:S01]  /*1ecf0*/  LEA.HI.X.SX32 R9, R13, R40, 0x1, P6 ;  /* 0x000000280d097211 */ /* 0x000fe200030f0eff */
[----:B------:R-:W-:Y:S01]  /*1ed00*/  IMAD R13, R39, 0x2, R15 ;  /* 0x00000002270d7824 */ /* 0x000fe200078e020f */
[----:B------:R-:W-:-:S04]  /*1ed10*/  IADD3 R2, P6, PT, R15, R0, RZ ;  /* 0x000000000f027210 */ /* 0x000fc80007fde0ff */
[----:B------:R-:W-:Y:S02]  /*1ed20*/  LEA.HI.X.SX32 R3, R15, R40, 0x1, P6 ;  /* 0x000000280f037211 */ /* 0x000fe400030f0eff */
[----:B0-----:R-:W-:Y:S02]  /*1ed30*/  IADD3 R10, P6, PT, R13, R0, RZ ;  /* 0x000000000d0a7210 */ /* 0x001fe40007fde0ff */
[C---:B------:R-:W-:Y:S02]  /*1ed40*/  PRMT R21, R35.reuse, 0x7770, RZ ;  /* 0x0000777023157816 */ /* 0x040fe400000000ff */
[----:B------:R-:W-:Y:S02]  /*1ed50*/  PRMT R19, R35, 0x7771, RZ ;  /* 0x0000777123137816 */ /* 0x000fe400000000ff */
[----:B------:R-:W-:Y:S02]  /*1ed60*/  LEA.HI.X.SX32 R11, R13, R40, 0x1, P6 ;  /* 0x000000280d0b7211 */ /* 0x000fe400030f0eff */
[----:B------:R-:W-:Y:S01]  /*1ed70*/  PRMT R17, R35, 0x7772, RZ ;  /* 0x0000777223117816 */ /* 0x000fe200000000ff */
[----:B------:R0:W-:Y:S01]  /*1ed80*/  @P2 STG.E.U8 desc[UR22][R8.64], R21 ;  /* 0x0000001508002986 */ /* 0x0001e2000c101116 */
[----:B-1----:R-:W-:Y:S01]  /*1ed90*/  ISETP.LT.AND P2, PT, R20, UR4, !P0 ;  /* 0x0000000414007c0c */ /* 0x002fe2000c741270 */
[C---:B------:R-:W-:Y:S01]  /*1eda0*/  IMAD R13, R39.reuse, 0x2, R13 ;  /* 0x00000002270d7824 */ /* 0x040fe200078e020d */
[----:B------:R-:W1:Y:S01]  /*1edb0*/  LDCU UR4, c[0x0][0x39c] ;  /* 0x00007380ff0477ac */ /* 0x000e620008000800 */
[----:B------:R4:W-:Y:S04]  /*1edc0*/  @P3 STG.E.U8 desc[UR22][R2.64], R19 ;  /* 0x0000001302003986 */ /* 0x0009e8000c101116 */
[----:B------:R1:W-:Y:S01]  /*1edd0*/  @P5 STG.E.U8 desc[UR22][R10.64], R17 ;  /* 0x000000110a005986 */ /* 0x0003e2000c101116 */
[----:B------:R-:W-:Y:S01]  /*1ede0*/  IMAD R15, R39, 0x2, R13 ;  /* 0x00000002270f7824 */ /* 0x000fe200078e020d */
[----:B0-----:R-:W-:-:S02]  /*1edf0*/  IADD3 R8, P6, PT, R13, R0, RZ ;  /* 0x000000000d087210 */ /* 0x001fc40007fde0ff */
[----:B-----5:R-:W-:Y:S01]  /*1ee00*/  ISETP.LT.AND P3, PT, R14, UR5, !P0 ;  /* 0x000000050e007c0c */ /* 0x020fe2000c761270 */
[----:B------:R-:W2:Y:S01]  /*1ee10*/  LDCU UR5, c[0x0][0x39c] ;  /* 0x00007380ff0577ac */ /* 0x000ea20008000800 */
[----:B------:R-:W5:Y:S01]  /*1ee20*/  LDL.LU R14, [R1+0x538] ;  /* 0x00053800010e7983 */ /* 0x000f620000300800 */
[----:B---3--:R-:W-:Y:S01]  /*1ee30*/  ISETP.LT.AND P5, PT, R12, UR6, !P0 ;  /* 0x000000060c007c0c */ /* 0x008fe2000c7a1270 */
[----:B------:R-:W5:Y:S02]  /*1ee40*/  LDCU UR6, c[0x0][0x39c] ;  /* 0x00007380ff0677ac */ /* 0x000f640008000800 */
[----:B------:R-:W3:Y:S01]  /*1ee50*/  LDL.LU R12, [R1+0x438] ;  /* 0x00043800010c7983 */ /* 0x000ee20000300800 */
[----:B------:R-:W-:Y:S02]  /*1ee60*/  LEA.HI.X.SX32 R9, R13, R40, 0x1, P6 ;  /* 0x000000280d097211 */ /* 0x000fe400030f0eff */
[----:B----4-:R-:W-:Y:S01]  /*1ee70*/  IADD3 R2, P6, PT, R15, R0, RZ ;  /* 0x000000000f027210 */ /* 0x010fe20007fde0ff */
[----:B------:R-:W4:Y:S01]  /*1ee80*/  LDL.LU R20, [R1+0x3e4] ;  /* 0x0003e40001147983 */ /* 0x000f220000300800 */
[----:B------:R-:W-:-:S02]  /*1ee90*/  PRMT R35, R35, 0x7773, RZ ;  /* 0x0000777323237816 */ /* 0x000fc400000000ff */
[----:B------:R-:W-:Y:S02]  /*1eea0*/  PRMT R21, R4, 0x7770, RZ ;  /* 0x0000777004157816 */ /* 0x000fe400000000ff */
[----:B------:R-:W-:Y:S01]  /*1eeb0*/  LEA.HI.X.SX32 R3, R15, R40, 0x1, P6 ;  /* 0x000000280f037211 */ /* 0x000fe200030f0eff */
[----:B------:R0:W-:Y:S01]  /*1eec0*/  @P4 STG.E.U8 desc[UR22][R8.64], R35 ;  /* 0x0000002308004986 */ /* 0x0001e2000c101116 */
[----:B-1----:R-:W-:Y:S01]  /*1eed0*/  ISETP.LT.AND P4, PT, R18, UR4, !P0 ;  /* 0x0000000412007c0c */ /* 0x002fe2000c781270 */
[----:B------:R-:W-:Y:S01]  /*1eee0*/  IMAD R13, R39, 0x2, R15 ;  /* 0x00000002270d7824 */ /* 0x000fe200078e020f */
[----:B------:R-:W3:Y:S01]  /*1eef0*/  LDCU UR4, c[0x0][0x39c] ;  /* 0x00007380ff0477ac */ /* 0x000ee20008000800 */
[----:B------:R1:W-:Y:S04]  /*1ef00*/  @P2 STG.E.U8 desc[UR22][R2.64], R21 ;  /* 0x0000001502002986 */ /* 0x0003e8000c101116 */
[----:B------:R-:W4:Y:S01]  /*1ef10*/  LDL.LU R18, [R1+0x564] ;  /* 0x0005640001127983 */ /* 0x000f220000300800 */
[----:B--2---:R-:W-:Y:S01]  /*1ef20*/  ISETP.LT.AND P2, PT, R16, UR5, !P0 ;  /* 0x0000000510007c0c */ /* 0x004fe2000c741270 */
[----:B------:R-:W4:Y:S02]  /*1ef30*/  LDCU UR5, c[0x0][0x39c] ;  /* 0x00007380ff0577ac */ /* 0x000f240008000800 */
[----:B------:R-:W2:Y:S01]  /*1ef40*/  LDL.LU R16, [R1+0x534] ;  /* 0x0005340001107983 */ /* 0x000ea20000300800 */
[----:B------:R-:W-:-:S04]  /*1ef50*/  IADD3 R10, P6, PT, R13, R0, RZ ;  /* 0x000000000d0a7210 */ /* 0x000fc80007fde0ff */
[----:B------:R-:W-:Y:S01]  /*1ef60*/  LEA.HI.X.SX32 R11, R13, R40, 0x1, P6 ;  /* 0x000000280d0b7211 */ /* 0x000fe200030f0eff */
[----:B------:R-:W-:-:S04]  /*1ef70*/  IMAD R13, R39, 0x2, R13 ;  /* 0x00000002270d7824 */ /* 0x000fc800078e020d */
[----:B------:R-:W-:Y:S01]  /*1ef80*/  IMAD R15, R39, 0x2, R13 ;  /* 0x00000002270f7824 */ /* 0x000fe200078e020d */
[C---:B0-----:R-:W-:Y:S02]  /*1ef90*/  IADD3 R8, P6, PT, R13.reuse, R0, RZ ;  /* 0x000000000d087210 */ /* 0x041fe40007fde0ff */
[C---:B------:R-:W-:Y:S02]  /*1efa0*/  PRMT R19, R4.reuse, 0x7771, RZ ;  /* 0x0000777104137816 */ /* 0x040fe400000000ff */
[----:B------:R-:W-:Y:S01]  /*1efb0*/  LEA.HI.X.SX32 R9, R13, R40, 0x1, P6 ;  /* 0x000000280d097211 */ /* 0x000fe200030f0eff */
[----:B------:R-:W-:Y:S01]  /*1efc0*/  IMAD R13, R39, 0x2, R15 ;  /* 0x00000002270d7824 */ /* 0x000fe200078e020f */
[C---:B-1----:R-:W-:Y:S02]  /*1efd0*/  IADD3 R2, P6, PT, R15.reuse, R0, RZ ;  /* 0x000000000f027210 */ /* 0x042fe40007fde0ff */
[----:B------:R-:W-:Y:S01]  /*1efe0*/  PRMT R21, R4, 0x7772, RZ ;  /* 0x0000777204157816 */ /* 0x000fe200000000ff */
[----:B------:R0:W-:Y:S01]  /*1eff0*/  @P3 STG.E.U8 desc[UR22][R10.64], R19 ;  /* 0x000000130a003986 */ /* 0x0001e2000c101116 */
[----:B------:R-:W-:-:S03]  /*1f000*/  LEA.HI.X.SX32 R3, R15, R40, 0x1, P6 ;  /* 0x000000280f037211 */ /* 0x000fc600030f0eff */
[----:B------:R1:W-:Y:S01]  /*1f010*/  @P5 STG.E.U8 desc[UR22][R8.64], R21 ;  /* 0x0000001508005986 */ /* 0x0003e2000c101116 */
[----:B0-----:R-:W-:-:S04]  /*1f020*/  IADD3 R10, P6, PT, R13, R0, RZ ;  /* 0x000000000d0a7210 */ /* 0x001fc80007fde0ff */
[----:B------:R-:W-:Y:S01]  /*1f030*/  LEA.HI.X.SX32 R11, R13, R40, 0x1, P6 ;  /* 0x000000280d0b7211 */ /* 0x000fe200030f0eff */
[----:B------:R-:W-:Y:S01]  /*1f040*/  IMAD R13, R39, 0x2, R13 ;  /* 0x00000002270d7824 */ /* 0x000fe200078e020d */
[----:B-----5:R-:W-:Y:S01]  /*1f050*/  ISETP.LT.AND P3, PT, R14, UR6, !P0 ;  /* 0x000000060e007c0c */ /* 0x020fe2000c761270 */
[----:B------:R-:W0:Y:S01]  /*1f060*/  LDCU UR6, c[0x0][0x39c] ;  /* 0x00007380ff0677ac */ /* 0x000e220008000800 */
[----:B------:R-:W5:Y:S01]  /*1f070*/  LDL.LU R14, [R1+0x434] ;  /* 0x00043400010e7983 */ /* 0x000f620000300800 */
[----:B---3--:R-:W-:Y:S01]  /*1f080*/  ISETP.LT.AND P5, PT, R12, UR4, !P0 ;  /* 0x000000040c007c0c */ /* 0x008fe2000c7a1270 */
[----:B------:R-:W2:Y:S02]  /*1f090*/  LDCU UR4, c[0x0][0x39c] ;  /* 0x00007380ff0477ac */ /* 0x000ea40008000800 */
[----:B------:R-:W3:Y:S01]  /*1f0a0*/  LDL.LU R12, [R1+0x3d8] ;  /* 0x0003d800010c7983 */ /* 0x000ee20000300800 */
[----:B-1----:R-:W-:Y:S02]  /*1f0b0*/  IADD3 R8, P6, PT, R13, R0, RZ ;  /* 0x000000000d087210 */ /* 0x002fe40007fde0ff */
[----:B------:R-:W-:-:S02]  /*1f0c0*/  PRMT R17, R4, 0x7773, RZ ;  /* 0x0000777304117816 */ /* 0x000fc400000000ff */
[----:B------:R-:W-:Y:S02]  /*1f0d0*/  PRMT R19, R5, 0x7770, RZ ;  /* 0x0000777005137816 */ /* 0x000fe400000000ff */
[----:B------:R-:W-:Y:S02]  /*1f0e0*/  LEA.HI.X.SX32 R9, R13, R40, 0x1, P6 ;  /* 0x000000280d097211 */ /* 0x000fe400030f0eff */
[----:B------:R-:W-:Y:S01]  /*1f0f0*/  PRMT R21, R5, 0x7771, RZ ;  /* 0x0000777105157816 */ /* 0x000fe200000000ff */
[----:B------:R1:W-:Y:S01]  /*1f100*/  @P4 STG.E.U8 desc[UR22][R2.64], R17 ;  /* 0x0000001102004986 */ /* 0x0003e2000c101116 */
[----:B----4-:R-:W-:Y:S01]  /*1f110*/  ISETP.LT.AND P4, PT, R20, UR5, !P0 ;  /* 0x0000000514007c0c */ /* 0x010fe2000c781270 */
[----:B------:R-:W-:Y:S01]  /*1f120*/  IMAD R15, R39, 0x2, R13 ;  /* 0x00000002270f7824 */ /* 0x000fe200078e020d */
[----:B------:R-:W5:Y:S01]  /*1f130*/  LDCU UR5, c[0x0][0x39c] ;  /* 0x00007380ff0577ac */ /* 0x000f620008000800 */
[----:B------:R4:W-:Y:S01]  /*1f140*/  @P2 STG.E.U8 desc[UR22][R10.64], R19 ;  /* 0x000000130a002986 */ /* 0x0009e2000c101116 */
[----:B0-----:R-:W-:-:S03]  /*1f150*/  ISETP.LT.AND P2, PT, R18, UR6, !P0 ;  /* 0x0000000612007c0c */ /* 0x001fc6000c741270 */
[----:B------:R-:W3:Y:S01]  /*1f160*/  LDL.LU R20, [R1+0x560] ;  /* 0x0005600001147983 */ /* 0x000ee20000300800 */
[----:B------:R-:W-:Y:S01]  /*1f170*/  IMAD R13, R39, 0x2, R15 ;  /* 0x00000002270d7824 */ /* 0x000fe200078e020f */
[----:B------:R-:W3:Y:S02]  /*1f180*/  LDCU UR6, c[0x0][0x39c] ;  /* 0x00007380ff0677ac */ /* 0x000ee40008000800 */
[----:B------:R0:W-:Y:S04]  /*1f190*/  @P3 STG.E.U8 desc[UR22][R8.64], R21 ;  /* 0x0000001508003986 */ /* 0x0001e8000c101116 */
[----:B------:R-:W3:Y:S01]  /*1f1a0*/  LDL.LU R18, [R1+0x530] ;  /* 0x0005300001127983 */ /* 0x000ee20000300800 */
[----:B--2---:R-:W-:Y:S01]  /*1f1b0*/  ISETP.LT.AND P3, PT, R16, UR4, !P0 ;  /* 0x0000000410007c0c */ /* 0x004fe2000c761270 */
[----:B------:R-:W2:Y:S02]  /*1f1c0*/  LDCU UR4, c[0x0][0x39c] ;  /* 0x00007380ff0477ac */ /* 0x000ea40008000800 */
[----:B------:R-:W3:Y:S01]  /*1f1d0*/  LDL.LU R16, [R1+0x430] ;  /* 0x0004300001107983 */ /* 0x000ee20000300800 */
[----:B-1----:R-:W-:-:S04]  /*1f1e0*/  IADD3 R2, P6, PT, R15, R0, RZ ;  /* 0x000000000f027210 */ /* 0x002fc80007fde0ff */
[----:B------:R-:W-:Y:S01]  /*1f1f0*/  LEA.HI.X.SX32 R3, R15, R40, 0x1, P6 ;  /* 0x000000280f037211 */ /* 0x000fe200030f0eff */
[----:B------:R-:W-:Y:S01]  /*1f200*/  IMAD R15, R39, 0x2, R13 ;  /* 0x00000002270f7824 */ /* 0x000fe200078e020d */
[----:B----4-:R-:W-:-:S04]  /*1f210*/  IADD3 R10, P6, PT, R13, R0, RZ ;  /* 0x000000000d0a7210 */ /* 0x010fc80007fde0ff */
[----:B------:R-:W-:Y:S01]  /*1f220*/  LEA.HI.X.SX32 R11, R13, R40, 0x1, P6 ;  /* 0x000000280d0b7211 */ /* 0x000fe200030f0eff */
[----:B------:R-:W-:Y:S01]  /*1f230*/  IMAD R13, R39, 0x2, R15 ;  /* 0x00000002270d7824 */ /* 0x000fe200078e020f */
[----:B------:R-:W-:Y:S02]  /*1f240*/  IADD3 R4, P6, PT, R15, R0, RZ ;  /* 0x000000000f047210 */ /* 0x000fe40007fde0ff */
[----:B------:R-:W-:Y:S01]  /*1f250*/  PRMT R17, R5, 0x7772, RZ ;  /* 0x0000777205117816 */ /* 0x000fe200000000ff */
[----:B0-----:R-:W-:Y:S01]  /*1f260*/  IMAD R9, R39, 0x2, R13 ;  /* 0x0000000227097824 */ /* 0x001fe200078e020d */
[----:B------:R-:W-:Y:S02]  /*1f270*/  PRMT R19, R5, 0x7773, RZ ;  /* 0x0000777305137816 */ /* 0x000fe400000000ff */
[----:B------:R-:W-:Y:S01]  /*1f280*/  LEA.HI.X.SX32 R5, R15, R40, 0x1, P6 ;  /* 0x000000280f057211 */ /* 0x000fe200030f0eff */
[----:B------:R-:W-:Y:S01]  /*1f290*/  IMAD R15, R39, 0x2, R9 ;  /* 0x00000002270f7824 */ /* 0x000fe200078e0209 */
[----:B------:R0:W-:Y:S01]  /*1f2a0*/  @P5 STG.E.U8 desc[UR22][R2.64], R17 ;  /* 0x0000001102005986 */ /* 0x0001e2000c101116 */
[----:B------:R-:W-:-:S03]  /*1f2b0*/  PRMT R23, R6, 0x7770, RZ ;  /* 0x0000777006177816 */ /* 0x000fc600000000ff */
[----:B------:R1:W-:Y:S01]  /*1f2c0*/  @P4 STG.E.U8 desc[UR22][R10.64], R19 ;  /* 0x000000130a004986 */ /* 0x0003e2000c101116 */
[----:B0-----:R-:W-:Y:S01]  /*1f2d0*/  IADD3 R2, P6, PT, R13, R0, RZ ;  /* 0x000000000d027210 */ /* 0x001fe20007fde0ff */
[----:B------:R-:W-:-:S03]  /*1f2e0*/  IMAD R17, R39, 0x2, R15 ;  /* 0x0000000227117824 */ /* 0x000fc600078e020f */
[----:B------:R-:W-:Y:S01]  /*1f2f0*/  LEA.HI.X.SX32 R3, R13, R40, 0x1, P6 ;  /* 0x000000280d037211 */ /* 0x000fe200030f0eff */
[----:B------:R-:W-:Y:S01]  /*1f300*/  IMAD R13, R39, 0x2, R17 ;  /* 0x00000002270d7824 */ /* 0x000fe200078e0211 */
[----:B------:R0:W-:Y:S01]  /*1f310*/  @P2 STG.E.U8 desc[UR22][R4.64], R23 ;  /* 0x0000001704002986 */ /* 0x0001e2000c101116 */
[----:B------:R-:W-:Y:S02]  /*1f320*/  IADD3 R8, P2, PT, R9, R0, RZ ;  /* 0x0000000009087210 */ /* 0x000fe40007f5e0ff */
[----:B-----5:R-:W-:Y:S01]  /*1f330*/  ISETP.LT.AND P5, PT, R14, UR5, !P0 ;  /* 0x000000050e007c0c */ /* 0x020fe2000c7a1270 */
[----:B------:R-:W4:Y:S01]  /*1f340*/  LDCU UR5, c[0x0][0x39c] ;  /* 0x00007380ff0577ac */ /* 0x000f220008000800 */
[----:B-1----:R-:W-:Y:S01]  /*1f350*/  IMAD R19, R39, 0x2, R13 ;  /* 0x0000000227137824 */ /* 0x002fe200078e020d */
[----:B------:R-:W-:Y:S02]  /*1f360*/  PRMT R21, R6, 0x7771, RZ ;  /* 0x0000777106157816 */ /* 0x000fe400000000ff */
[----:B---3--:R-:W-:Y:S01]  /*1f370*/  ISETP.LT.AND P4, PT, R12, UR6, !P0 ;  /* 0x000000060c007c0c */ /* 0x008fe2000c781270 */
[----:B------:R-:W1:Y:S01]  /*1f380*/  LDCU UR6, c[0x0][0x39c] ;  /* 0x00007380ff0677ac */ /* 0x000e620008000800 */
[----:B------:R-:W-:Y:S01]  /*1f390*/  LEA.HI.X.SX32 R9, R9, R40, 0x1, P2 ;  /* 0x0000002809097211 */ /* 0x000fe200010f0eff */
[----:B------:R-:W-:Y:S01]  /*1f3a0*/  IMAD R39, R39, 0x2, R19 ;  /* 0x0000000227277824 */ /* 0x000fe200078e0213 */
[-C--:B0-----:R-:W-:Y:S01]  /*1f3b0*/  IADD3 R4, P2, PT, R17, R0.reuse, RZ ;  /* 0x0000000011047210 */ /* 0x081fe20007f5e0ff */
[----:B------:R0:W-:Y:S01]  /*1f3c0*/  @P3 STG.E.U8 desc[UR22][R2.64], R21 ;  /* 0x0000001502003986 */ /* 0x0001e2000c101116 */
[----:B------:R-:W-:-:S02]  /*1f3d0*/  IADD3 R10, P3, PT, R15, R0, RZ ;  /* 0x000000000f0a7210 */ /* 0x000fc40007f7e0ff */
[----:B------:R-:W-:Y:S02]  /*1f3e0*/  LEA.HI.X.SX32 R5, R17, R40, 0x1, P2 ;  /* 0x0000002811057211 */ /* 0x000fe400010f0eff */
[-C--:B------:R-:W-:Y:S02]  /*1f3f0*/  IADD3 R14, P2, PT, R39, R0.reuse, RZ ;  /* 0x00000000270e7210 */ /* 0x080fe40007f5e0ff */
[----:B------:R-:W-:Y:S02]  /*1f400*/  IADD3 R12, P6, PT, R13, R0, RZ ;  /* 0x000000000d0c7210 */ /* 0x000fe40007fde0ff */
[-C--:B------:R-:W-:Y:S02]  /*1f410*/  LEA.HI.X.SX32 R11, R15, R40.reuse, 0x1, P3 ;  /* 0x000000280f0b7211 */ /* 0x080fe400018f0eff */
[----:B------:R-:W-:Y:S02]  /*1f420*/  LEA.HI.X.SX32 R15, R39, R40, 0x1, P2 ;  /* 0x00000028270f7211 */ /* 0x000fe400010f0eff */
[----:B--2---:R-:W-:-:S02]  /*1f430*/  ISETP.LT.AND P3, PT, R20, UR4, !P0 ;  /* 0x0000000414007c0c */ /* 0x004fc4000c761270 */
[----:B------:R-:W-:Y:S02]  /*1f440*/  LEA.HI.X.SX32 R13, R13, R40, 0x1, P6 ;  /* 0x000000280d0d7211 */ /* 0x000fe400030f0eff */
[C---:B0-----:R-:W-:Y:S02]  /*1f450*/  IADD3 R2, P6, PT, R19.reuse, R0, RZ ;  /* 0x0000000013027210 */ /* 0x041fe40007fde0ff */
[----:B----4-:R-:W-:Y:S02]  /*1f460*/  ISETP.LT.AND P2, PT, R18, UR5, !P0 ;  /* 0x0000000512007c0c */ /* 0x010fe4000c741270 */
[----:B------:R-:W-:Y:S02]  /*1f470*/  LEA.HI.X.SX32 R3, R19, R40, 0x1, P6 ;  /* 0x0000002813037211 */ /* 0x000fe400030f0eff */
[C---:B------:R-:W-:Y:S02]  /*1f480*/  PRMT R25, R6.reuse, 0x7772, RZ ;  /* 0x0000777206197816 */ /* 0x040fe400000000ff */
[----:B------:R-:W-:-:S02]  /*1f490*/  PRMT R23, R6, 0x7773, RZ ;  /* 0x0000777306177816 */ /* 0x000fc400000000ff */
[C---:B------:R-:W-:Y:S02]  /*1f4a0*/  PRMT R17, R7.reuse, 0x7773, RZ ;  /* 0x0000777307117816 */ /* 0x040fe400000000ff */
[C---:B------:R-:W-:Y:S02]  /*1f4b0*/  PRMT R19, R7.reuse, 0x7772, RZ ;  /* 0x0000777207137816 */ /* 0x040fe400000000ff */
[C---:B------:R-:W-:Y:S02]  /*1f4c0*/  PRMT R21, R7.reuse, 0x7771, RZ ;  /* 0x0000777107157816 */ /* 0x040fe400000000ff */
[----:B------:R-:W-:Y:S01]  /*1f4d0*/  PRMT R7, R7, 0x7770, RZ ;  /* 0x0000777007077816 */ /* 0x000fe200000000ff */
[----:B------:R0:W-:Y:S04]  /*1f4e0*/  @P5 STG.E.U8 desc[UR22][R8.64], R25 ;  /* 0x0000001908005986 */ /* 0x0001e8000c101116 */
[----:B------:R0:W-:Y:S04]  /*1f4f0*/  @P4 STG.E.U8 desc[UR22][R10.64], R23 ;  /* 0x000000170a004986 */ /* 0x0001e8000c101116 */
[----:B------:R0:W-:Y:S04]  /*1f500*/  @P3 STG.E.U8 desc[UR22][R4.64], R7 ;  /* 0x0000000704003986 */ /* 0x0001e8000c101116 */
[----:B------:R0:W-:Y:S01]  /*1f510*/  @P2 STG.E.U8 desc[UR22][R12.64], R21 ;  /* 0x000000150c002986 */ /* 0x0001e2000c101116 */
[----:B-1----:R-:W-:-:S13]  /*1f520*/  ISETP.LT.AND P0, PT, R16, UR6, !P0 ;  /* 0x0000000610007c0c */ /* 0x002fda000c701270 */
[----:B------:R0:W-:Y:S04]  /*1f530*/  @P0 STG.E.U8 desc[UR22][R2.64], R19 ;  /* 0x0000001302000986 */ /* 0x0001e8000c101116 */
[----:B------:R0:W-:Y:S01]  /*1f540*/  @P1 STG.E.U8 desc[UR22][R14.64], R17 ;  /* 0x000000110e001986 */ /* 0x0001e2000c101116 */
[----:B------:R-:W-:Y:S06]  /*1f550*/  BAR.SYNC.DEFER_BLOCKING 0x0 ;  /* 0x0000000000007b1d */ /* 0x000fec0000010000 */
[----:B------:R-:W-:Y:S05]  /*1f560*/  BRA.U UP0, `(.L_x_13) ;  /* 0x0000000100a07547 */ /* 0x000fea000b800000 */
[----:B------:R-:W1:Y:S01]  /*1f570*/  S2UR UR5, SR_CgaCtaId ;  /* 0x00000000000579c3 */ /* 0x000e620000008800 */
[----:B------:R-:W-:Y:S01]  /*1f580*/  NOP ;  /* 0x0000000000007918 */ /* 0x000fe20000000000 */
[----:B------:R-:W-:Y:S01]  /*1f590*/  UMOV UR4, 0x50 ;  /* 0x0000005000047882 */ /* 0x000fe20000000000 */
[----:B------:R-:W-:Y:S02]  /*1f5a0*/  IMAD.U32 R0, RZ, RZ, UR7 ;  /* 0x00000007ff007e24 */ /* 0x000fe4000f8e00ff */
[----:B0-----:R-:W-:Y:S02]  /*1f5b0*/  IMAD.MOV.U32 R3, RZ, RZ, 0xff ;  /* 0x000000ffff037424 */ /* 0x001fe400078e00ff */
[----:B------:R-:W-:Y:S01]  /*1f5c0*/  IMAD.MOV.U32 R7, RZ, RZ, 0x1 ;  /* 0x00000001ff077424 */ /* 0x000fe200078e00ff */
[----:B------:R-:W-:-:S04]  /*1f5d0*/  LOP3.LUT R0, R0, 0xffff, RZ, 0xc0, !PT ;  /* 0x0000ffff00007812 */ /* 0x000fc800078ec0ff */
[----:B------:R-:W-:-:S05]  /*1f5e0*/  SHF.R.U32.HI R0, RZ, 0x5, R0 ;  /* 0x00000005ff007819 */ /* 0x000fca0000011600 */
[----:B------:R-:W-:Y:S01]  /*1f5f0*/  VIADD R2, R0, 0x10 ;  /* 0x0000001000027836 */ /* 0x000fe20000000000 */
[----:B------:R-:W-:Y:S01]  /*1f600*/  SHF.L.U32 R0, R3, R0, RZ ;  /* 0x0000000003007219 */ /* 0x000fe200000006ff */
[----:B-1----:R-:W-:-:S03]  /*1f610*/  ULEA UR6, UR5, UR4, 0x18 ;  /* 0x0000000405067291 */ /* 0x002fc6000f8ec0ff */
[----:B------:R-:W-:-:S04]  /*1f620*/  SHF.L.U32 R3, R7, R2, RZ ;  /* 0x0000000207037219 */ /* 0x000fc800000006ff */
[----:B------:R-:W-:Y:S02]  /*1f630*/  LOP3.LUT R0, R3, R0, RZ, 0xfc, !PT ;  /* 0x0000000003007212 */ /* 0x000fe400078efcff */
[----:B------:R-:W0:Y:S02]  /*1f640*/  LDS R5, [UR6] ;  /* 0x00000006ff057984 */ /* 0x000e240008000800 */
[C---:B------:R-:W-:Y:S02]  /*1f650*/  LOP3.LUT R2, R0.reuse, 0xffff, RZ, 0xc0, !PT ;  /* 0x0000ffff00027812 */ /* 0x040fe400078ec0ff */
[----:B0-----:R-:W-:-:S04]  /*1f660*/  LOP3.LUT R3, R0, 0xffff, R5, 0x80, !PT ;  /* 0x0000ffff00037812 */ /* 0x001fc800078e8005 */
[----:B------:R-:W-:-:S13]  /*1f670*/  ISETP.NE.AND P0, PT, R3, R2, PT ;  /* 0x000000020300720c */ /* 0x000fda0003f05270 */
[----:B------:R-:W-:Y:S05]  /*1f680*/  @P0 BRA `(.L_x_14) ;  /* 0x0000000000500947 */ /* 0x000fea0003800000 */
[----:B------:R-:W-:Y:S02]  /*1f690*/  SHF.R.U32.HI R5, RZ, 0x10, R5 ;  /* 0x00000010ff057819 */ /* 0x000fe40000011605 */
[----:B------:R-:W-:-:S04]  /*1f6a0*/  SHF.R.U32.HI R2, RZ, 0x10, R0 ;  /* 0x00000010ff027819 */ /* 0x000fc80000011600 */
[----:B------:R-:W-:-:S04]  /*1f6b0*/  LOP3.LUT R5, R5, R2, RZ, 0xc0, !PT ;  /* 0x0000000205057212 */ /* 0x000fc800078ec0ff */
[----:B------:R-:W-:-:S13]  /*1f6c0*/  ISETP.NE.AND P0, PT, R5, R2, PT ;  /* 0x000000020500720c */ /* 0x000fda0003f05270 */
[----:B------:R-:W-:Y:S05]  /*1f6d0*/  @P0 BRA `(.L_x_15) ;  /* 0x0000000000300947 */ /* 0x000fea0003800000 */
[----:B------:R-:W-:Y:S01]  /*1f6e0*/  R2UR UR4, R0 ;  /* 0x00000000000472ca */ /* 0x000fe200000e0000 */
[----:B------:R-:W-:Y:S01]  /*1f6f0*/  VOTEU.ANY UR5, UPT, PT ;  /* 0x0000000000057886 */ /* 0x000fe200038e0100 */
[----:B------:R-:W0:Y:S01]  /*1f700*/  S2R R0, SR_LANEID ;  /* 0x0000000000007919 */ /* 0x000e220000000000 */
[----:B------:R-:W-:-:S10]  /*1f710*/  UFLO.U32 UR5, UR5 ;  /* 0x00000005000572bd */ /* 0x000fd400080e0000 */
[----:B------:R-:W-:-:S06]  /*1f720*/  ULOP3.LUT UR4, URZ, UR4, URZ, 0x33, !UPT ;  /* 0x00000004ff047292 */ /* 0x000fcc000f8e33ff */
[----:B------:R-:W-:-:S04]  /*1f730*/  IMAD.U32 R2, RZ, RZ, UR4 ;  /* 0x00000004ff027e24 */ /* 0x000fc8000f8e00ff */
[----:B------:R-:W1:Y:S02]  /*1f740*/  REDUX UR7, R2 ;  /* 0x00000000020773c4 */ /* 0x000e640000000000 */
[----:B------:R2:W-:Y:S01]  /*1f750*/  UTCATOMSWS.AND URZ, UR4 ;  /* 0x0000000400ff79e3 */ /* 0x0005e20008000000 */
[----:B0-----:R-:W-:Y:S01]  /*1f760*/  ISETP.EQ.U32.AND P0, PT, R0, UR5, PT ;  /* 0x0000000500007c0c */ /* 0x001fe2000bf02070 */
[----:B-1----:R-:W-:-:S12]  /*1f770*/  IMAD.U32 R0, RZ, RZ, UR7 ;  /* 0x00000007ff007e24 */ /* 0x002fd8000f8e00ff */
[----:B------:R2:W-:Y:S01]  /*1f780*/  @P0 ATOMS.AND RZ, [UR6], R0 ;  /* 0x00000000ffff098c */ /* 0x0005e2000a800006 */
[----:B------:R-:W-:Y:S05]  /*1f790*/  BRA `(.L_x_13) ;  /* 0x0000000000147947 */ /* 0x000fea0003800000 */
.L_x_15:
[----:B------:R-:W-:-:S07]  /*1f7a0*/  MOV R2, 0x1f7c0 ;  /* 0x0001f7c000027802 */ /* 0x000fce0000000f00 */
[----:B------:R-:W-:Y:S05]  /*1f7b0*/  CALL.REL.NOINC `($__internal_0_$__cuda_sm10x_tcgen05_guardrail_trap_col_being_dealloced_not_returned_by_alloc) ;  /* 0x00000000002c7944 */ /* 0x000fea0003c00000 */
[----:B------:R-:W-:Y:S05]  /*1f7c0*/  BRA `(.L_x_13) ;  /* 0x0000000000087947 */ /* 0x000fea0003800000 */
.L_x_14:
[----:B------:R-:W-:-:S07]  /*1f7d0*/  MOV R2, 0x1f7f0 ;  /* 0x0001f7f000027802 */ /* 0x000fce0000000f00 */
[----:B------:R-:W-:Y:S05]  /*1f7e0*/  CALL.REL.NOINC `($__internal_2_$__cuda_sm10x_tcgen05_guardrail_trap_unallocated_columns_being_dealloced) ;  /* 0x0000000000387944 */ /* 0x000fea0003c00000 */
.L_x_13:
[----:B------:R-:W-:Y:S01]  /*1f7f0*/  NOP ;  /* 0x0000000000007918 */ /* 0x000fe20000000000 */
[----:B--2---:R-:W-:Y:S05]  /*1f800*/  EXIT ;  /* 0x000000000000794d */ /* 0x004fea0003800000 */
.L_x_8:
[----:B------:R-:W0:Y:S02]  /*1f810*/  SYNCS.PHASECHK.TRANS64.TRYWAIT P4, [UR12], R96 ;  /* 0x00000060ff0075a7 */ /* 0x000e24000808110c */
[----:B0-----:R-:W-:Y:S05]  /*1f820*/  @!P4 BRA `(.L_x_8) ;  /* 0xfffffffc00f8c947 */ /* 0x001fea000383ffff */
[----:B------:R-:W-:Y:S05]  /*1f830*/  BRA `(.L_x_16) ;  /* 0xffffff44001c7947 */ /* 0x000fea000383ffff */
.L_x_12:
[----:B------:R-:W0:Y:S02]  /*1f840*/  SYNCS.PHASECHK.TRANS64.TRYWAIT P0, [UR12], R3 ;  /* 0x00000003ff0075a7 */ /* 0x000e24000800110c */
[----:B0-----:R-:W-:Y:S05]  /*1f850*/  @!P0 BRA `(.L_x_12) ;  /* 0xfffffffc00f88947 */ /* 0x001fea000383ffff */
[----:B------:R-:W-:Y:S05]  /*1f860*/  BRA `(.L_x_11) ;  /* 0xffffffa400647947 */ /* 0x000fea000383ffff */
        .weak           $__internal_0_$__cuda_sm10x_tcgen05_guardrail_trap_col_being_dealloced_not_returned_by_alloc
        .type           $__internal_0_$__cuda_sm10x_tcgen05_guardrail_trap_col_being_dealloced_not_returned_by_alloc,@function
        .size           $__internal_0_$__cuda_sm10x_tcgen05_guardrail_trap_col_being_dealloced_not_returned_by_alloc,($__internal_1_$__cuda_sm10x_tcgen05_guardrail_trap_phase_invalid_during_alloc - $__internal_0_$__cuda_sm10x_tcgen05_guardrail_trap_col_being_dealloced_not_returned_by_alloc)
$__internal_0_$__cuda_sm10x_tcgen05_guardrail_trap_col_being_dealloced_not_returned_by_alloc:
[----:B------:R-:W-:Y:S05]  /*1f870*/  BPT.TRAP 0x1 ;  /* 0x000000040000795c */ /* 0x000fea0000300000 */
[----:B------:R-:W-:-:S04]  /*1f880*/  IMAD.MOV.U32 R3, RZ, RZ, 0x0 ;  /* 0x00000000ff037424 */ /* 0x000fc800078e00ff */
[----:B------:R-:W-:Y:S05]  /*1f890*/  RET.REL.NODEC R2 `(matmul_kernel) ;  /* 0xfffffe0402d87950 */ /* 0x000fea0003c3ffff */
        .weak           $__internal_1_$__cuda_sm10x_tcgen05_guardrail_trap_phase_invalid_during_alloc
        .type           $__internal_1_$__cuda_sm10x_tcgen05_guardrail_trap_phase_invalid_during_alloc,@function
        .size           $__internal_1_$__cuda_sm10x_tcgen05_guardrail_trap_phase_invalid_during_alloc,($__internal_2_$__cuda_sm10x_tcgen05_guardrail_trap_unallocated_columns_being_dealloced - $__internal_1_$__cuda_sm10x_tcgen05_guardrail_trap_phase_invalid_during_alloc)
$__internal_1_$__cuda_sm10x_tcgen05_guardrail_trap_phase_invalid_during_alloc:
[----:B------:R-:W-:Y:S05]  /*1f8a0*/  BPT.TRAP 0x1 ;  /* 0x000000040000795c */ /* 0x000fea0000300000 */
[----:B------:R-:W-:-:S04]  /*1f8b0*/  IMAD.MOV.U32 R3, RZ, RZ, 0x0 ;  /* 0x00000000ff037424 */ /* 0x000fc800078e00ff */
[----:B------:R-:W-:Y:S05]  /*1f8c0*/  RET.REL.NODEC R2 `(matmul_kernel) ;  /* 0xfffffe0402cc7950 */ /* 0x000fea0003c3ffff */
        .weak           $__internal_2_$__cuda_sm10x_tcgen05_guardrail_trap_unallocated_columns_being_dealloced
        .type           $__internal_2_$__cuda_sm10x_tcgen05_guardrail_trap_unallocated_columns_being_dealloced,@function
        .size           $__internal_2_$__cuda_sm10x_tcgen05_guardrail_trap_unallocated_columns_being_dealloced,(.L_x_20 - $__internal_2_$__cuda_sm10x_tcgen05_guardrail_trap_unallocated_columns_being_dealloced)
$__internal_2_$__cuda_sm10x_tcgen05_guardrail_trap_unallocated_columns_being_dealloced:
[----:B------:R-:W-:Y:S05]  /*1f8d0*/  BPT.TRAP 0x1 ;  /* 0x000000040000795c */ /* 0x000fea0000300000 */
[----:B------:R-:W-:-:S04]  /*1f8e0*/  IMAD.MOV.U32 R3, RZ, RZ, 0x0 ;  /* 0x00000000ff037424 */ /* 0x000fc800078e00ff */
[----:B------:R-:W-:Y:S05]  /*1f8f0*/  RET.REL.NODEC R2 `(matmul_kernel) ;  /* 0xfffffe0402c07950 */ /* 0x000fea0003c3ffff */
.L_x_17:
[----:B------:R-:W-:-:S00]  /*1f900*/  BRA `(.L_x_17) ;  /* 0xfffffffc00fc7947 */ /* 0x000fc0000383ffff */
[----:B------:R-:W-:-:S00]  /*1f910*/  NOP ;  /* 0x0000000000007918 */ /* 0x000fc00000000000 */
        /* <DEDUP_REMOVED lines=14> */
.L_x_20:


//--------------------- .nv.shared.matmul_kernel  --------------------------
	.section	.nv.shared.matmul_kernel,"aw",@nobits
	.sectionflags	@""
	.align	16
	.zero		1024


//--------------------- .nv.shared.reserved.0     --------------------------
	.section	.nv.shared.reserved.0,"aw",@nobits
	.align	8
	.weak		__nv_reservedSMEM_offset_0_alias
	.size		__nv_reservedSMEM_offset_0_alias, 0, 64
	.other		__nv_reservedSMEM_offset_0_alias,@"STO_CUDA_RESERVED_SHARED STV_DEFAULT"
__nv_reservedSMEM_offset_0_alias:
	.zero		0
.nv.shared.reserved.0:
	.zero		64
	.weak		__nv_reservedSMEM_allocation_phase
	.type		__nv_reservedSMEM_allocation_phase,@object
	.size		__nv_reservedSMEM_allocation_phase,(.L_0 - __nv_reservedSMEM_allocation_phase)
__nv_reservedSMEM_allocation_phase:
	.zero		1
.L_0:
	.zero		7
	.weak		__nv_reservedSMEM_devtool_atexit_pc
	.type		__nv_reservedSMEM_devtool_atexit_pc,@object
	.size		__nv_reservedSMEM_devtool_atexit_pc,(__nv_reservedSMEM_allocation_mask - __nv_reservedSMEM_devtool_atexit_pc)
__nv_reservedSMEM_devtool_atexit_pc:
	.zero		8
	.weak		__nv_reservedSMEM_allocation_mask
	.type		__nv_reservedSMEM_allocation_mask,@object
	.size		__nv_reservedSMEM_allocation_mask,(.L_2 - __nv_reservedSMEM_allocation_mask)
__nv_reservedSMEM_allocation_mask:
	.zero		4
.L_2:


//--------------------- .nv.constant0.matmul_kernel --------------------------
	.section	.nv.constant0.matmul_kernel,"a",@progbits
	.sectionflags	@""
	.align	4
.nv.constant0.matmul_kernel:
	.zero		976


//--------------------- SYMBOLS --------------------------

	.type		.nv.reservedSmem.offset0,@object
	.size		.nv.reservedSmem.offset0,0x4
	.type		.nv.reservedSmem.cap,@object
	.size		.nv.reservedSmem.cap,0x4
